	.target	sm_90a

	.elftype	@"ET_EXEC"


//--------------------- .note.nv.tkinfo           --------------------------
	.section	.note.nv.tkinfo,"",@"SHT_NOTE"
	.sectionflags	@"SHF_NOTE_NV_TKINFO"
	.tkinfo
        /*0018*/ 	.word	0x00000002
        /*0030*/ 	.string	""
        /*0030*/ 	.string	"ptxas"
        /*0030*/ 	.string	"Cuda compilation tools, release 13.0, V13.0.88"
        /*0030*/ 	.string	"Build cuda_13.0.r13.0/compiler.36424714_0"
        /*0030*/ 	.string	"-arch sm_90a -m 64 "



//--------------------- .note.nv.cuinfo           --------------------------
	.section	.note.nv.cuinfo,"",@"SHT_NOTE"
	.sectionflags	@"SHF_NOTE_NV_CUINFO"
        /*0018*/ 	.short	0x0002
        /*001a*/ 	.short	0x005a
        /*001c*/ 	.short	0x0082
	.zero		2


//--------------------- .nv.info                  --------------------------
	.section	.nv.info,"",@"SHT_CUDA_INFO"
	.align	4


	//----- nvinfo : EIATTR_REGCOUNT
	.align		4
        /*0000*/ 	.byte	0x04, 0x2f
        /*0002*/ 	.short	(.L_12 - .L_11)
	.align		4
.L_11:
        /*0004*/ 	.word	index@(_ZN7cutlass13device_kernelIN5flash22FlashAttnBwdPreprocessIN4cute5tupleIJNS3_1CILi64EEENS5_ILi192EEEEEENS_10bfloat16_tEfNS_4arch4Sm80ELb1ELb1EEEEEvNT_6ParamsE)
        /*0008*/ 	.word	0x0000004c


	//----- nvinfo : EIATTR_FRAME_SIZE
	.align		4
.L_12:
        /*000c*/ 	.byte	0x04, 0x11
        /*000e*/ 	.short	(.L_14 - .L_13)
	.align		4
.L_13:
        /*0010*/ 	.word	index@(_ZN7cutlass13device_kernelIN5flash22FlashAttnBwdPreprocessIN4cute5tupleIJNS3_1CILi64EEENS5_ILi192EEEEEENS_10bfloat16_tEfNS_4arch4Sm80ELb1ELb1EEEEEvNT_6ParamsE)
        /*0014*/ 	.word	0x00000000


	//----- nvinfo : EIATTR_REGCOUNT
	.align		4
.L_14:
        /*0018*/ 	.byte	0x04, 0x2f
        /*001a*/ 	.short	(.L_16 - .L_15)
	.align		4
.L_15:
        /*001c*/ 	.word	index@(_ZN7cutlass13device_kernelIN5flash19enable_sm80_to_sm89INS1_16FlashAttnBwdSm80INS1_25CollectiveMainloopBwdSm80ILi2ELi1EN4cute5tupleIJNS5_1CILi64EEENS7_ILi80EEENS7_ILi192EEEEEENS_10bfloat16_tEfNS_4arch4Sm80ELb1ELb0ELb0ELb1ELb1ELb0ELb1ELb0ELi2ELi4ELi2ELi2ELb0EEENS1_24CollectiveEpilogueBwdGQAISB_fSE_Li256ELb1ELb1EEENS1_25SingleTileBwdLPTSchedulerILb1ELi80ELb1EEEEEEEEEvNT_6ParamsE)
        /*0020*/ 	.word	0x00000004


	//----- nvinfo : EIATTR_FRAME_SIZE
	.align		4
.L_16:
        /*0024*/ 	.byte	0x04, 0x11
        /*0026*/ 	.short	(.L_18 - .L_17)
	.align		4
.L_17:
        /*0028*/ 	.word	index@(_ZN7cutlass13device_kernelIN5flash19enable_sm80_to_sm89INS1_16FlashAttnBwdSm80INS1_25CollectiveMainloopBwdSm80ILi2ELi1EN4cute5tupleIJNS5_1CILi64EEENS7_ILi80EEENS7_ILi192EEEEEENS_10bfloat16_tEfNS_4arch4Sm80ELb1ELb0ELb0ELb1ELb1ELb0ELb1ELb0ELi2ELi4ELi2ELi2ELb0EEENS1_24CollectiveEpilogueBwdGQAISB_fSE_Li256ELb1ELb1EEENS1_25SingleTileBwdLPTSchedulerILb1ELi80ELb1EEEEEEEEEvNT_6ParamsE)
        /*002c*/ 	.word	0x00000000


	//----- nvinfo : EIATTR_REGCOUNT
	.align		4
.L_18:
        /*0030*/ 	.byte	0x04, 0x2f
        /*0032*/ 	.short	(.L_20 - .L_19)
	.align		4
.L_19:
        /*0034*/ 	.word	index@(_ZN7cutlass13device_kernelIN5flash32FlashAttnBwdPostprocessConvertdQIN4cute5tupleIJNS3_1CILi64EEENS5_ILi192EEEEEENS_10bfloat16_tEfNS_4arch4Sm80ELi256ENS3_8TiledMMAINS3_8MMA_AtomIJNS3_30SM80_16x8x16_F32BF16BF16F32_TNEEEENS3_6LayoutINS4_IJNS5_ILi2EEENS5_ILi4EEENS5_ILi1EEEEEENS4_IJSJ_SH_NS5_ILi0EEEEEEEENS4_IJNS5_ILi32EEES6_NS5_ILi16EEEEEEEELb0EEEEEvNT_6ParamsE)
        /*0038*/ 	.word	0x00000046


	//----- nvinfo : EIATTR_FRAME_SIZE
	.align		4
.L_20:
        /*003c*/ 	.byte	0x04, 0x11
        /*003e*/ 	.short	(.L_22 - .L_21)
	.align		4
.L_21:
        /*0040*/ 	.word	index@(_ZN7cutlass13device_kernelIN5flash32FlashAttnBwdPostprocessConvertdQIN4cute5tupleIJNS3_1CILi64EEENS5_ILi192EEEEEENS_10bfloat16_tEfNS_4arch4Sm80ELi256ENS3_8TiledMMAINS3_8MMA_AtomIJNS3_30SM80_16x8x16_F32BF16BF16F32_TNEEEENS3_6LayoutINS4_IJNS5_ILi2EEENS5_ILi4EEENS5_ILi1EEEEEENS4_IJSJ_SH_NS5_ILi0EEEEEEEENS4_IJNS5_ILi32EEES6_NS5_ILi16EEEEEEEELb0EEEEEvNT_6ParamsE)
        /*0044*/ 	.word	0x00000000


	//----- nvinfo : EIATTR_REGCOUNT
	.align		4
.L_22:
        /*0048*/ 	.byte	0x04, 0x2f
        /*004a*/ 	.short	(.L_24 - .L_23)
	.align		4
.L_23:
        /*004c*/ 	.word	index@(_ZN7cutlass13device_kernelIN5flash32FlashAttnBwdPostprocessConvertdQIN4cute5tupleIJNS3_1CILi80EEENS5_ILi192EEEEEENS_10bfloat16_tEfNS_4arch4Sm80ELi256ENS3_8TiledMMAINS3_8MMA_AtomIJNS3_30SM80_16x8x16_F32BF16BF16F32_TNEEEENS3_6LayoutINS4_IJNS5_ILi4EEENS5_ILi2EEENS5_ILi1EEEEEENS4_IJSJ_SH_NS5_ILi0EEEEEEEENS4_IJNS5_ILi64EEENS5_ILi16EEESP_EEEEELb1EEEEEvNT_6ParamsE)
        /*0050*/ 	.word	0x00000050


	//----- nvinfo : EIATTR_FRAME_SIZE
	.align		4
.L_24:
        /*0054*/ 	.byte	0x04, 0x11
        /*0056*/ 	.short	(.L_26 - .L_25)
	.align		4
.L_25:
        /*0058*/ 	.word	index@(_ZN7cutlass13device_kernelIN5flash32FlashAttnBwdPostprocessConvertdQIN4cute5tupleIJNS3_1CILi80EEENS5_ILi192EEEEEENS_10bfloat16_tEfNS_4arch4Sm80ELi256ENS3_8TiledMMAINS3_8MMA_AtomIJNS3_30SM80_16x8x16_F32BF16BF16F32_TNEEEENS3_6LayoutINS4_IJNS5_ILi4EEENS5_ILi2EEENS5_ILi1EEEEEENS4_IJSJ_SH_NS5_ILi0EEEEEEEENS4_IJNS5_ILi64EEENS5_ILi16EEESP_EEEEELb1EEEEEvNT_6ParamsE)
        /*005c*/ 	.word	0x00000000


	//----- nvinfo : EIATTR_REGCOUNT
	.align		4
.L_26:
        /*0060*/ 	.byte	0x04, 0x2f
        /*0062*/ 	.short	(.L_28 - .L_27)
	.align		4
.L_27:
        /*0064*/ 	.word	index@(_ZN7cutlass13device_kernelIN5flash19enable_sm80_to_sm89INS1_16FlashAttnBwdSm80INS1_25CollectiveMainloopBwdSm80ILi2ELi1EN4cute5tupleIJNS5_1CILi64EEENS7_ILi80EEENS7_ILi192EEEEEENS_10bfloat16_tEfNS_4arch4Sm80ELb1ELb0ELb0ELb1ELb0ELb0ELb1ELb0ELi2ELi4ELi2ELi2ELb0EEENS1_24CollectiveEpilogueBwdGQAISB_fSE_Li256ELb1ELb0EEENS1_25SingleTileBwdLPTSchedulerILb1ELi80ELb0EEEEEEEEEvNT_6ParamsE)
        /*0068*/ 	.word	0x00000004


	//----- nvinfo : EIATTR_FRAME_SIZE
	.align		4
.L_28:
        /*006c*/ 	.byte	0x04, 0x11
        /*006e*/ 	.short	(.L_30 - .L_29)
	.align		4
.L_29:
        /*0070*/ 	.word	index@(_ZN7cutlass13device_kernelIN5flash19enable_sm80_to_sm89INS1_16FlashAttnBwdSm80INS1_25CollectiveMainloopBwdSm80ILi2ELi1EN4cute5tupleIJNS5_1CILi64EEENS7_ILi80EEENS7_ILi192EEEEEENS_10bfloat16_tEfNS_4arch4Sm80ELb1ELb0ELb0ELb1ELb0ELb0ELb1ELb0ELi2ELi4ELi2ELi2ELb0EEENS1_24CollectiveEpilogueBwdGQAISB_fSE_Li256ELb1ELb0EEENS1_25SingleTileBwdLPTSchedulerILb1ELi80ELb0EEEEEEEEEvNT_6ParamsE)
        /*0074*/ 	.word	0x00000000


	//----- nvinfo : EIATTR_REGCOUNT
	.align		4
.L_30:
        /*0078*/ 	.byte	0x04, 0x2f
        /*007a*/ 	.short	(.L_32 - .L_31)
	.align		4
.L_31:
        /*007c*/ 	.word	index@(_ZN7cutlass13device_kernelIN5flash19enable_sm80_to_sm89INS1_16FlashAttnBwdSm80INS1_25CollectiveMainloopBwdSm80ILi2ELi1EN4cute5tupleIJNS5_1CILi64EEENS7_ILi80EEENS7_ILi192EEEEEENS_10bfloat16_tEfNS_4arch4Sm80ELb1ELb0ELb0ELb1ELb1ELb0ELb1ELb0ELi2ELi4ELi2ELi2ELb0EEENS1_21CollectiveEpilogueBwdISB_SC_SE_Li256ELb1ELb1ELi4EEENS1_25SingleTileBwdLPTSchedulerILb1ELi80ELb1EEEEEEEEEvNT_6ParamsE)
        /*0080*/ 	.word	0x00000004


	//----- nvinfo : EIATTR_FRAME_SIZE
	.align		4
.L_32:
        /*0084*/ 	.byte	0x04, 0x11
        /*0086*/ 	.short	(.L_34 - .L_33)
	.align		4
.L_33:
        /*0088*/ 	.word	index@(_ZN7cutlass13device_kernelIN5flash19enable_sm80_to_sm89INS1_16FlashAttnBwdSm80INS1_25CollectiveMainloopBwdSm80ILi2ELi1EN4cute5tupleIJNS5_1CILi64EEENS7_ILi80EEENS7_ILi192EEEEEENS_10bfloat16_tEfNS_4arch4Sm80ELb1ELb0ELb0ELb1ELb1ELb0ELb1ELb0ELi2ELi4ELi2ELi2ELb0EEENS1_21CollectiveEpilogueBwdISB_SC_SE_Li256ELb1ELb1ELi4EEENS1_25SingleTileBwdLPTSchedulerILb1ELi80ELb1EEEEEEEEEvNT_6ParamsE)
        /*008c*/ 	.word	0x00000000


	//----- nvinfo : EIATTR_REGCOUNT
	.align		4
.L_34:
        /*0090*/ 	.byte	0x04, 0x2f
        /*0092*/ 	.short	(.L_36 - .L_35)
	.align		4
.L_35:
        /*0094*/ 	.word	index@(_ZN7cutlass13device_kernelIN5flash19enable_sm80_to_sm89INS1_16FlashAttnBwdSm80INS1_25CollectiveMainloopBwdSm80ILi2ELi1EN4cute5tupleIJNS5_1CILi64EEENS7_ILi80EEENS7_ILi192EEEEEENS_10bfloat16_tEfNS_4arch4Sm80ELb1ELb0ELb0ELb1ELb0ELb0ELb1ELb0ELi2ELi4ELi2ELi2ELb0EEENS1_21CollectiveEpilogueBwdISB_SC_SE_Li256ELb1ELb1ELi4EEENS1_25SingleTileBwdLPTSchedulerILb1ELi80ELb0EEEEEEEEEvNT_6ParamsE)
        /*0098*/ 	.word	0x00000004


	//----- nvinfo : EIATTR_FRAME_SIZE
	.align		4
.L_36:
        /*009c*/ 	.byte	0x04, 0x11
        /*009e*/ 	.short	(.L_38 - .L_37)
	.align		4
.L_37:
        /*00a0*/ 	.word	index@(_ZN7cutlass13device_kernelIN5flash19enable_sm80_to_sm89INS1_16FlashAttnBwdSm80INS1_25CollectiveMainloopBwdSm80ILi2ELi1EN4cute5tupleIJNS5_1CILi64EEENS7_ILi80EEENS7_ILi192EEEEEENS_10bfloat16_tEfNS_4arch4Sm80ELb1ELb0ELb0ELb1ELb0ELb0ELb1ELb0ELi2ELi4ELi2ELi2ELb0EEENS1_21CollectiveEpilogueBwdISB_SC_SE_Li256ELb1ELb1ELi4EEENS1_25SingleTileBwdLPTSchedulerILb1ELi80ELb0EEEEEEEEEvNT_6ParamsE)
        /*00a4*/ 	.word	0x00000000


	//----- nvinfo : EIATTR_REGCOUNT
	.align		4
.L_38:
        /*00a8*/ 	.byte	0x04, 0x2f
        /*00aa*/ 	.short	(.L_40 - .L_39)
	.align		4
.L_39:
        /*00ac*/ 	.word	index@(_ZN7cutlass13device_kernelIN5flash22FlashAttnBwdPreprocessIN4cute5tupleIJNS3_1CILi64EEENS5_ILi192EEEEEENS_10bfloat16_tEfNS_4arch4Sm80ELb1ELb0EEEEEvNT_6ParamsE)
        /*00b0*/ 	.word	0x0000005a


	//----- nvinfo : EIATTR_FRAME_SIZE
	.align		4
.L_40:
        /*00b4*/ 	.byte	0x04, 0x11
        /*00b6*/ 	.short	(.L_42 - .L_41)
	.align		4
.L_41:
        /*00b8*/ 	.word	index@(_ZN7cutlass13device_kernelIN5flash22FlashAttnBwdPreprocessIN4cute5tupleIJNS3_1CILi64EEENS5_ILi192EEEEEENS_10bfloat16_tEfNS_4arch4Sm80ELb1ELb0EEEEEvNT_6ParamsE)
        /*00bc*/ 	.word	0x00000000


	//----- nvinfo : EIATTR_REGCOUNT
	.align		4
.L_42:
        /*00c0*/ 	.byte	0x04, 0x2f
        /*00c2*/ 	.short	(.L_44 - .L_43)
	.align		4
.L_43:
        /*00c4*/ 	.word	index@(_ZN7cutlass13device_kernelIN5flash19enable_sm80_to_sm89INS1_16FlashAttnBwdSm80INS1_25CollectiveMainloopBwdSm80ILi2ELi1EN4cute5tupleIJNS5_1CILi64EEENS7_ILi80EEENS7_ILi192EEEEEENS_10bfloat16_tEfNS_4arch4Sm80ELb1ELb0ELb0ELb0ELb1ELb0ELb1ELb0ELi2ELi4ELi2ELi2ELb0EEENS1_24CollectiveEpilogueBwdGQAISB_fSE_Li256ELb0ELb1EEENS1_25SingleTileBwdLPTSchedulerILb0ELi80ELb1EEEEEEEEEvNT_6ParamsE)
        /*00c8*/ 	.word	0x00000004


	//----- nvinfo : EIATTR_FRAME_SIZE
	.align		4
.L_44:
        /*00cc*/ 	.byte	0x04, 0x11
        /*00ce*/ 	.short	(.L_46 - .L_45)
	.align		4
.L_45:
        /*00d0*/ 	.word	index@(_ZN7cutlass13device_kernelIN5flash19enable_sm80_to_sm89INS1_16FlashAttnBwdSm80INS1_25CollectiveMainloopBwdSm80ILi2ELi1EN4cute5tupleIJNS5_1CILi64EEENS7_ILi80EEENS7_ILi192EEEEEENS_10bfloat16_tEfNS_4arch4Sm80ELb1ELb0ELb0ELb0ELb1ELb0ELb1ELb0ELi2ELi4ELi2ELi2ELb0EEENS1_24CollectiveEpilogueBwdGQAISB_fSE_Li256ELb0ELb1EEENS1_25SingleTileBwdLPTSchedulerILb0ELi80ELb1EEEEEEEEEvNT_6ParamsE)
        /*00d4*/ 	.word	0x00000000


	//----- nvinfo : EIATTR_REGCOUNT
	.align		4
.L_46:
        /*00d8*/ 	.byte	0x04, 0x2f
        /*00da*/ 	.short	(.L_48 - .L_47)
	.align		4
.L_47:
        /*00dc*/ 	.word	index@(_ZN7cutlass13device_kernelIN5flash19enable_sm80_to_sm89INS1_16FlashAttnBwdSm80INS1_25CollectiveMainloopBwdSm80ILi2ELi1EN4cute5tupleIJNS5_1CILi64EEENS7_ILi80EEENS7_ILi192EEEEEENS_10bfloat16_tEfNS_4arch4Sm80ELb1ELb0ELb0ELb0ELb0ELb0ELb1ELb0ELi2ELi4ELi2ELi2ELb0EEENS1_24CollectiveEpilogueBwdGQAISB_fSE_Li256ELb0ELb0EEENS1_25SingleTileBwdLPTSchedulerILb0ELi80ELb0EEEEEEEEEvNT_6ParamsE)
        /*00e0*/ 	.word	0x00000004


	//----- nvinfo : EIATTR_FRAME_SIZE
	.align		4
.L_48:
        /*00e4*/ 	.byte	0x04, 0x11
        /*00e6*/ 	.short	(.L_50 - .L_49)
	.align		4
.L_49:
        /*00e8*/ 	.word	index@(_ZN7cutlass13device_kernelIN5flash19enable_sm80_to_sm89INS1_16FlashAttnBwdSm80INS1_25CollectiveMainloopBwdSm80ILi2ELi1EN4cute5tupleIJNS5_1CILi64EEENS7_ILi80EEENS7_ILi192EEEEEENS_10bfloat16_tEfNS_4arch4Sm80ELb1ELb0ELb0ELb0ELb0ELb0ELb1ELb0ELi2ELi4ELi2ELi2ELb0EEENS1_24CollectiveEpilogueBwdGQAISB_fSE_Li256ELb0ELb0EEENS1_25SingleTileBwdLPTSchedulerILb0ELi80ELb0EEEEEEEEEvNT_6ParamsE)
        /*00ec*/ 	.word	0x00000000


	//----- nvinfo : EIATTR_REGCOUNT
	.align		4
.L_50:
        /*00f0*/ 	.byte	0x04, 0x2f
        /*00f2*/ 	.short	(.L_52 - .L_51)
	.align		4
.L_51:
        /*00f4*/ 	.word	index@(_ZN7cutlass13device_kernelIN5flash19enable_sm80_to_sm89INS1_16FlashAttnBwdSm80INS1_25CollectiveMainloopBwdSm80ILi2ELi1EN4cute5tupleIJNS5_1CILi64EEENS7_ILi80EEENS7_ILi192EEEEEENS_10bfloat16_tEfNS_4arch4Sm80ELb1ELb0ELb0ELb0ELb1ELb0ELb1ELb0ELi2ELi4ELi2ELi2ELb0EEENS1_21CollectiveEpilogueBwdISB_SC_SE_Li256ELb0ELb1ELi4EEENS1_25SingleTileBwdLPTSchedulerILb0ELi80ELb1EEEEEEEEEvNT_6ParamsE)
        /*00f8*/ 	.word	0x00000004


	//----- nvinfo : EIATTR_FRAME_SIZE
	.align		4
.L_52:
        /*00fc*/ 	.byte	0x04, 0x11
        /*00fe*/ 	.short	(.L_54 - .L_53)
	.align		4
.L_53:
        /*0100*/ 	.word	index@(_ZN7cutlass13device_kernelIN5flash19enable_sm80_to_sm89INS1_16FlashAttnBwdSm80INS1_25CollectiveMainloopBwdSm80ILi2ELi1EN4cute5tupleIJNS5_1CILi64EEENS7_ILi80EEENS7_ILi192EEEEEENS_10bfloat16_tEfNS_4arch4Sm80ELb1ELb0ELb0ELb0ELb1ELb0ELb1ELb0ELi2ELi4ELi2ELi2ELb0EEENS1_21CollectiveEpilogueBwdISB_SC_SE_Li256ELb0ELb1ELi4EEENS1_25SingleTileBwdLPTSchedulerILb0ELi80ELb1EEEEEEEEEvNT_6ParamsE)
        /*0104*/ 	.word	0x00000000


	//----- nvinfo : EIATTR_REGCOUNT
	.align		4
.L_54:
        /*0108*/ 	.byte	0x04, 0x2f
        /*010a*/ 	.short	(.L_56 - .L_55)
	.align		4
.L_55:
        /*010c*/ 	.word	index@(_ZN7cutlass13device_kernelIN5flash19enable_sm80_to_sm89INS1_16FlashAttnBwdSm80INS1_25CollectiveMainloopBwdSm80ILi2ELi1EN4cute5tupleIJNS5_1CILi64EEENS7_ILi80EEENS7_ILi192EEEEEENS_10bfloat16_tEfNS_4arch4Sm80ELb1ELb0ELb0ELb0ELb0ELb0ELb1ELb0ELi2ELi4ELi2ELi2ELb0EEENS1_21CollectiveEpilogueBwdISB_SC_SE_Li256ELb0ELb1ELi4EEENS1_25SingleTileBwdLPTSchedulerILb0ELi80ELb0EEEEEEEEEvNT_6ParamsE)
        /*0110*/ 	.word	0x00000004


	//----- nvinfo : EIATTR_FRAME_SIZE
	.align		4
.L_56:
        /*0114*/ 	.byte	0x04, 0x11
        /*0116*/ 	.short	(.L_58 - .L_57)
	.align		4
.L_57:
        /*0118*/ 	.word	index@(_ZN7cutlass13device_kernelIN5flash19enable_sm80_to_sm89INS1_16FlashAttnBwdSm80INS1_25CollectiveMainloopBwdSm80ILi2ELi1EN4cute5tupleIJNS5_1CILi64EEENS7_ILi80EEENS7_ILi192EEEEEENS_10bfloat16_tEfNS_4arch4Sm80ELb1ELb0ELb0ELb0ELb0ELb0ELb1ELb0ELi2ELi4ELi2ELi2ELb0EEENS1_21CollectiveEpilogueBwdISB_SC_SE_Li256ELb0ELb1ELi4EEENS1_25SingleTileBwdLPTSchedulerILb0ELi80ELb0EEEEEEEEEvNT_6ParamsE)
        /*011c*/ 	.word	0x00000000


	//----- nvinfo : EIATTR_REGCOUNT
	.align		4
.L_58:
        /*0120*/ 	.byte	0x04, 0x2f
        /*0122*/ 	.short	(.L_60 - .L_59)
	.align		4
.L_59:
        /*0124*/ 	.word	index@(_ZN7cutlass13device_kernelIN5flash19enable_sm80_to_sm89INS1_16FlashAttnBwdSm80INS1_25CollectiveMainloopBwdSm80ILi2ELi1EN4cute5tupleIJNS5_1CILi64EEENS7_ILi80EEENS7_ILi192EEEEEENS_10bfloat16_tEfNS_4arch4Sm80ELb0ELb1ELb0ELb1ELb1ELb0ELb1ELb0ELi2ELi4ELi2ELi2ELb0EEENS1_24CollectiveEpilogueBwdGQAISB_fSE_Li256ELb1ELb1EEENS1_19SingleTileSchedulerILb1ELb0ELb0ELi80EEEEEEEEEvNT_6ParamsE)
        /*0128*/ 	.word	0x00000004


	//----- nvinfo : EIATTR_FRAME_SIZE
	.align		4
.L_60:
        /*012c*/ 	.byte	0x04, 0x11
        /*012e*/ 	.short	(.L_62 - .L_61)
	.align		4
.L_61:
        /*0130*/ 	.word	index@(_ZN7cutlass13device_kernelIN5flash19enable_sm80_to_sm89INS1_16FlashAttnBwdSm80INS1_25CollectiveMainloopBwdSm80ILi2ELi1EN4cute5tupleIJNS5_1CILi64EEENS7_ILi80EEENS7_ILi192EEEEEENS_10bfloat16_tEfNS_4arch4Sm80ELb0ELb1ELb0ELb1ELb1ELb0ELb1ELb0ELi2ELi4ELi2ELi2ELb0EEENS1_24CollectiveEpilogueBwdGQAISB_fSE_Li256ELb1ELb1EEENS1_19SingleTileSchedulerILb1ELb0ELb0ELi80EEEEEEEEEvNT_6ParamsE)
        /*0134*/ 	.word	0x00000000


	//----- nvinfo : EIATTR_REGCOUNT
	.align		4
.L_62:
        /*0138*/ 	.byte	0x04, 0x2f
        /*013a*/ 	.short	(.L_64 - .L_63)
	.align		4
.L_63:
        /*013c*/ 	.word	index@(_ZN7cutlass13device_kernelIN5flash19enable_sm80_to_sm89INS1_16FlashAttnBwdSm80INS1_25CollectiveMainloopBwdSm80ILi2ELi1EN4cute5tupleIJNS5_1CILi64EEENS7_ILi80EEENS7_ILi192EEEEEENS_10bfloat16_tEfNS_4arch4Sm80ELb0ELb1ELb0ELb1ELb0ELb0ELb1ELb0ELi2ELi4ELi2ELi2ELb0EEENS1_24CollectiveEpilogueBwdGQAISB_fSE_Li256ELb1ELb0EEENS1_19SingleTileSchedulerILb1ELb0ELb0ELi80EEEEEEEEEvNT_6ParamsE)
        /*0140*/ 	.word	0x00000004


	//----- nvinfo : EIATTR_FRAME_SIZE
	.align		4
.L_64:
        /*0144*/ 	.byte	0x04, 0x11
        /*0146*/ 	.short	(.L_66 - .L_65)
	.align		4
.L_65:
        /*0148*/ 	.word	index@(_ZN7cutlass13device_kernelIN5flash19enable_sm80_to_sm89INS1_16FlashAttnBwdSm80INS1_25CollectiveMainloopBwdSm80ILi2ELi1EN4cute5tupleIJNS5_1CILi64EEENS7_ILi80EEENS7_ILi192EEEEEENS_10bfloat16_tEfNS_4arch4Sm80ELb0ELb1ELb0ELb1ELb0ELb0ELb1ELb0ELi2ELi4ELi2ELi2ELb0EEENS1_24CollectiveEpilogueBwdGQAISB_fSE_Li256ELb1ELb0EEENS1_19SingleTileSchedulerILb1ELb0ELb0ELi80EEEEEEEEEvNT_6ParamsE)
        /*014c*/ 	.word	0x00000000


	//----- nvinfo : EIATTR_REGCOUNT
	.align		4
.L_66:
        /*0150*/ 	.byte	0x04, 0x2f
        /*0152*/ 	.short	(.L_68 - .L_67)
	.align		4
.L_67:
        /*0154*/ 	.word	index@(_ZN7cutlass13device_kernelIN5flash19enable_sm80_to_sm89INS1_16FlashAttnBwdSm80INS1_25CollectiveMainloopBwdSm80ILi2ELi1EN4cute5tupleIJNS5_1CILi64EEENS7_ILi80EEENS7_ILi192EEEEEENS_10bfloat16_tEfNS_4arch4Sm80ELb0ELb1ELb0ELb1ELb1ELb0ELb1ELb0ELi2ELi4ELi2ELi2ELb0EEENS1_21CollectiveEpilogueBwdISB_SC_SE_Li256ELb1ELb1ELi4EEENS1_19SingleTileSchedulerILb1ELb0ELb0ELi80EEEEEEEEEvNT_6ParamsE)
        /*0158*/ 	.word	0x00000004


	//----- nvinfo : EIATTR_FRAME_SIZE
	.align		4
.L_68:
        /*015c*/ 	.byte	0x04, 0x11
        /*015e*/ 	.short	(.L_70 - .L_69)
	.align		4
.L_69:
        /*0160*/ 	.word	index@(_ZN7cutlass13device_kernelIN5flash19enable_sm80_to_sm89INS1_16FlashAttnBwdSm80INS1_25CollectiveMainloopBwdSm80ILi2ELi1EN4cute5tupleIJNS5_1CILi64EEENS7_ILi80EEENS7_ILi192EEEEEENS_10bfloat16_tEfNS_4arch4Sm80ELb0ELb1ELb0ELb1ELb1ELb0ELb1ELb0ELi2ELi4ELi2ELi2ELb0EEENS1_21CollectiveEpilogueBwdISB_SC_SE_Li256ELb1ELb1ELi4EEENS1_19SingleTileSchedulerILb1ELb0ELb0ELi80EEEEEEEEEvNT_6ParamsE)
        /*0164*/ 	.word	0x00000000


	//----- nvinfo : EIATTR_REGCOUNT
	.align		4
.L_70:
        /*0168*/ 	.byte	0x04, 0x2f
        /*016a*/ 	.short	(.L_72 - .L_71)
	.align		4
.L_71:
        /*016c*/ 	.word	index@(_ZN7cutlass13device_kernelIN5flash19enable_sm80_to_sm89INS1_16FlashAttnBwdSm80INS1_25CollectiveMainloopBwdSm80ILi2ELi1EN4cute5tupleIJNS5_1CILi64EEENS7_ILi80EEENS7_ILi192EEEEEENS_10bfloat16_tEfNS_4arch4Sm80ELb0ELb1ELb0ELb1ELb0ELb0ELb1ELb0ELi2ELi4ELi2ELi2ELb0EEENS1_21CollectiveEpilogueBwdISB_SC_SE_Li256ELb1ELb1ELi4EEENS1_19SingleTileSchedulerILb1ELb0ELb0ELi80EEEEEEEEEvNT_6ParamsE)
        /*0170*/ 	.word	0x00000004


	//----- nvinfo : EIATTR_FRAME_SIZE
	.align		4
.L_72:
        /*0174*/ 	.byte	0x04, 0x11
        /*0176*/ 	.short	(.L_74 - .L_73)
	.align		4
.L_73:
        /*0178*/ 	.word	index@(_ZN7cutlass13device_kernelIN5flash19enable_sm80_to_sm89INS1_16FlashAttnBwdSm80INS1_25CollectiveMainloopBwdSm80ILi2ELi1EN4cute5tupleIJNS5_1CILi64EEENS7_ILi80EEENS7_ILi192EEEEEENS_10bfloat16_tEfNS_4arch4Sm80ELb0ELb1ELb0ELb1ELb0ELb0ELb1ELb0ELi2ELi4ELi2ELi2ELb0EEENS1_21CollectiveEpilogueBwdISB_SC_SE_Li256ELb1ELb1ELi4EEENS1_19SingleTileSchedulerILb1ELb0ELb0ELi80EEEEEEEEEvNT_6ParamsE)
        /*017c*/ 	.word	0x00000000


	//----- nvinfo : EIATTR_REGCOUNT
	.align		4
.L_74:
        /*0180*/ 	.byte	0x04, 0x2f
        /*0182*/ 	.short	(.L_76 - .L_75)
	.align		4
.L_75:
        /*0184*/ 	.word	index@(_ZN7cutlass13device_kernelIN5flash19enable_sm80_to_sm89INS1_16FlashAttnBwdSm80INS1_25CollectiveMainloopBwdSm80ILi2ELi1EN4cute5tupleIJNS5_1CILi64EEENS7_ILi80EEENS7_ILi192EEEEEENS_10bfloat16_tEfNS_4arch4Sm80ELb0ELb1ELb0ELb0ELb1ELb0ELb1ELb0ELi2ELi4ELi2ELi2ELb0EEENS1_24CollectiveEpilogueBwdGQAISB_fSE_Li256ELb0ELb1EEENS1_19SingleTileSchedulerILb0ELb0ELb0ELi80EEEEEEEEEvNT_6ParamsE)
        /*0188*/ 	.word	0x00000004


	//----- nvinfo : EIATTR_FRAME_SIZE
	.align		4
.L_76:
        /*018c*/ 	.byte	0x04, 0x11
        /*018e*/ 	.short	(.L_78 - .L_77)
	.align		4
.L_77:
        /*0190*/ 	.word	index@(_ZN7cutlass13device_kernelIN5flash19enable_sm80_to_sm89INS1_16FlashAttnBwdSm80INS1_25CollectiveMainloopBwdSm80ILi2ELi1EN4cute5tupleIJNS5_1CILi64EEENS7_ILi80EEENS7_ILi192EEEEEENS_10bfloat16_tEfNS_4arch4Sm80ELb0ELb1ELb0ELb0ELb1ELb0ELb1ELb0ELi2ELi4ELi2ELi2ELb0EEENS1_24CollectiveEpilogueBwdGQAISB_fSE_Li256ELb0ELb1EEENS1_19SingleTileSchedulerILb0ELb0ELb0ELi80EEEEEEEEEvNT_6ParamsE)
        /*0194*/ 	.word	0x00000000


	//----- nvinfo : EIATTR_REGCOUNT
	.align		4
.L_78:
        /*0198*/ 	.byte	0x04, 0x2f
        /*019a*/ 	.short	(.L_80 - .L_79)
	.align		4
.L_79:
        /*019c*/ 	.word	index@(_ZN7cutlass13device_kernelIN5flash19enable_sm80_to_sm89INS1_16FlashAttnBwdSm80INS1_25CollectiveMainloopBwdSm80ILi2ELi1EN4cute5tupleIJNS5_1CILi64EEENS7_ILi80EEENS7_ILi192EEEEEENS_10bfloat16_tEfNS_4arch4Sm80ELb0ELb1ELb0ELb0ELb0ELb0ELb1ELb0ELi2ELi4ELi2ELi2ELb0EEENS1_24CollectiveEpilogueBwdGQAISB_fSE_Li256ELb0ELb0EEENS1_19SingleTileSchedulerILb0ELb0ELb0ELi80EEEEEEEEEvNT_6ParamsE)
        /*01a0*/ 	.word	0x00000004


	//----- nvinfo : EIATTR_FRAME_SIZE
	.align		4
.L_80:
        /*01a4*/ 	.byte	0x04, 0x11
        /*01a6*/ 	.short	(.L_82 - .L_81)
	.align		4
.L_81:
        /*01a8*/ 	.word	index@(_ZN7cutlass13device_kernelIN5flash19enable_sm80_to_sm89INS1_16FlashAttnBwdSm80INS1_25CollectiveMainloopBwdSm80ILi2ELi1EN4cute5tupleIJNS5_1CILi64EEENS7_ILi80EEENS7_ILi192EEEEEENS_10bfloat16_tEfNS_4arch4Sm80ELb0ELb1ELb0ELb0ELb0ELb0ELb1ELb0ELi2ELi4ELi2ELi2ELb0EEENS1_24CollectiveEpilogueBwdGQAISB_fSE_Li256ELb0ELb0EEENS1_19SingleTileSchedulerILb0ELb0ELb0ELi80EEEEEEEEEvNT_6ParamsE)
        /*01ac*/ 	.word	0x00000000


	//----- nvinfo : EIATTR_REGCOUNT
	.align		4
.L_82:
        /*01b0*/ 	.byte	0x04, 0x2f
        /*01b2*/ 	.short	(.L_84 - .L_83)
	.align		4
.L_83:
        /*01b4*/ 	.word	index@(_ZN7cutlass13device_kernelIN5flash19enable_sm80_to_sm89INS1_16FlashAttnBwdSm80INS1_25CollectiveMainloopBwdSm80ILi2ELi1EN4cute5tupleIJNS5_1CILi64EEENS7_ILi80EEENS7_ILi192EEEEEENS_10bfloat16_tEfNS_4arch4Sm80ELb0ELb1ELb0ELb0ELb1ELb0ELb1ELb0ELi2ELi4ELi2ELi2ELb0EEENS1_21CollectiveEpilogueBwdISB_SC_SE_Li256ELb0ELb1ELi4EEENS1_19SingleTileSchedulerILb0ELb0ELb0ELi80EEEEEEEEEvNT_6ParamsE)
        /*01b8*/ 	.word	0x00000004


	//----- nvinfo : EIATTR_FRAME_SIZE
	.align		4
.L_84:
        /*01bc*/ 	.byte	0x04, 0x11
        /*01be*/ 	.short	(.L_86 - .L_85)
	.align		4
.L_85:
        /*01c0*/ 	.word	index@(_ZN7cutlass13device_kernelIN5flash19enable_sm80_to_sm89INS1_16FlashAttnBwdSm80INS1_25CollectiveMainloopBwdSm80ILi2ELi1EN4cute5tupleIJNS5_1CILi64EEENS7_ILi80EEENS7_ILi192EEEEEENS_10bfloat16_tEfNS_4arch4Sm80ELb0ELb1ELb0ELb0ELb1ELb0ELb1ELb0ELi2ELi4ELi2ELi2ELb0EEENS1_21CollectiveEpilogueBwdISB_SC_SE_Li256ELb0ELb1ELi4EEENS1_19SingleTileSchedulerILb0ELb0ELb0ELi80EEEEEEEEEvNT_6ParamsE)
        /*01c4*/ 	.word	0x00000000


	//----- nvinfo : EIATTR_REGCOUNT
	.align		4
.L_86:
        /*01c8*/ 	.byte	0x04, 0x2f
        /*01ca*/ 	.short	(.L_88 - .L_87)
	.align		4
.L_87:
        /*01cc*/ 	.word	index@(_ZN7cutlass13device_kernelIN5flash19enable_sm80_to_sm89INS1_16FlashAttnBwdSm80INS1_25CollectiveMainloopBwdSm80ILi2ELi1EN4cute5tupleIJNS5_1CILi64EEENS7_ILi80EEENS7_ILi192EEEEEENS_10bfloat16_tEfNS_4arch4Sm80ELb0ELb1ELb0ELb0ELb0ELb0ELb1ELb0ELi2ELi4ELi2ELi2ELb0EEENS1_21CollectiveEpilogueBwdISB_SC_SE_Li256ELb0ELb1ELi4EEENS1_19SingleTileSchedulerILb0ELb0ELb0ELi80EEEEEEEEEvNT_6ParamsE)
        /*01d0*/ 	.word	0x00000004


	//----- nvinfo : EIATTR_FRAME_SIZE
	.align		4
.L_88:
        /*01d4*/ 	.byte	0x04, 0x11
        /*01d6*/ 	.short	(.L_90 - .L_89)
	.align		4
.L_89:
        /*01d8*/ 	.word	index@(_ZN7cutlass13device_kernelIN5flash19enable_sm80_to_sm89INS1_16FlashAttnBwdSm80INS1_25CollectiveMainloopBwdSm80ILi2ELi1EN4cute5tupleIJNS5_1CILi64EEENS7_ILi80EEENS7_ILi192EEEEEENS_10bfloat16_tEfNS_4arch4Sm80ELb0ELb1ELb0ELb0ELb0ELb0ELb1ELb0ELi2ELi4ELi2ELi2ELb0EEENS1_21CollectiveEpilogueBwdISB_SC_SE_Li256ELb0ELb1ELi4EEENS1_19SingleTileSchedulerILb0ELb0ELb0ELi80EEEEEEEEEvNT_6ParamsE)
        /*01dc*/ 	.word	0x00000000


	//----- nvinfo : EIATTR_REGCOUNT
	.align		4
.L_90:
        /*01e0*/ 	.byte	0x04, 0x2f
        /*01e2*/ 	.short	(.L_92 - .L_91)
	.align		4
.L_91:
        /*01e4*/ 	.word	index@(_ZN7cutlass13device_kernelIN5flash19enable_sm80_to_sm89INS1_16FlashAttnBwdSm80INS1_25CollectiveMainloopBwdSm80ILi2ELi1EN4cute5tupleIJNS5_1CILi64EEENS7_ILi80EEENS7_ILi192EEEEEENS_10bfloat16_tEfNS_4arch4Sm80ELb0ELb0ELb0ELb1ELb1ELb0ELb1ELb0ELi2ELi4ELi2ELi2ELb0EEENS1_24CollectiveEpilogueBwdGQAISB_fSE_Li256ELb1ELb1EEENS1_19SingleTileSchedulerILb1ELb0ELb0ELi80EEEEEEEEEvNT_6ParamsE)
        /*01e8*/ 	.word	0x00000004


	//----- nvinfo : EIATTR_FRAME_SIZE
	.align		4
.L_92:
        /*01ec*/ 	.byte	0x04, 0x11
        /*01ee*/ 	.short	(.L_94 - .L_93)
	.align		4
.L_93:
        /*01f0*/ 	.word	index@(_ZN7cutlass13device_kernelIN5flash19enable_sm80_to_sm89INS1_16FlashAttnBwdSm80INS1_25CollectiveMainloopBwdSm80ILi2ELi1EN4cute5tupleIJNS5_1CILi64EEENS7_ILi80EEENS7_ILi192EEEEEENS_10bfloat16_tEfNS_4arch4Sm80ELb0ELb0ELb0ELb1ELb1ELb0ELb1ELb0ELi2ELi4ELi2ELi2ELb0EEENS1_24CollectiveEpilogueBwdGQAISB_fSE_Li256ELb1ELb1EEENS1_19SingleTileSchedulerILb1ELb0ELb0ELi80EEEEEEEEEvNT_6ParamsE)
        /*01f4*/ 	.word	0x00000000


	//----- nvinfo : EIATTR_REGCOUNT
	.align		4
.L_94:
        /*01f8*/ 	.byte	0x04, 0x2f
        /*01fa*/ 	.short	(.L_96 - .L_95)
	.align		4
.L_95:
        /*01fc*/ 	.word	index@(_ZN7cutlass13device_kernelIN5flash19enable_sm80_to_sm89INS1_16FlashAttnBwdSm80INS1_25CollectiveMainloopBwdSm80ILi2ELi1EN4cute5tupleIJNS5_1CILi64EEENS7_ILi80EEENS7_ILi192EEEEEENS_10bfloat16_tEfNS_4arch4Sm80ELb0ELb0ELb0ELb1ELb0ELb0ELb1ELb0ELi2ELi4ELi2ELi2ELb0EEENS1_24CollectiveEpilogueBwdGQAISB_fSE_Li256ELb1ELb0EEENS1_19SingleTileSchedulerILb1ELb0ELb0ELi80EEEEEEEEEvNT_6ParamsE)
        /*0200*/ 	.word	0x00000004


	//----- nvinfo : EIATTR_FRAME_SIZE
	.align		4
.L_96:
        /*0204*/ 	.byte	0x04, 0x11
        /*0206*/ 	.short	(.L_98 - .L_97)
	.align		4
.L_97:
        /*0208*/ 	.word	index@(_ZN7cutlass13device_kernelIN5flash19enable_sm80_to_sm89INS1_16FlashAttnBwdSm80INS1_25CollectiveMainloopBwdSm80ILi2ELi1EN4cute5tupleIJNS5_1CILi64EEENS7_ILi80EEENS7_ILi192EEEEEENS_10bfloat16_tEfNS_4arch4Sm80ELb0ELb0ELb0ELb1ELb0ELb0ELb1ELb0ELi2ELi4ELi2ELi2ELb0EEENS1_24CollectiveEpilogueBwdGQAISB_fSE_Li256ELb1ELb0EEENS1_19SingleTileSchedulerILb1ELb0ELb0ELi80EEEEEEEEEvNT_6ParamsE)
        /*020c*/ 	.word	0x00000000


	//----- nvinfo : EIATTR_REGCOUNT
	.align		4
.L_98:
        /*0210*/ 	.byte	0x04, 0x2f
        /*0212*/ 	.short	(.L_100 - .L_99)
	.align		4
.L_99:
        /*0214*/ 	.word	index@(_ZN7cutlass13device_kernelIN5flash19enable_sm80_to_sm89INS1_16FlashAttnBwdSm80INS1_25CollectiveMainloopBwdSm80ILi2ELi1EN4cute5tupleIJNS5_1CILi64EEENS7_ILi80EEENS7_ILi192EEEEEENS_10bfloat16_tEfNS_4arch4Sm80ELb0ELb0ELb0ELb1ELb1ELb0ELb1ELb0ELi2ELi4ELi2ELi2ELb0EEENS1_21CollectiveEpilogueBwdISB_SC_SE_Li256ELb1ELb1ELi4EEENS1_19SingleTileSchedulerILb1ELb0ELb0ELi80EEEEEEEEEvNT_6ParamsE)
        /*0218*/ 	.word	0x00000004


	//----- nvinfo : EIATTR_FRAME_SIZE
	.align		4
.L_100:
        /*021c*/ 	.byte	0x04, 0x11
        /*021e*/ 	.short	(.L_102 - .L_101)
	.align		4
.L_101:
        /*0220*/ 	.word	index@(_ZN7cutlass13device_kernelIN5flash19enable_sm80_to_sm89INS1_16FlashAttnBwdSm80INS1_25CollectiveMainloopBwdSm80ILi2ELi1EN4cute5tupleIJNS5_1CILi64EEENS7_ILi80EEENS7_ILi192EEEEEENS_10bfloat16_tEfNS_4arch4Sm80ELb0ELb0ELb0ELb1ELb1ELb0ELb1ELb0ELi2ELi4ELi2ELi2ELb0EEENS1_21CollectiveEpilogueBwdISB_SC_SE_Li256ELb1ELb1ELi4EEENS1_19SingleTileSchedulerILb1ELb0ELb0ELi80EEEEEEEEEvNT_6ParamsE)
        /*0224*/ 	.word	0x00000000


	//----- nvinfo : EIATTR_REGCOUNT
	.align		4
.L_102:
        /*0228*/ 	.byte	0x04, 0x2f
        /*022a*/ 	.short	(.L_104 - .L_103)
	.align		4
.L_103:
        /*022c*/ 	.word	index@(_ZN7cutlass13device_kernelIN5flash19enable_sm80_to_sm89INS1_16FlashAttnBwdSm80INS1_25CollectiveMainloopBwdSm80ILi2ELi1EN4cute5tupleIJNS5_1CILi64EEENS7_ILi80EEENS7_ILi192EEEEEENS_10bfloat16_tEfNS_4arch4Sm80ELb0ELb0ELb0ELb1ELb0ELb0ELb1ELb0ELi2ELi4ELi2ELi2ELb0EEENS1_21CollectiveEpilogueBwdISB_SC_SE_Li256ELb1ELb1ELi4EEENS1_19SingleTileSchedulerILb1ELb0ELb0ELi80EEEEEEEEEvNT_6ParamsE)
        /*0230*/ 	.word	0x00000004


	//----- nvinfo : EIATTR_FRAME_SIZE
	.align		4
.L_104:
        /*0234*/ 	.byte	0x04, 0x11
        /*0236*/ 	.short	(.L_106 - .L_105)
	.align		4
.L_105:
        /*0238*/ 	.word	index@(_ZN7cutlass13device_kernelIN5flash19enable_sm80_to_sm89INS1_16FlashAttnBwdSm80INS1_25CollectiveMainloopBwdSm80ILi2ELi1EN4cute5tupleIJNS5_1CILi64EEENS7_ILi80EEENS7_ILi192EEEEEENS_10bfloat16_tEfNS_4arch4Sm80ELb0ELb0ELb0ELb1ELb0ELb0ELb1ELb0ELi2ELi4ELi2ELi2ELb0EEENS1_21CollectiveEpilogueBwdISB_SC_SE_Li256ELb1ELb1ELi4EEENS1_19SingleTileSchedulerILb1ELb0ELb0ELi80EEEEEEEEEvNT_6ParamsE)
        /*023c*/ 	.word	0x00000000


	//----- nvinfo : EIATTR_REGCOUNT
	.align		4
.L_106:
        /*0240*/ 	.byte	0x04, 0x2f
        /*0242*/ 	.short	(.L_108 - .L_107)
	.align		4
.L_107:
        /*0244*/ 	.word	index@(_ZN7cutlass13device_kernelIN5flash19enable_sm80_to_sm89INS1_16FlashAttnBwdSm80INS1_25CollectiveMainloopBwdSm80ILi2ELi1EN4cute5tupleIJNS5_1CILi64EEENS7_ILi80EEENS7_ILi192EEEEEENS_10bfloat16_tEfNS_4arch4Sm80ELb0ELb0ELb0ELb0ELb1ELb0ELb1ELb0ELi2ELi4ELi2ELi2ELb0EEENS1_24CollectiveEpilogueBwdGQAISB_fSE_Li256ELb0ELb1EEENS1_19SingleTileSchedulerILb0ELb0ELb0ELi80EEEEEEEEEvNT_6ParamsE)
        /*0248*/ 	.word	0x00000004


	//----- nvinfo : EIATTR_FRAME_SIZE
	.align		4
.L_108:
        /*024c*/ 	.byte	0x04, 0x11
        /*024e*/ 	.short	(.L_110 - .L_109)
	.align		4
.L_109:
        /*0250*/ 	.word	index@(_ZN7cutlass13device_kernelIN5flash19enable_sm80_to_sm89INS1_16FlashAttnBwdSm80INS1_25CollectiveMainloopBwdSm80ILi2ELi1EN4cute5tupleIJNS5_1CILi64EEENS7_ILi80EEENS7_ILi192EEEEEENS_10bfloat16_tEfNS_4arch4Sm80ELb0ELb0ELb0ELb0ELb1ELb0ELb1ELb0ELi2ELi4ELi2ELi2ELb0EEENS1_24CollectiveEpilogueBwdGQAISB_fSE_Li256ELb0ELb1EEENS1_19SingleTileSchedulerILb0ELb0ELb0ELi80EEEEEEEEEvNT_6ParamsE)
        /*0254*/ 	.word	0x00000000


	//----- nvinfo : EIATTR_REGCOUNT
	.align		4
.L_110:
        /*0258*/ 	.byte	0x04, 0x2f
        /*025a*/ 	.short	(.L_112 - .L_111)
	.align		4
.L_111:
        /*025c*/ 	.word	index@(_ZN7cutlass13device_kernelIN5flash19enable_sm80_to_sm89INS1_16FlashAttnBwdSm80INS1_25CollectiveMainloopBwdSm80ILi2ELi1EN4cute5tupleIJNS5_1CILi64EEENS7_ILi80EEENS7_ILi192EEEEEENS_10bfloat16_tEfNS_4arch4Sm80ELb0ELb0ELb0ELb0ELb0ELb0ELb1ELb0ELi2ELi4ELi2ELi2ELb0EEENS1_24CollectiveEpilogueBwdGQAISB_fSE_Li256ELb0ELb0EEENS1_19SingleTileSchedulerILb0ELb0ELb0ELi80EEEEEEEEEvNT_6ParamsE)
        /*0260*/ 	.word	0x00000004


	//----- nvinfo : EIATTR_FRAME_SIZE
	.align		4
.L_112:
        /*0264*/ 	.byte	0x04, 0x11
        /*0266*/ 	.short	(.L_114 - .L_113)
	.align		4
.L_113:
        /*0268*/ 	.word	index@(_ZN7cutlass13device_kernelIN5flash19enable_sm80_to_sm89INS1_16FlashAttnBwdSm80INS1_25CollectiveMainloopBwdSm80ILi2ELi1EN4cute5tupleIJNS5_1CILi64EEENS7_ILi80EEENS7_ILi192EEEEEENS_10bfloat16_tEfNS_4arch4Sm80ELb0ELb0ELb0ELb0ELb0ELb0ELb1ELb0ELi2ELi4ELi2ELi2ELb0EEENS1_24CollectiveEpilogueBwdGQAISB_fSE_Li256ELb0ELb0EEENS1_19SingleTileSchedulerILb0ELb0ELb0ELi80EEEEEEEEEvNT_6ParamsE)
        /*026c*/ 	.word	0x00000000


	//----- nvinfo : EIATTR_REGCOUNT
	.align		4
.L_114:
        /*0270*/ 	.byte	0x04, 0x2f
        /*0272*/ 	.short	(.L_116 - .L_115)
	.align		4
.L_115:
        /*0274*/ 	.word	index@(_ZN7cutlass13device_kernelIN5flash19enable_sm80_to_sm89INS1_16FlashAttnBwdSm80INS1_25CollectiveMainloopBwdSm80ILi2ELi1EN4cute5tupleIJNS5_1CILi64EEENS7_ILi80EEENS7_ILi192EEEEEENS_10bfloat16_tEfNS_4arch4Sm80ELb0ELb0ELb0ELb0ELb1ELb0ELb1ELb0ELi2ELi4ELi2ELi2ELb0EEENS1_21CollectiveEpilogueBwdISB_SC_SE_Li256ELb0ELb1ELi4EEENS1_19SingleTileSchedulerILb0ELb0ELb0ELi80EEEEEEEEEvNT_6ParamsE)
        /*0278*/ 	.word	0x00000004


	//----- nvinfo : EIATTR_FRAME_SIZE
	.align		4
.L_116:
        /*027c*/ 	.byte	0x04, 0x11
        /*027e*/ 	.short	(.L_118 - .L_117)
	.align		4
.L_117:
        /*0280*/ 	.word	index@(_ZN7cutlass13device_kernelIN5flash19enable_sm80_to_sm89INS1_16FlashAttnBwdSm80INS1_25CollectiveMainloopBwdSm80ILi2ELi1EN4cute5tupleIJNS5_1CILi64EEENS7_ILi80EEENS7_ILi192EEEEEENS_10bfloat16_tEfNS_4arch4Sm80ELb0ELb0ELb0ELb0ELb1ELb0ELb1ELb0ELi2ELi4ELi2ELi2ELb0EEENS1_21CollectiveEpilogueBwdISB_SC_SE_Li256ELb0ELb1ELi4EEENS1_19SingleTileSchedulerILb0ELb0ELb0ELi80EEEEEEEEEvNT_6ParamsE)
        /*0284*/ 	.word	0x00000000


	//----- nvinfo : EIATTR_REGCOUNT
	.align		4
.L_118:
        /*0288*/ 	.byte	0x04, 0x2f
        /*028a*/ 	.short	(.L_120 - .L_119)
	.align		4
.L_119:
        /*028c*/ 	.word	index@(_ZN7cutlass13device_kernelIN5flash19enable_sm80_to_sm89INS1_16FlashAttnBwdSm80INS1_25CollectiveMainloopBwdSm80ILi2ELi1EN4cute5tupleIJNS5_1CILi64EEENS7_ILi80EEENS7_ILi192EEEEEENS_10bfloat16_tEfNS_4arch4Sm80ELb0ELb0ELb0ELb0ELb0ELb0ELb1ELb0ELi2ELi4ELi2ELi2ELb0EEENS1_21CollectiveEpilogueBwdISB_SC_SE_Li256ELb0ELb1ELi4EEENS1_19SingleTileSchedulerILb0ELb0ELb0ELi80EEEEEEEEEvNT_6ParamsE)
        /*0290*/ 	.word	0x00000004


	//----- nvinfo : EIATTR_FRAME_SIZE
	.align		4
.L_120:
        /*0294*/ 	.byte	0x04, 0x11
        /*0296*/ 	.short	(.L_122 - .L_121)
	.align		4
.L_121:
        /*0298*/ 	.word	index@(_ZN7cutlass13device_kernelIN5flash19enable_sm80_to_sm89INS1_16FlashAttnBwdSm80INS1_25CollectiveMainloopBwdSm80ILi2ELi1EN4cute5tupleIJNS5_1CILi64EEENS7_ILi80EEENS7_ILi192EEEEEENS_10bfloat16_tEfNS_4arch4Sm80ELb0ELb0ELb0ELb0ELb0ELb0ELb1ELb0ELi2ELi4ELi2ELi2ELb0EEENS1_21CollectiveEpilogueBwdISB_SC_SE_Li256ELb0ELb1ELi4EEENS1_19SingleTileSchedulerILb0ELb0ELb0ELi80EEEEEEEEEvNT_6ParamsE)
        /*029c*/ 	.word	0x00000000


	//----- nvinfo : EIATTR_REGCOUNT
	.align		4
.L_122:
        /*02a0*/ 	.byte	0x04, 0x2f
        /*02a2*/ 	.short	(.L_124 - .L_123)
	.align		4
.L_123:
        /*02a4*/ 	.word	index@(_ZN7cutlass13device_kernelIN5flash19enable_sm80_to_sm89INS1_16FlashAttnBwdSm80INS1_25CollectiveMainloopBwdSm80ILi1ELi1EN4cute5tupleIJNS5_1CILi64EEES8_NS7_ILi192EEEEEENS_10bfloat16_tEfNS_4arch4Sm80ELb1ELb0ELb0ELb1ELb1ELb0ELb0ELb0ELi2ELi2ELi2ELi2ELb1EEENS1_24CollectiveEpilogueBwdGQAISA_fSD_Li256ELb1ELb1EEENS1_25SingleTileBwdLPTSchedulerILb1ELi64ELb1EEEEEEEEEvNT_6ParamsE)
        /*02a8*/ 	.word	0x00000004


	//----- nvinfo : EIATTR_FRAME_SIZE
	.align		4
.L_124:
        /*02ac*/ 	.byte	0x04, 0x11
        /*02ae*/ 	.short	(.L_126 - .L_125)
	.align		4
.L_125:
        /*02b0*/ 	.word	index@(_ZN7cutlass13device_kernelIN5flash19enable_sm80_to_sm89INS1_16FlashAttnBwdSm80INS1_25CollectiveMainloopBwdSm80ILi1ELi1EN4cute5tupleIJNS5_1CILi64EEES8_NS7_ILi192EEEEEENS_10bfloat16_tEfNS_4arch4Sm80ELb1ELb0ELb0ELb1ELb1ELb0ELb0ELb0ELi2ELi2ELi2ELi2ELb1EEENS1_24CollectiveEpilogueBwdGQAISA_fSD_Li256ELb1ELb1EEENS1_25SingleTileBwdLPTSchedulerILb1ELi64ELb1EEEEEEEEEvNT_6ParamsE)
        /*02b4*/ 	.word	0x00000000


	//----- nvinfo : EIATTR_REGCOUNT
	.align		4
.L_126:
        /*02b8*/ 	.byte	0x04, 0x2f
        /*02ba*/ 	.short	(.L_128 - .L_127)
	.align		4
.L_127:
        /*02bc*/ 	.word	index@(_ZN7cutlass13device_kernelIN5flash19enable_sm80_to_sm89INS1_16FlashAttnBwdSm80INS1_25CollectiveMainloopBwdSm80ILi1ELi1EN4cute5tupleIJNS5_1CILi64EEES8_NS7_ILi192EEEEEENS_10bfloat16_tEfNS_4arch4Sm80ELb1ELb0ELb0ELb1ELb0ELb0ELb0ELb0ELi2ELi2ELi2ELi2ELb1EEENS1_24CollectiveEpilogueBwdGQAISA_fSD_Li256ELb1ELb0EEENS1_25SingleTileBwdLPTSchedulerILb1ELi64ELb0EEEEEEEEEvNT_6ParamsE)
        /*02c0*/ 	.word	0x00000004


	//----- nvinfo : EIATTR_FRAME_SIZE
	.align		4
.L_128:
        /*02c4*/ 	.byte	0x04, 0x11
        /*02c6*/ 	.short	(.L_130 - .L_129)
	.align		4
.L_129:
        /*02c8*/ 	.word	index@(_ZN7cutlass13device_kernelIN5flash19enable_sm80_to_sm89INS1_16FlashAttnBwdSm80INS1_25CollectiveMainloopBwdSm80ILi1ELi1EN4cute5tupleIJNS5_1CILi64EEES8_NS7_ILi192EEEEEENS_10bfloat16_tEfNS_4arch4Sm80ELb1ELb0ELb0ELb1ELb0ELb0ELb0ELb0ELi2ELi2ELi2ELi2ELb1EEENS1_24CollectiveEpilogueBwdGQAISA_fSD_Li256ELb1ELb0EEENS1_25SingleTileBwdLPTSchedulerILb1ELi64ELb0EEEEEEEEEvNT_6ParamsE)
        /*02cc*/ 	.word	0x00000000


	//----- nvinfo : EIATTR_REGCOUNT
	.align		4
.L_130:
        /*02d0*/ 	.byte	0x04, 0x2f
        /*02d2*/ 	.short	(.L_132 - .L_131)
	.align		4
.L_131:
        /*02d4*/ 	.word	index@(_ZN7cutlass13device_kernelIN5flash19enable_sm80_to_sm89INS1_16FlashAttnBwdSm80INS1_25CollectiveMainloopBwdSm80ILi1ELi1EN4cute5tupleIJNS5_1CILi64EEES8_NS7_ILi192EEEEEENS_10bfloat16_tEfNS_4arch4Sm80ELb1ELb0ELb0ELb1ELb1ELb0ELb0ELb0ELi2ELi2ELi2ELi2ELb1EEENS1_21CollectiveEpilogueBwdISA_SB_SD_Li256ELb1ELb0ELi4EEENS1_25SingleTileBwdLPTSchedulerILb1ELi64ELb1EEEEEEEEEvNT_6ParamsE)
        /*02d8*/ 	.word	0x00000004


	//----- nvinfo : EIATTR_FRAME_SIZE
	.align		4
.L_132:
        /*02dc*/ 	.byte	0x04, 0x11
        /*02de*/ 	.short	(.L_134 - .L_133)
	.align		4
.L_133:
        /*02e0*/ 	.word	index@(_ZN7cutlass13device_kernelIN5flash19enable_sm80_to_sm89INS1_16FlashAttnBwdSm80INS1_25CollectiveMainloopBwdSm80ILi1ELi1EN4cute5tupleIJNS5_1CILi64EEES8_NS7_ILi192EEEEEENS_10bfloat16_tEfNS_4arch4Sm80ELb1ELb0ELb0ELb1ELb1ELb0ELb0ELb0ELi2ELi2ELi2ELi2ELb1EEENS1_21CollectiveEpilogueBwdISA_SB_SD_Li256ELb1ELb0ELi4EEENS1_25SingleTileBwdLPTSchedulerILb1ELi64ELb1EEEEEEEEEvNT_6ParamsE)
        /*02e4*/ 	.word	0x00000000


	//----- nvinfo : EIATTR_REGCOUNT
	.align		4
.L_134:
        /*02e8*/ 	.byte	0x04, 0x2f
        /*02ea*/ 	.short	(.L_136 - .L_135)
	.align		4
.L_135:
        /*02ec*/ 	.word	index@(_ZN7cutlass13device_kernelIN5flash19enable_sm80_to_sm89INS1_16FlashAttnBwdSm80INS1_25CollectiveMainloopBwdSm80ILi1ELi1EN4cute5tupleIJNS5_1CILi64EEES8_NS7_ILi192EEEEEENS_10bfloat16_tEfNS_4arch4Sm80ELb1ELb0ELb0ELb1ELb0ELb0ELb0ELb0ELi2ELi2ELi2ELi2ELb1EEENS1_21CollectiveEpilogueBwdISA_SB_SD_Li256ELb1ELb0ELi4EEENS1_25SingleTileBwdLPTSchedulerILb1ELi64ELb0EEEEEEEEEvNT_6ParamsE)
        /*02f0*/ 	.word	0x00000004


	//----- nvinfo : EIATTR_FRAME_SIZE
	.align		4
.L_136:
        /*02f4*/ 	.byte	0x04, 0x11
        /*02f6*/ 	.short	(.L_138 - .L_137)
	.align		4
.L_137:
        /*02f8*/ 	.word	index@(_ZN7cutlass13device_kernelIN5flash19enable_sm80_to_sm89INS1_16FlashAttnBwdSm80INS1_25CollectiveMainloopBwdSm80ILi1ELi1EN4cute5tupleIJNS5_1CILi64EEES8_NS7_ILi192EEEEEENS_10bfloat16_tEfNS_4arch4Sm80ELb1ELb0ELb0ELb1ELb0ELb0ELb0ELb0ELi2ELi2ELi2ELi2ELb1EEENS1_21CollectiveEpilogueBwdISA_SB_SD_Li256ELb1ELb0ELi4EEENS1_25SingleTileBwdLPTSchedulerILb1ELi64ELb0EEEEEEEEEvNT_6ParamsE)
        /*02fc*/ 	.word	0x00000000


	//----- nvinfo : EIATTR_REGCOUNT
	.align		4
.L_138:
        /*0300*/ 	.byte	0x04, 0x2f
        /*0302*/ 	.short	(.L_140 - .L_139)
	.align		4
.L_139:
        /*0304*/ 	.word	index@(_ZN7cutlass13device_kernelIN5flash19enable_sm80_to_sm89INS1_16FlashAttnBwdSm80INS1_25CollectiveMainloopBwdSm80ILi1ELi1EN4cute5tupleIJNS5_1CILi64EEES8_NS7_ILi192EEEEEENS_10bfloat16_tEfNS_4arch4Sm80ELb1ELb0ELb0ELb0ELb1ELb0ELb0ELb0ELi2ELi2ELi2ELi2ELb1EEENS1_24CollectiveEpilogueBwdGQAISA_fSD_Li256ELb0ELb1EEENS1_25SingleTileBwdLPTSchedulerILb0ELi64ELb1EEEEEEEEEvNT_6ParamsE)
        /*0308*/ 	.word	0x00000004


	//----- nvinfo : EIATTR_FRAME_SIZE
	.align		4
.L_140:
        /*030c*/ 	.byte	0x04, 0x11
        /*030e*/ 	.short	(.L_142 - .L_141)
	.align		4
.L_141:
        /*0310*/ 	.word	index@(_ZN7cutlass13device_kernelIN5flash19enable_sm80_to_sm89INS1_16FlashAttnBwdSm80INS1_25CollectiveMainloopBwdSm80ILi1ELi1EN4cute5tupleIJNS5_1CILi64EEES8_NS7_ILi192EEEEEENS_10bfloat16_tEfNS_4arch4Sm80ELb1ELb0ELb0ELb0ELb1ELb0ELb0ELb0ELi2ELi2ELi2ELi2ELb1EEENS1_24CollectiveEpilogueBwdGQAISA_fSD_Li256ELb0ELb1EEENS1_25SingleTileBwdLPTSchedulerILb0ELi64ELb1EEEEEEEEEvNT_6ParamsE)
        /*0314*/ 	.word	0x00000000


	//----- nvinfo : EIATTR_REGCOUNT
	.align		4
.L_142:
        /*0318*/ 	.byte	0x04, 0x2f
        /*031a*/ 	.short	(.L_144 - .L_143)
	.align		4
.L_143:
        /*031c*/ 	.word	index@(_ZN7cutlass13device_kernelIN5flash19enable_sm80_to_sm89INS1_16FlashAttnBwdSm80INS1_25CollectiveMainloopBwdSm80ILi1ELi1EN4cute5tupleIJNS5_1CILi64EEES8_NS7_ILi192EEEEEENS_10bfloat16_tEfNS_4arch4Sm80ELb1ELb0ELb0ELb0ELb0ELb0ELb0ELb0ELi2ELi2ELi2ELi2ELb1EEENS1_24CollectiveEpilogueBwdGQAISA_fSD_Li256ELb0ELb0EEENS1_25SingleTileBwdLPTSchedulerILb0ELi64ELb0EEEEEEEEEvNT_6ParamsE)
        /*0320*/ 	.word	0x00000004


	//----- nvinfo : EIATTR_FRAME_SIZE
	.align		4
.L_144:
        /*0324*/ 	.byte	0x04, 0x11
        /*0326*/ 	.short	(.L_146 - .L_145)
	.align		4
.L_145:
        /*0328*/ 	.word	index@(_ZN7cutlass13device_kernelIN5flash19enable_sm80_to_sm89INS1_16FlashAttnBwdSm80INS1_25CollectiveMainloopBwdSm80ILi1ELi1EN4cute5tupleIJNS5_1CILi64EEES8_NS7_ILi192EEEEEENS_10bfloat16_tEfNS_4arch4Sm80ELb1ELb0ELb0ELb0ELb0ELb0ELb0ELb0ELi2ELi2ELi2ELi2ELb1EEENS1_24CollectiveEpilogueBwdGQAISA_fSD_Li256ELb0ELb0EEENS1_25SingleTileBwdLPTSchedulerILb0ELi64ELb0EEEEEEEEEvNT_6ParamsE)
        /*032c*/ 	.word	0x00000000


	//----- nvinfo : EIATTR_REGCOUNT
	.align		4
.L_146:
        /*0330*/ 	.byte	0x04, 0x2f
        /*0332*/ 	.short	(.L_148 - .L_147)
	.align		4
.L_147:
        /*0334*/ 	.word	index@(_ZN7cutlass13device_kernelIN5flash19enable_sm80_to_sm89INS1_16FlashAttnBwdSm80INS1_25CollectiveMainloopBwdSm80ILi1ELi1EN4cute5tupleIJNS5_1CILi64EEES8_NS7_ILi192EEEEEENS_10bfloat16_tEfNS_4arch4Sm80ELb1ELb0ELb0ELb0ELb1ELb0ELb0ELb0ELi2ELi2ELi2ELi2ELb1EEENS1_21CollectiveEpilogueBwdISA_SB_SD_Li256ELb0ELb0ELi4EEENS1_25SingleTileBwdLPTSchedulerILb0ELi64ELb1EEEEEEEEEvNT_6ParamsE)
        /*0338*/ 	.word	0x00000004


	//----- nvinfo : EIATTR_FRAME_SIZE
	.align		4
.L_148:
        /*033c*/ 	.byte	0x04, 0x11
        /*033e*/ 	.short	(.L_150 - .L_149)
	.align		4
.L_149:
        /*0340*/ 	.word	index@(_ZN7cutlass13device_kernelIN5flash19enable_sm80_to_sm89INS1_16FlashAttnBwdSm80INS1_25CollectiveMainloopBwdSm80ILi1ELi1EN4cute5tupleIJNS5_1CILi64EEES8_NS7_ILi192EEEEEENS_10bfloat16_tEfNS_4arch4Sm80ELb1ELb0ELb0ELb0ELb1ELb0ELb0ELb0ELi2ELi2ELi2ELi2ELb1EEENS1_21CollectiveEpilogueBwdISA_SB_SD_Li256ELb0ELb0ELi4EEENS1_25SingleTileBwdLPTSchedulerILb0ELi64ELb1EEEEEEEEEvNT_6ParamsE)
        /*0344*/ 	.word	0x00000000


	//----- nvinfo : EIATTR_REGCOUNT
	.align		4
.L_150:
        /*0348*/ 	.byte	0x04, 0x2f
        /*034a*/ 	.short	(.L_152 - .L_151)
	.align		4
.L_151:
        /*034c*/ 	.word	index@(_ZN7cutlass13device_kernelIN5flash19enable_sm80_to_sm89INS1_16FlashAttnBwdSm80INS1_25CollectiveMainloopBwdSm80ILi1ELi1EN4cute5tupleIJNS5_1CILi64EEES8_NS7_ILi192EEEEEENS_10bfloat16_tEfNS_4arch4Sm80ELb1ELb0ELb0ELb0ELb0ELb0ELb0ELb0ELi2ELi2ELi2ELi2ELb1EEENS1_21CollectiveEpilogueBwdISA_SB_SD_Li256ELb0ELb0ELi4EEENS1_25SingleTileBwdLPTSchedulerILb0ELi64ELb0EEEEEEEEEvNT_6ParamsE)
        /*0350*/ 	.word	0x00000004


	//----- nvinfo : EIATTR_FRAME_SIZE
	.align		4
.L_152:
        /*0354*/ 	.byte	0x04, 0x11
        /*0356*/ 	.short	(.L_154 - .L_153)
	.align		4
.L_153:
        /*0358*/ 	.word	index@(_ZN7cutlass13device_kernelIN5flash19enable_sm80_to_sm89INS1_16FlashAttnBwdSm80INS1_25CollectiveMainloopBwdSm80ILi1ELi1EN4cute5tupleIJNS5_1CILi64EEES8_NS7_ILi192EEEEEENS_10bfloat16_tEfNS_4arch4Sm80ELb1ELb0ELb0ELb0ELb0ELb0ELb0ELb0ELi2ELi2ELi2ELi2ELb1EEENS1_21CollectiveEpilogueBwdISA_SB_SD_Li256ELb0ELb0ELi4EEENS1_25SingleTileBwdLPTSchedulerILb0ELi64ELb0EEEEEEEEEvNT_6ParamsE)
        /*035c*/ 	.word	0x00000000


	//----- nvinfo : EIATTR_REGCOUNT
	.align		4
.L_154:
        /*0360*/ 	.byte	0x04, 0x2f
        /*0362*/ 	.short	(.L_156 - .L_155)
	.align		4
.L_155:
        /*0364*/ 	.word	index@(_ZN7cutlass13device_kernelIN5flash19enable_sm80_to_sm89INS1_16FlashAttnBwdSm80INS1_25CollectiveMainloopBwdSm80ILi1ELi1EN4cute5tupleIJNS5_1CILi64EEES8_NS7_ILi192EEEEEENS_10bfloat16_tEfNS_4arch4Sm80ELb0ELb1ELb0ELb1ELb1ELb0ELb0ELb0ELi2ELi2ELi2ELi2ELb1EEENS1_24CollectiveEpilogueBwdGQAISA_fSD_Li256ELb1ELb1EEENS1_19SingleTileSchedulerILb1ELb0ELb0ELi64EEEEEEEEEvNT_6ParamsE)
        /*0368*/ 	.word	0x00000004


	//----- nvinfo : EIATTR_FRAME_SIZE
	.align		4
.L_156:
        /*036c*/ 	.byte	0x04, 0x11
        /*036e*/ 	.short	(.L_158 - .L_157)
	.align		4
.L_157:
        /*0370*/ 	.word	index@(_ZN7cutlass13device_kernelIN5flash19enable_sm80_to_sm89INS1_16FlashAttnBwdSm80INS1_25CollectiveMainloopBwdSm80ILi1ELi1EN4cute5tupleIJNS5_1CILi64EEES8_NS7_ILi192EEEEEENS_10bfloat16_tEfNS_4arch4Sm80ELb0ELb1ELb0ELb1ELb1ELb0ELb0ELb0ELi2ELi2ELi2ELi2ELb1EEENS1_24CollectiveEpilogueBwdGQAISA_fSD_Li256ELb1ELb1EEENS1_19SingleTileSchedulerILb1ELb0ELb0ELi64EEEEEEEEEvNT_6ParamsE)
        /*0374*/ 	.word	0x00000000


	//----- nvinfo : EIATTR_REGCOUNT
	.align		4
.L_158:
        /*0378*/ 	.byte	0x04, 0x2f
        /*037a*/ 	.short	(.L_160 - .L_159)
	.align		4
.L_159:
        /*037c*/ 	.word	index@(_ZN7cutlass13device_kernelIN5flash19enable_sm80_to_sm89INS1_16FlashAttnBwdSm80INS1_25CollectiveMainloopBwdSm80ILi1ELi1EN4cute5tupleIJNS5_1CILi64EEES8_NS7_ILi192EEEEEENS_10bfloat16_tEfNS_4arch4Sm80ELb0ELb1ELb0ELb1ELb0ELb0ELb0ELb0ELi2ELi2ELi2ELi2ELb1EEENS1_24CollectiveEpilogueBwdGQAISA_fSD_Li256ELb1ELb0EEENS1_19SingleTileSchedulerILb1ELb0ELb0ELi64EEEEEEEEEvNT_6ParamsE)
        /*0380*/ 	.word	0x00000004


	//----- nvinfo : EIATTR_FRAME_SIZE
	.align		4
.L_160:
        /*0384*/ 	.byte	0x04, 0x11
        /*0386*/ 	.short	(.L_162 - .L_161)
	.align		4
.L_161:
        /*0388*/ 	.word	index@(_ZN7cutlass13device_kernelIN5flash19enable_sm80_to_sm89INS1_16FlashAttnBwdSm80INS1_25CollectiveMainloopBwdSm80ILi1ELi1EN4cute5tupleIJNS5_1CILi64EEES8_NS7_ILi192EEEEEENS_10bfloat16_tEfNS_4arch4Sm80ELb0ELb1ELb0ELb1ELb0ELb0ELb0ELb0ELi2ELi2ELi2ELi2ELb1EEENS1_24CollectiveEpilogueBwdGQAISA_fSD_Li256ELb1ELb0EEENS1_19SingleTileSchedulerILb1ELb0ELb0ELi64EEEEEEEEEvNT_6ParamsE)
        /*038c*/ 	.word	0x00000000


	//----- nvinfo : EIATTR_REGCOUNT
	.align		4
.L_162:
        /*0390*/ 	.byte	0x04, 0x2f
        /*0392*/ 	.short	(.L_164 - .L_163)
	.align		4
.L_163:
        /*0394*/ 	.word	index@(_ZN7cutlass13device_kernelIN5flash19enable_sm80_to_sm89INS1_16FlashAttnBwdSm80INS1_25CollectiveMainloopBwdSm80ILi1ELi1EN4cute5tupleIJNS5_1CILi64EEES8_NS7_ILi192EEEEEENS_10bfloat16_tEfNS_4arch4Sm80ELb0ELb1ELb0ELb1ELb1ELb0ELb0ELb0ELi2ELi2ELi2ELi2ELb1EEENS1_21CollectiveEpilogueBwdISA_SB_SD_Li256ELb1ELb0ELi4EEENS1_19SingleTileSchedulerILb1ELb0ELb0ELi64EEEEEEEEEvNT_6ParamsE)
        /*0398*/ 	.word	0x00000004


	//----- nvinfo : EIATTR_FRAME_SIZE
	.align		4
.L_164:
        /*039c*/ 	.byte	0x04, 0x11
        /*039e*/ 	.short	(.L_166 - .L_165)
	.align		4
.L_165:
        /*03a0*/ 	.word	index@(_ZN7cutlass13device_kernelIN5flash19enable_sm80_to_sm89INS1_16FlashAttnBwdSm80INS1_25CollectiveMainloopBwdSm80ILi1ELi1EN4cute5tupleIJNS5_1CILi64EEES8_NS7_ILi192EEEEEENS_10bfloat16_tEfNS_4arch4Sm80ELb0ELb1ELb0ELb1ELb1ELb0ELb0ELb0ELi2ELi2ELi2ELi2ELb1EEENS1_21CollectiveEpilogueBwdISA_SB_SD_Li256ELb1ELb0ELi4EEENS1_19SingleTileSchedulerILb1ELb0ELb0ELi64EEEEEEEEEvNT_6ParamsE)
        /*03a4*/ 	.word	0x00000000


	//----- nvinfo : EIATTR_REGCOUNT
	.align		4
.L_166:
        /*03a8*/ 	.byte	0x04, 0x2f
        /*03aa*/ 	.short	(.L_168 - .L_167)
	.align		4
.L_167:
        /*03ac*/ 	.word	index@(_ZN7cutlass13device_kernelIN5flash19enable_sm80_to_sm89INS1_16FlashAttnBwdSm80INS1_25CollectiveMainloopBwdSm80ILi1ELi1EN4cute5tupleIJNS5_1CILi64EEES8_NS7_ILi192EEEEEENS_10bfloat16_tEfNS_4arch4Sm80ELb0ELb1ELb0ELb1ELb0ELb0ELb0ELb0ELi2ELi2ELi2ELi2ELb1EEENS1_21CollectiveEpilogueBwdISA_SB_SD_Li256ELb1ELb0ELi4EEENS1_19SingleTileSchedulerILb1ELb0ELb0ELi64EEEEEEEEEvNT_6ParamsE)
        /*03b0*/ 	.word	0x00000004


	//----- nvinfo : EIATTR_FRAME_SIZE
	.align		4
.L_168:
        /*03b4*/ 	.byte	0x04, 0x11
        /*03b6*/ 	.short	(.L_170 - .L_169)
	.align		4
.L_169:
        /*03b8*/ 	.word	index@(_ZN7cutlass13device_kernelIN5flash19enable_sm80_to_sm89INS1_16FlashAttnBwdSm80INS1_25CollectiveMainloopBwdSm80ILi1ELi1EN4cute5tupleIJNS5_1CILi64EEES8_NS7_ILi192EEEEEENS_10bfloat16_tEfNS_4arch4Sm80ELb0ELb1ELb0ELb1ELb0ELb0ELb0ELb0ELi2ELi2ELi2ELi2ELb1EEENS1_21CollectiveEpilogueBwdISA_SB_SD_Li256ELb1ELb0ELi4EEENS1_19SingleTileSchedulerILb1ELb0ELb0ELi64EEEEEEEEEvNT_6ParamsE)
        /*03bc*/ 	.word	0x00000000


	//----- nvinfo : EIATTR_REGCOUNT
	.align		4
.L_170:
        /*03c0*/ 	.byte	0x04, 0x2f
        /*03c2*/ 	.short	(.L_172 - .L_171)
	.align		4
.L_171:
        /*03c4*/ 	.word	index@(_ZN7cutlass13device_kernelIN5flash19enable_sm80_to_sm89INS1_16FlashAttnBwdSm80INS1_25CollectiveMainloopBwdSm80ILi1ELi1EN4cute5tupleIJNS5_1CILi64EEES8_NS7_ILi192EEEEEENS_10bfloat16_tEfNS_4arch4Sm80ELb0ELb1ELb0ELb0ELb1ELb0ELb0ELb0ELi2ELi2ELi2ELi2ELb1EEENS1_24CollectiveEpilogueBwdGQAISA_fSD_Li256ELb0ELb1EEENS1_19SingleTileSchedulerILb0ELb0ELb0ELi64EEEEEEEEEvNT_6ParamsE)
        /*03c8*/ 	.word	0x00000004


	//----- nvinfo : EIATTR_FRAME_SIZE
	.align		4
.L_172:
        /*03cc*/ 	.byte	0x04, 0x11
        /*03ce*/ 	.short	(.L_174 - .L_173)
	.align		4
.L_173:
        /*03d0*/ 	.word	index@(_ZN7cutlass13device_kernelIN5flash19enable_sm80_to_sm89INS1_16FlashAttnBwdSm80INS1_25CollectiveMainloopBwdSm80ILi1ELi1EN4cute5tupleIJNS5_1CILi64EEES8_NS7_ILi192EEEEEENS_10bfloat16_tEfNS_4arch4Sm80ELb0ELb1ELb0ELb0ELb1ELb0ELb0ELb0ELi2ELi2ELi2ELi2ELb1EEENS1_24CollectiveEpilogueBwdGQAISA_fSD_Li256ELb0ELb1EEENS1_19SingleTileSchedulerILb0ELb0ELb0ELi64EEEEEEEEEvNT_6ParamsE)
        /*03d4*/ 	.word	0x00000000


	//----- nvinfo : EIATTR_REGCOUNT
	.align		4
.L_174:
        /*03d8*/ 	.byte	0x04, 0x2f
        /*03da*/ 	.short	(.L_176 - .L_175)
	.align		4
.L_175:
        /*03dc*/ 	.word	index@(_ZN7cutlass13device_kernelIN5flash19enable_sm80_to_sm89INS1_16FlashAttnBwdSm80INS1_25CollectiveMainloopBwdSm80ILi1ELi1EN4cute5tupleIJNS5_1CILi64EEES8_NS7_ILi192EEEEEENS_10bfloat16_tEfNS_4arch4Sm80ELb0ELb1ELb0ELb0ELb0ELb0ELb0ELb0ELi2ELi2ELi2ELi2ELb1EEENS1_24CollectiveEpilogueBwdGQAISA_fSD_Li256ELb0ELb0EEENS1_19SingleTileSchedulerILb0ELb0ELb0ELi64EEEEEEEEEvNT_6ParamsE)
        /*03e0*/ 	.word	0x00000004


	//----- nvinfo : EIATTR_FRAME_SIZE
	.align		4
.L_176:
        /*03e4*/ 	.byte	0x04, 0x11
        /*03e6*/ 	.short	(.L_178 - .L_177)
	.align		4
.L_177:
        /*03e8*/ 	.word	index@(_ZN7cutlass13device_kernelIN5flash19enable_sm80_to_sm89INS1_16FlashAttnBwdSm80INS1_25CollectiveMainloopBwdSm80ILi1ELi1EN4cute5tupleIJNS5_1CILi64EEES8_NS7_ILi192EEEEEENS_10bfloat16_tEfNS_4arch4Sm80ELb0ELb1ELb0ELb0ELb0ELb0ELb0ELb0ELi2ELi2ELi2ELi2ELb1EEENS1_24CollectiveEpilogueBwdGQAISA_fSD_Li256ELb0ELb0EEENS1_19SingleTileSchedulerILb0ELb0ELb0ELi64EEEEEEEEEvNT_6ParamsE)
        /*03ec*/ 	.word	0x00000000


	//----- nvinfo : EIATTR_REGCOUNT
	.align		4
.L_178:
        /*03f0*/ 	.byte	0x04, 0x2f
        /*03f2*/ 	.short	(.L_180 - .L_179)
	.align		4
.L_179:
        /*03f4*/ 	.word	index@(_ZN7cutlass13device_kernelIN5flash19enable_sm80_to_sm89INS1_16FlashAttnBwdSm80INS1_25CollectiveMainloopBwdSm80ILi1ELi1EN4cute5tupleIJNS5_1CILi64EEES8_NS7_ILi192EEEEEENS_10bfloat16_tEfNS_4arch4Sm80ELb0ELb1ELb0ELb0ELb1ELb0ELb0ELb0ELi2ELi2ELi2ELi2ELb1EEENS1_21CollectiveEpilogueBwdISA_SB_SD_Li256ELb0ELb0ELi4EEENS1_19SingleTileSchedulerILb0ELb0ELb0ELi64EEEEEEEEEvNT_6ParamsE)
        /*03f8*/ 	.word	0x00000004


	//----- nvinfo : EIATTR_FRAME_SIZE
	.align		4
.L_180:
        /*03fc*/ 	.byte	0x04, 0x11
        /*03fe*/ 	.short	(.L_182 - .L_181)
	.align		4
.L_181:
        /*0400*/ 	.word	index@(_ZN7cutlass13device_kernelIN5flash19enable_sm80_to_sm89INS1_16FlashAttnBwdSm80INS1_25CollectiveMainloopBwdSm80ILi1ELi1EN4cute5tupleIJNS5_1CILi64EEES8_NS7_ILi192EEEEEENS_10bfloat16_tEfNS_4arch4Sm80ELb0ELb1ELb0ELb0ELb1ELb0ELb0ELb0ELi2ELi2ELi2ELi2ELb1EEENS1_21CollectiveEpilogueBwdISA_SB_SD_Li256ELb0ELb0ELi4EEENS1_19SingleTileSchedulerILb0ELb0ELb0ELi64EEEEEEEEEvNT_6ParamsE)
        /*0404*/ 	.word	0x00000000


	//----- nvinfo : EIATTR_REGCOUNT
	.align		4
.L_182:
        /*0408*/ 	.byte	0x04, 0x2f
        /*040a*/ 	.short	(.L_184 - .L_183)
	.align		4
.L_183:
        /*040c*/ 	.word	index@(_ZN7cutlass13device_kernelIN5flash19enable_sm80_to_sm89INS1_16FlashAttnBwdSm80INS1_25CollectiveMainloopBwdSm80ILi1ELi1EN4cute5tupleIJNS5_1CILi64EEES8_NS7_ILi192EEEEEENS_10bfloat16_tEfNS_4arch4Sm80ELb0ELb1ELb0ELb0ELb0ELb0ELb0ELb0ELi2ELi2ELi2ELi2ELb1EEENS1_21CollectiveEpilogueBwdISA_SB_SD_Li256ELb0ELb0ELi4EEENS1_19SingleTileSchedulerILb0ELb0ELb0ELi64EEEEEEEEEvNT_6ParamsE)
        /*0410*/ 	.word	0x00000004


	//----- nvinfo : EIATTR_FRAME_SIZE
	.align		4
.L_184:
        /*0414*/ 	.byte	0x04, 0x11
        /*0416*/ 	.short	(.L_186 - .L_185)
	.align		4
.L_185:
        /*0418*/ 	.word	index@(_ZN7cutlass13device_kernelIN5flash19enable_sm80_to_sm89INS1_16FlashAttnBwdSm80INS1_25CollectiveMainloopBwdSm80ILi1ELi1EN4cute5tupleIJNS5_1CILi64EEES8_NS7_ILi192EEEEEENS_10bfloat16_tEfNS_4arch4Sm80ELb0ELb1ELb0ELb0ELb0ELb0ELb0ELb0ELi2ELi2ELi2ELi2ELb1EEENS1_21CollectiveEpilogueBwdISA_SB_SD_Li256ELb0ELb0ELi4EEENS1_19SingleTileSchedulerILb0ELb0ELb0ELi64EEEEEEEEEvNT_6ParamsE)
        /*041c*/ 	.word	0x00000000


	//----- nvinfo : EIATTR_REGCOUNT
	.align		4
.L_186:
        /*0420*/ 	.byte	0x04, 0x2f
        /*0422*/ 	.short	(.L_188 - .L_187)
	.align		4
.L_187:
        /*0424*/ 	.word	index@(_ZN7cutlass13device_kernelIN5flash19enable_sm80_to_sm89INS1_16FlashAttnBwdSm80INS1_25CollectiveMainloopBwdSm80ILi1ELi1EN4cute5tupleIJNS5_1CILi64EEES8_NS7_ILi192EEEEEENS_10bfloat16_tEfNS_4arch4Sm80ELb0ELb0ELb0ELb1ELb1ELb0ELb0ELb0ELi2ELi2ELi2ELi2ELb1EEENS1_24CollectiveEpilogueBwdGQAISA_fSD_Li256ELb1ELb1EEENS1_19SingleTileSchedulerILb1ELb0ELb0ELi64EEEEEEEEEvNT_6ParamsE)
        /*0428*/ 	.word	0x00000004


	//----- nvinfo : EIATTR_FRAME_SIZE
	.align		4
.L_188:
        /*042c*/ 	.byte	0x04, 0x11
        /*042e*/ 	.short	(.L_190 - .L_189)
	.align		4
.L_189:
        /*0430*/ 	.word	index@(_ZN7cutlass13device_kernelIN5flash19enable_sm80_to_sm89INS1_16FlashAttnBwdSm80INS1_25CollectiveMainloopBwdSm80ILi1ELi1EN4cute5tupleIJNS5_1CILi64EEES8_NS7_ILi192EEEEEENS_10bfloat16_tEfNS_4arch4Sm80ELb0ELb0ELb0ELb1ELb1ELb0ELb0ELb0ELi2ELi2ELi2ELi2ELb1EEENS1_24CollectiveEpilogueBwdGQAISA_fSD_Li256ELb1ELb1EEENS1_19SingleTileSchedulerILb1ELb0ELb0ELi64EEEEEEEEEvNT_6ParamsE)
        /*0434*/ 	.word	0x00000000


	//----- nvinfo : EIATTR_REGCOUNT
	.align		4
.L_190:
        /*0438*/ 	.byte	0x04, 0x2f
        /*043a*/ 	.short	(.L_192 - .L_191)
	.align		4
.L_191:
        /*043c*/ 	.word	index@(_ZN7cutlass13device_kernelIN5flash19enable_sm80_to_sm89INS1_16FlashAttnBwdSm80INS1_25CollectiveMainloopBwdSm80ILi1ELi1EN4cute5tupleIJNS5_1CILi64EEES8_NS7_ILi192EEEEEENS_10bfloat16_tEfNS_4arch4Sm80ELb0ELb0ELb0ELb1ELb0ELb0ELb0ELb0ELi2ELi2ELi2ELi2ELb1EEENS1_24CollectiveEpilogueBwdGQAISA_fSD_Li256ELb1ELb0EEENS1_19SingleTileSchedulerILb1ELb0ELb0ELi64EEEEEEEEEvNT_6ParamsE)
        /*0440*/ 	.word	0x00000004


	//----- nvinfo : EIATTR_FRAME_SIZE
	.align		4
.L_192:
        /*0444*/ 	.byte	0x04, 0x11
        /*0446*/ 	.short	(.L_194 - .L_193)
	.align		4
.L_193:
        /*0448*/ 	.word	index@(_ZN7cutlass13device_kernelIN5flash19enable_sm80_to_sm89INS1_16FlashAttnBwdSm80INS1_25CollectiveMainloopBwdSm80ILi1ELi1EN4cute5tupleIJNS5_1CILi64EEES8_NS7_ILi192EEEEEENS_10bfloat16_tEfNS_4arch4Sm80ELb0ELb0ELb0ELb1ELb0ELb0ELb0ELb0ELi2ELi2ELi2ELi2ELb1EEENS1_24CollectiveEpilogueBwdGQAISA_fSD_Li256ELb1ELb0EEENS1_19SingleTileSchedulerILb1ELb0ELb0ELi64EEEEEEEEEvNT_6ParamsE)
        /*044c*/ 	.word	0x00000000


	//----- nvinfo : EIATTR_REGCOUNT
	.align		4
.L_194:
        /*0450*/ 	.byte	0x04, 0x2f
        /*0452*/ 	.short	(.L_196 - .L_195)
	.align		4
.L_195:
        /*0454*/ 	.word	index@(_ZN7cutlass13device_kernelIN5flash19enable_sm80_to_sm89INS1_16FlashAttnBwdSm80INS1_25CollectiveMainloopBwdSm80ILi1ELi1EN4cute5tupleIJNS5_1CILi64EEES8_NS7_ILi192EEEEEENS_10bfloat16_tEfNS_4arch4Sm80ELb0ELb0ELb0ELb1ELb1ELb0ELb0ELb0ELi2ELi2ELi2ELi2ELb1EEENS1_21CollectiveEpilogueBwdISA_SB_SD_Li256ELb1ELb0ELi4EEENS1_19SingleTileSchedulerILb1ELb0ELb0ELi64EEEEEEEEEvNT_6ParamsE)
        /*0458*/ 	.word	0x00000004


	//----- nvinfo : EIATTR_FRAME_SIZE
	.align		4
.L_196:
        /*045c*/ 	.byte	0x04, 0x11
        /*045e*/ 	.short	(.L_198 - .L_197)
	.align		4
.L_197:
        /*0460*/ 	.word	index@(_ZN7cutlass13device_kernelIN5flash19enable_sm80_to_sm89INS1_16FlashAttnBwdSm80INS1_25CollectiveMainloopBwdSm80ILi1ELi1EN4cute5tupleIJNS5_1CILi64EEES8_NS7_ILi192EEEEEENS_10bfloat16_tEfNS_4arch4Sm80ELb0ELb0ELb0ELb1ELb1ELb0ELb0ELb0ELi2ELi2ELi2ELi2ELb1EEENS1_21CollectiveEpilogueBwdISA_SB_SD_Li256ELb1ELb0ELi4EEENS1_19SingleTileSchedulerILb1ELb0ELb0ELi64EEEEEEEEEvNT_6ParamsE)
        /*0464*/ 	.word	0x00000000


	//----- nvinfo : EIATTR_REGCOUNT
	.align		4
.L_198:
        /*0468*/ 	.byte	0x04, 0x2f
        /*046a*/ 	.short	(.L_200 - .L_199)
	.align		4
.L_199:
        /*046c*/ 	.word	index@(_ZN7cutlass13device_kernelIN5flash19enable_sm80_to_sm89INS1_16FlashAttnBwdSm80INS1_25CollectiveMainloopBwdSm80ILi1ELi1EN4cute5tupleIJNS5_1CILi64EEES8_NS7_ILi192EEEEEENS_10bfloat16_tEfNS_4arch4Sm80ELb0ELb0ELb0ELb1ELb0ELb0ELb0ELb0ELi2ELi2ELi2ELi2ELb1EEENS1_21CollectiveEpilogueBwdISA_SB_SD_Li256ELb1ELb0ELi4EEENS1_19SingleTileSchedulerILb1ELb0ELb0ELi64EEEEEEEEEvNT_6ParamsE)
        /*0470*/ 	.word	0x00000004


	//----- nvinfo : EIATTR_FRAME_SIZE
	.align		4
.L_200:
        /*0474*/ 	.byte	0x04, 0x11
        /*0476*/ 	.short	(.L_202 - .L_201)
	.align		4
.L_201:
        /*0478*/ 	.word	index@(_ZN7cutlass13device_kernelIN5flash19enable_sm80_to_sm89INS1_16FlashAttnBwdSm80INS1_25CollectiveMainloopBwdSm80ILi1ELi1EN4cute5tupleIJNS5_1CILi64EEES8_NS7_ILi192EEEEEENS_10bfloat16_tEfNS_4arch4Sm80ELb0ELb0ELb0ELb1ELb0ELb0ELb0ELb0ELi2ELi2ELi2ELi2ELb1EEENS1_21CollectiveEpilogueBwdISA_SB_SD_Li256ELb1ELb0ELi4EEENS1_19SingleTileSchedulerILb1ELb0ELb0ELi64EEEEEEEEEvNT_6ParamsE)
        /*047c*/ 	.word	0x00000000


	//----- nvinfo : EIATTR_REGCOUNT
	.align		4
.L_202:
        /*0480*/ 	.byte	0x04, 0x2f
        /*0482*/ 	.short	(.L_204 - .L_203)
	.align		4
.L_203:
        /*0484*/ 	.word	index@(_ZN7cutlass13device_kernelIN5flash19enable_sm80_to_sm89INS1_16FlashAttnBwdSm80INS1_25CollectiveMainloopBwdSm80ILi1ELi1EN4cute5tupleIJNS5_1CILi64EEES8_NS7_ILi192EEEEEENS_10bfloat16_tEfNS_4arch4Sm80ELb0ELb0ELb0ELb0ELb1ELb0ELb0ELb0ELi2ELi2ELi2ELi2ELb1EEENS1_24CollectiveEpilogueBwdGQAISA_fSD_Li256ELb0ELb1EEENS1_19SingleTileSchedulerILb0ELb0ELb0ELi64EEEEEEEEEvNT_6ParamsE)
        /*0488*/ 	.word	0x00000004


	//----- nvinfo : EIATTR_FRAME_SIZE
	.align		4
.L_204:
        /*048c*/ 	.byte	0x04, 0x11
        /*048e*/ 	.short	(.L_206 - .L_205)
	.align		4
.L_205:
        /*0490*/ 	.word	index@(_ZN7cutlass13device_kernelIN5flash19enable_sm80_to_sm89INS1_16FlashAttnBwdSm80INS1_25CollectiveMainloopBwdSm80ILi1ELi1EN4cute5tupleIJNS5_1CILi64EEES8_NS7_ILi192EEEEEENS_10bfloat16_tEfNS_4arch4Sm80ELb0ELb0ELb0ELb0ELb1ELb0ELb0ELb0ELi2ELi2ELi2ELi2ELb1EEENS1_24CollectiveEpilogueBwdGQAISA_fSD_Li256ELb0ELb1EEENS1_19SingleTileSchedulerILb0ELb0ELb0ELi64EEEEEEEEEvNT_6ParamsE)
        /*0494*/ 	.word	0x00000000


	//----- nvinfo : EIATTR_REGCOUNT
	.align		4
.L_206:
        /*0498*/ 	.byte	0x04, 0x2f
        /*049a*/ 	.short	(.L_208 - .L_207)
	.align		4
.L_207:
        /*049c*/ 	.word	index@(_ZN7cutlass13device_kernelIN5flash19enable_sm80_to_sm89INS1_16FlashAttnBwdSm80INS1_25CollectiveMainloopBwdSm80ILi1ELi1EN4cute5tupleIJNS5_1CILi64EEES8_NS7_ILi192EEEEEENS_10bfloat16_tEfNS_4arch4Sm80ELb0ELb0ELb0ELb0ELb0ELb0ELb0ELb0ELi2ELi2ELi2ELi2ELb1EEENS1_24CollectiveEpilogueBwdGQAISA_fSD_Li256ELb0ELb0EEENS1_19SingleTileSchedulerILb0ELb0ELb0ELi64EEEEEEEEEvNT_6ParamsE)
        /*04a0*/ 	.word	0x00000004


	//----- nvinfo : EIATTR_FRAME_SIZE
	.align		4
.L_208:
        /*04a4*/ 	.byte	0x04, 0x11
        /*04a6*/ 	.short	(.L_210 - .L_209)
	.align		4
.L_209:
        /*04a8*/ 	.word	index@(_ZN7cutlass13device_kernelIN5flash19enable_sm80_to_sm89INS1_16FlashAttnBwdSm80INS1_25CollectiveMainloopBwdSm80ILi1ELi1EN4cute5tupleIJNS5_1CILi64EEES8_NS7_ILi192EEEEEENS_10bfloat16_tEfNS_4arch4Sm80ELb0ELb0ELb0ELb0ELb0ELb0ELb0ELb0ELi2ELi2ELi2ELi2ELb1EEENS1_24CollectiveEpilogueBwdGQAISA_fSD_Li256ELb0ELb0EEENS1_19SingleTileSchedulerILb0ELb0ELb0ELi64EEEEEEEEEvNT_6ParamsE)
        /*04ac*/ 	.word	0x00000000


	//----- nvinfo : EIATTR_REGCOUNT
	.align		4
.L_210:
        /*04b0*/ 	.byte	0x04, 0x2f
        /*04b2*/ 	.short	(.L_212 - .L_211)
	.align		4
.L_211:
        /*04b4*/ 	.word	index@(_ZN7cutlass13device_kernelIN5flash19enable_sm80_to_sm89INS1_16FlashAttnBwdSm80INS1_25CollectiveMainloopBwdSm80ILi1ELi1EN4cute5tupleIJNS5_1CILi64EEES8_NS7_ILi192EEEEEENS_10bfloat16_tEfNS_4arch4Sm80ELb0ELb0ELb0ELb0ELb1ELb0ELb0ELb0ELi2ELi2ELi2ELi2ELb1EEENS1_21CollectiveEpilogueBwdISA_SB_SD_Li256ELb0ELb0ELi4EEENS1_19SingleTileSchedulerILb0ELb0ELb0ELi64EEEEEEEEEvNT_6ParamsE)
        /*04b8*/ 	.word	0x00000004


	//----- nvinfo : EIATTR_FRAME_SIZE
	.align		4
.L_212:
        /*04bc*/ 	.byte	0x04, 0x11
        /*04be*/ 	.short	(.L_214 - .L_213)
	.align		4
.L_213:
        /*04c0*/ 	.word	index@(_ZN7cutlass13device_kernelIN5flash19enable_sm80_to_sm89INS1_16FlashAttnBwdSm80INS1_25CollectiveMainloopBwdSm80ILi1ELi1EN4cute5tupleIJNS5_1CILi64EEES8_NS7_ILi192EEEEEENS_10bfloat16_tEfNS_4arch4Sm80ELb0ELb0ELb0ELb0ELb1ELb0ELb0ELb0ELi2ELi2ELi2ELi2ELb1EEENS1_21CollectiveEpilogueBwdISA_SB_SD_Li256ELb0ELb0ELi4EEENS1_19SingleTileSchedulerILb0ELb0ELb0ELi64EEEEEEEEEvNT_6ParamsE)
        /*04c4*/ 	.word	0x00000000


	//----- nvinfo : EIATTR_REGCOUNT
	.align		4
.L_214:
        /*04c8*/ 	.byte	0x04, 0x2f
        /*04ca*/ 	.short	(.L_216 - .L_215)
	.align		4
.L_215:
        /*04cc*/ 	.word	index@(_ZN7cutlass13device_kernelIN5flash19enable_sm80_to_sm89INS1_16FlashAttnBwdSm80INS1_25CollectiveMainloopBwdSm80ILi1ELi1EN4cute5tupleIJNS5_1CILi64EEES8_NS7_ILi192EEEEEENS_10bfloat16_tEfNS_4arch4Sm80ELb0ELb0ELb0ELb0ELb0ELb0ELb0ELb0ELi2ELi2ELi2ELi2ELb1EEENS1_21CollectiveEpilogueBwdISA_SB_SD_Li256ELb0ELb0ELi4EEENS1_19SingleTileSchedulerILb0ELb0ELb0ELi64EEEEEEEEEvNT_6ParamsE)
        /*04d0*/ 	.word	0x00000004


	//----- nvinfo : EIATTR_FRAME_SIZE
	.align		4
.L_216:
        /*04d4*/ 	.byte	0x04, 0x11
        /*04d6*/ 	.short	(.L_218 - .L_217)
	.align		4
.L_217:
        /*04d8*/ 	.word	index@(_ZN7cutlass13device_kernelIN5flash19enable_sm80_to_sm89INS1_16FlashAttnBwdSm80INS1_25CollectiveMainloopBwdSm80ILi1ELi1EN4cute5tupleIJNS5_1CILi64EEES8_NS7_ILi192EEEEEENS_10bfloat16_tEfNS_4arch4Sm80ELb0ELb0ELb0ELb0ELb0ELb0ELb0ELb0ELi2ELi2ELi2ELi2ELb1EEENS1_21CollectiveEpilogueBwdISA_SB_SD_Li256ELb0ELb0ELi4EEENS1_19SingleTileSchedulerILb0ELb0ELb0ELi64EEEEEEEEEvNT_6ParamsE)
        /*04dc*/ 	.word	0x00000000


	//----- nvinfo : EIATTR_MIN_STACK_SIZE
	.align		4
.L_218:
        /*04e0*/ 	.byte	0x04, 0x12
        /*04e2*/ 	.short	(.L_220 - .L_219)
	.align		4
.L_219:
        /*04e4*/ 	.word	index@(_ZN7cutlass13device_kernelIN5flash19enable_sm80_to_sm89INS1_16FlashAttnBwdSm80INS1_25CollectiveMainloopBwdSm80ILi1ELi1EN4cute5tupleIJNS5_1CILi64EEES8_NS7_ILi192EEEEEENS_10bfloat16_tEfNS_4arch4Sm80ELb0ELb0ELb0ELb0ELb0ELb0ELb0ELb0ELi2ELi2ELi2ELi2ELb1EEENS1_21CollectiveEpilogueBwdISA_SB_SD_Li256ELb0ELb0ELi4EEENS1_19SingleTileSchedulerILb0ELb0ELb0ELi64EEEEEEEEEvNT_6ParamsE)
        /*04e8*/ 	.word	0x00000000


	//----- nvinfo : EIATTR_MIN_STACK_SIZE
	.align		4
.L_220:
        /*04ec*/ 	.byte	0x04, 0x12
        /*04ee*/ 	.short	(.L_222 - .L_221)
	.align		4
.L_221:
        /*04f0*/ 	.word	index@(_ZN7cutlass13device_kernelIN5flash19enable_sm80_to_sm89INS1_16FlashAttnBwdSm80INS1_25CollectiveMainloopBwdSm80ILi1ELi1EN4cute5tupleIJNS5_1CILi64EEES8_NS7_ILi192EEEEEENS_10bfloat16_tEfNS_4arch4Sm80ELb0ELb0ELb0ELb0ELb1ELb0ELb0ELb0ELi2ELi2ELi2ELi2ELb1EEENS1_21CollectiveEpilogueBwdISA_SB_SD_Li256ELb0ELb0ELi4EEENS1_19SingleTileSchedulerILb0ELb0ELb0ELi64EEEEEEEEEvNT_6ParamsE)
        /*04f4*/ 	.word	0x00000000


	//----- nvinfo : EIATTR_MIN_STACK_SIZE
	.align		4
.L_222:
        /*04f8*/ 	.byte	0x04, 0x12
        /*04fa*/ 	.short	(.L_224 - .L_223)
	.align		4
.L_223:
        /*04fc*/ 	.word	index@(_ZN7cutlass13device_kernelIN5flash19enable_sm80_to_sm89INS1_16FlashAttnBwdSm80INS1_25CollectiveMainloopBwdSm80ILi1ELi1EN4cute5tupleIJNS5_1CILi64EEES8_NS7_ILi192EEEEEENS_10bfloat16_tEfNS_4arch4Sm80ELb0ELb0ELb0ELb0ELb0ELb0ELb0ELb0ELi2ELi2ELi2ELi2ELb1EEENS1_24CollectiveEpilogueBwdGQAISA_fSD_Li256ELb0ELb0EEENS1_19SingleTileSchedulerILb0ELb0ELb0ELi64EEEEEEEEEvNT_6ParamsE)
        /*0500*/ 	.word	0x00000000


	//----- nvinfo : EIATTR_MIN_STACK_SIZE
	.align		4
.L_224:
        /*0504*/ 	.byte	0x04, 0x12
        /*0506*/ 	.short	(.L_226 - .L_225)
	.align		4
.L_225:
        /*0508*/ 	.word	index@(_ZN7cutlass13device_kernelIN5flash19enable_sm80_to_sm89INS1_16FlashAttnBwdSm80INS1_25CollectiveMainloopBwdSm80ILi1ELi1EN4cute5tupleIJNS5_1CILi64EEES8_NS7_ILi192EEEEEENS_10bfloat16_tEfNS_4arch4Sm80ELb0ELb0ELb0ELb0ELb1ELb0ELb0ELb0ELi2ELi2ELi2ELi2ELb1EEENS1_24CollectiveEpilogueBwdGQAISA_fSD_Li256ELb0ELb1EEENS1_19SingleTileSchedulerILb0ELb0ELb0ELi64EEEEEEEEEvNT_6ParamsE)
        /*050c*/ 	.word	0x00000000


	//----- nvinfo : EIATTR_MIN_STACK_SIZE
	.align		4
.L_226:
        /*0510*/ 	.byte	0x04, 0x12
        /*0512*/ 	.short	(.L_228 - .L_227)
	.align		4
.L_227:
        /*0514*/ 	.word	index@(_ZN7cutlass13device_kernelIN5flash19enable_sm80_to_sm89INS1_16FlashAttnBwdSm80INS1_25CollectiveMainloopBwdSm80ILi1ELi1EN4cute5tupleIJNS5_1CILi64EEES8_NS7_ILi192EEEEEENS_10bfloat16_tEfNS_4arch4Sm80ELb0ELb0ELb0ELb1ELb0ELb0ELb0ELb0ELi2ELi2ELi2ELi2ELb1EEENS1_21CollectiveEpilogueBwdISA_SB_SD_Li256ELb1ELb0ELi4EEENS1_19SingleTileSchedulerILb1ELb0ELb0ELi64EEEEEEEEEvNT_6ParamsE)
        /*0518*/ 	.word	0x00000000


	//----- nvinfo : EIATTR_MIN_STACK_SIZE
	.align		4
.L_228:
        /*051c*/ 	.byte	0x04, 0x12
        /*051e*/ 	.short	(.L_230 - .L_229)
	.align		4
.L_229:
        /*0520*/ 	.word	index@(_ZN7cutlass13device_kernelIN5flash19enable_sm80_to_sm89INS1_16FlashAttnBwdSm80INS1_25CollectiveMainloopBwdSm80ILi1ELi1EN4cute5tupleIJNS5_1CILi64EEES8_NS7_ILi192EEEEEENS_10bfloat16_tEfNS_4arch4Sm80ELb0ELb0ELb0ELb1ELb1ELb0ELb0ELb0ELi2ELi2ELi2ELi2ELb1EEENS1_21CollectiveEpilogueBwdISA_SB_SD_Li256ELb1ELb0ELi4EEENS1_19SingleTileSchedulerILb1ELb0ELb0ELi64EEEEEEEEEvNT_6ParamsE)
        /*0524*/ 	.word	0x00000000


	//----- nvinfo : EIATTR_MIN_STACK_SIZE
	.align		4
.L_230:
        /*0528*/ 	.byte	0x04, 0x12
        /*052a*/ 	.short	(.L_232 - .L_231)
	.align		4
.L_231:
        /*052c*/ 	.word	index@(_ZN7cutlass13device_kernelIN5flash19enable_sm80_to_sm89INS1_16FlashAttnBwdSm80INS1_25CollectiveMainloopBwdSm80ILi1ELi1EN4cute5tupleIJNS5_1CILi64EEES8_NS7_ILi192EEEEEENS_10bfloat16_tEfNS_4arch4Sm80ELb0ELb0ELb0ELb1ELb0ELb0ELb0ELb0ELi2ELi2ELi2ELi2ELb1EEENS1_24CollectiveEpilogueBwdGQAISA_fSD_Li256ELb1ELb0EEENS1_19SingleTileSchedulerILb1ELb0ELb0ELi64EEEEEEEEEvNT_6ParamsE)
        /*0530*/ 	.word	0x00000000


	//----- nvinfo : EIATTR_MIN_STACK_SIZE
	.align		4
.L_232:
        /*0534*/ 	.byte	0x04, 0x12
        /*0536*/ 	.short	(.L_234 - .L_233)
	.align		4
.L_233:
        /*0538*/ 	.word	index@(_ZN7cutlass13device_kernelIN5flash19enable_sm80_to_sm89INS1_16FlashAttnBwdSm80INS1_25CollectiveMainloopBwdSm80ILi1ELi1EN4cute5tupleIJNS5_1CILi64EEES8_NS7_ILi192EEEEEENS_10bfloat16_tEfNS_4arch4Sm80ELb0ELb0ELb0ELb1ELb1ELb0ELb0ELb0ELi2ELi2ELi2ELi2ELb1EEENS1_24CollectiveEpilogueBwdGQAISA_fSD_Li256ELb1ELb1EEENS1_19SingleTileSchedulerILb1ELb0ELb0ELi64EEEEEEEEEvNT_6ParamsE)
        /*053c*/ 	.word	0x00000000


	//----- nvinfo : EIATTR_MIN_STACK_SIZE
	.align		4
.L_234:
        /*0540*/ 	.byte	0x04, 0x12
        /*0542*/ 	.short	(.L_236 - .L_235)
	.align		4
.L_235:
        /*0544*/ 	.word	index@(_ZN7cutlass13device_kernelIN5flash19enable_sm80_to_sm89INS1_16FlashAttnBwdSm80INS1_25CollectiveMainloopBwdSm80ILi1ELi1EN4cute5tupleIJNS5_1CILi64EEES8_NS7_ILi192EEEEEENS_10bfloat16_tEfNS_4arch4Sm80ELb0ELb1ELb0ELb0ELb0ELb0ELb0ELb0ELi2ELi2ELi2ELi2ELb1EEENS1_21CollectiveEpilogueBwdISA_SB_SD_Li256ELb0ELb0ELi4EEENS1_19SingleTileSchedulerILb0ELb0ELb0ELi64EEEEEEEEEvNT_6ParamsE)
        /*0548*/ 	.word	0x00000000


	//----- nvinfo : EIATTR_MIN_STACK_SIZE
	.align		4
.L_236:
        /*054c*/ 	.byte	0x04, 0x12
        /*054e*/ 	.short	(.L_238 - .L_237)
	.align		4
.L_237:
        /*0550*/ 	.word	index@(_ZN7cutlass13device_kernelIN5flash19enable_sm80_to_sm89INS1_16FlashAttnBwdSm80INS1_25CollectiveMainloopBwdSm80ILi1ELi1EN4cute5tupleIJNS5_1CILi64EEES8_NS7_ILi192EEEEEENS_10bfloat16_tEfNS_4arch4Sm80ELb0ELb1ELb0ELb0ELb1ELb0ELb0ELb0ELi2ELi2ELi2ELi2ELb1EEENS1_21CollectiveEpilogueBwdISA_SB_SD_Li256ELb0ELb0ELi4EEENS1_19SingleTileSchedulerILb0ELb0ELb0ELi64EEEEEEEEEvNT_6ParamsE)
        /*0554*/ 	.word	0x00000000


	//----- nvinfo : EIATTR_MIN_STACK_SIZE
	.align		4
.L_238:
        /*0558*/ 	.byte	0x04, 0x12
        /*055a*/ 	.short	(.L_240 - .L_239)
	.align		4
.L_239:
        /*055c*/ 	.word	index@(_ZN7cutlass13device_kernelIN5flash19enable_sm80_to_sm89INS1_16FlashAttnBwdSm80INS1_25CollectiveMainloopBwdSm80ILi1ELi1EN4cute5tupleIJNS5_1CILi64EEES8_NS7_ILi192EEEEEENS_10bfloat16_tEfNS_4arch4Sm80ELb0ELb1ELb0ELb0ELb0ELb0ELb0ELb0ELi2ELi2ELi2ELi2ELb1EEENS1_24CollectiveEpilogueBwdGQAISA_fSD_Li256ELb0ELb0EEENS1_19SingleTileSchedulerILb0ELb0ELb0ELi64EEEEEEEEEvNT_6ParamsE)
        /*0560*/ 	.word	0x00000000


	//----- nvinfo : EIATTR_MIN_STACK_SIZE
	.align		4
.L_240:
        /*0564*/ 	.byte	0x04, 0x12
        /*0566*/ 	.short	(.L_242 - .L_241)
	.align		4
.L_241:
        /*0568*/ 	.word	index@(_ZN7cutlass13device_kernelIN5flash19enable_sm80_to_sm89INS1_16FlashAttnBwdSm80INS1_25CollectiveMainloopBwdSm80ILi1ELi1EN4cute5tupleIJNS5_1CILi64EEES8_NS7_ILi192EEEEEENS_10bfloat16_tEfNS_4arch4Sm80ELb0ELb1ELb0ELb0ELb1ELb0ELb0ELb0ELi2ELi2ELi2ELi2ELb1EEENS1_24CollectiveEpilogueBwdGQAISA_fSD_Li256ELb0ELb1EEENS1_19SingleTileSchedulerILb0ELb0ELb0ELi64EEEEEEEEEvNT_6ParamsE)
        /*056c*/ 	.word	0x00000000


	//----- nvinfo : EIATTR_MIN_STACK_SIZE
	.align		4
.L_242:
        /*0570*/ 	.byte	0x04, 0x12
        /*0572*/ 	.short	(.L_244 - .L_243)
	.align		4
.L_243:
        /*0574*/ 	.word	index@(_ZN7cutlass13device_kernelIN5flash19enable_sm80_to_sm89INS1_16FlashAttnBwdSm80INS1_25CollectiveMainloopBwdSm80ILi1ELi1EN4cute5tupleIJNS5_1CILi64EEES8_NS7_ILi192EEEEEENS_10bfloat16_tEfNS_4arch4Sm80ELb0ELb1ELb0ELb1ELb0ELb0ELb0ELb0ELi2ELi2ELi2ELi2ELb1EEENS1_21CollectiveEpilogueBwdISA_SB_SD_Li256ELb1ELb0ELi4EEENS1_19SingleTileSchedulerILb1ELb0ELb0ELi64EEEEEEEEEvNT_6ParamsE)
        /*0578*/ 	.word	0x00000000


	//----- nvinfo : EIATTR_MIN_STACK_SIZE
	.align		4
.L_244:
        /*057c*/ 	.byte	0x04, 0x12
        /*057e*/ 	.short	(.L_246 - .L_245)
	.align		4
.L_245:
        /*0580*/ 	.word	index@(_ZN7cutlass13device_kernelIN5flash19enable_sm80_to_sm89INS1_16FlashAttnBwdSm80INS1_25CollectiveMainloopBwdSm80ILi1ELi1EN4cute5tupleIJNS5_1CILi64EEES8_NS7_ILi192EEEEEENS_10bfloat16_tEfNS_4arch4Sm80ELb0ELb1ELb0ELb1ELb1ELb0ELb0ELb0ELi2ELi2ELi2ELi2ELb1EEENS1_21CollectiveEpilogueBwdISA_SB_SD_Li256ELb1ELb0ELi4EEENS1_19SingleTileSchedulerILb1ELb0ELb0ELi64EEEEEEEEEvNT_6ParamsE)
        /*0584*/ 	.word	0x00000000


	//----- nvinfo : EIATTR_MIN_STACK_SIZE
	.align		4
.L_246:
        /*0588*/ 	.byte	0x04, 0x12
        /*058a*/ 	.short	(.L_248 - .L_247)
	.align		4
.L_247:
        /*058c*/ 	.word	index@(_ZN7cutlass13device_kernelIN5flash19enable_sm80_to_sm89INS1_16FlashAttnBwdSm80INS1_25CollectiveMainloopBwdSm80ILi1ELi1EN4cute5tupleIJNS5_1CILi64EEES8_NS7_ILi192EEEEEENS_10bfloat16_tEfNS_4arch4Sm80ELb0ELb1ELb0ELb1ELb0ELb0ELb0ELb0ELi2ELi2ELi2ELi2ELb1EEENS1_24CollectiveEpilogueBwdGQAISA_fSD_Li256ELb1ELb0EEENS1_19SingleTileSchedulerILb1ELb0ELb0ELi64EEEEEEEEEvNT_6ParamsE)
        /*0590*/ 	.word	0x00000000


	//----- nvinfo : EIATTR_MIN_STACK_SIZE
	.align		4
.L_248:
        /*0594*/ 	.byte	0x04, 0x12
        /*0596*/ 	.short	(.L_250 - .L_249)
	.align		4
.L_249:
        /*0598*/ 	.word	index@(_ZN7cutlass13device_kernelIN5flash19enable_sm80_to_sm89INS1_16FlashAttnBwdSm80INS1_25CollectiveMainloopBwdSm80ILi1ELi1EN4cute5tupleIJNS5_1CILi64EEES8_NS7_ILi192EEEEEENS_10bfloat16_tEfNS_4arch4Sm80ELb0ELb1ELb0ELb1ELb1ELb0ELb0ELb0ELi2ELi2ELi2ELi2ELb1EEENS1_24CollectiveEpilogueBwdGQAISA_fSD_Li256ELb1ELb1EEENS1_19SingleTileSchedulerILb1ELb0ELb0ELi64EEEEEEEEEvNT_6ParamsE)
        /*059c*/ 	.word	0x00000000


	//----- nvinfo : EIATTR_MIN_STACK_SIZE
	.align		4
.L_250:
        /*05a0*/ 	.byte	0x04, 0x12
        /*05a2*/ 	.short	(.L_252 - .L_251)
	.align		4
.L_251:
        /*05a4*/ 	.word	index@(_ZN7cutlass13device_kernelIN5flash19enable_sm80_to_sm89INS1_16FlashAttnBwdSm80INS1_25CollectiveMainloopBwdSm80ILi1ELi1EN4cute5tupleIJNS5_1CILi64EEES8_NS7_ILi192EEEEEENS_10bfloat16_tEfNS_4arch4Sm80ELb1ELb0ELb0ELb0ELb0ELb0ELb0ELb0ELi2ELi2ELi2ELi2ELb1EEENS1_21CollectiveEpilogueBwdISA_SB_SD_Li256ELb0ELb0ELi4EEENS1_25SingleTileBwdLPTSchedulerILb0ELi64ELb0EEEEEEEEEvNT_6ParamsE)
        /*05a8*/ 	.word	0x00000000


	//----- nvinfo : EIATTR_MIN_STACK_SIZE
	.align		4
.L_252:
        /*05ac*/ 	.byte	0x04, 0x12
        /*05ae*/ 	.short	(.L_254 - .L_253)
	.align		4
.L_253:
        /*05b0*/ 	.word	index@(_ZN7cutlass13device_kernelIN5flash19enable_sm80_to_sm89INS1_16FlashAttnBwdSm80INS1_25CollectiveMainloopBwdSm80ILi1ELi1EN4cute5tupleIJNS5_1CILi64EEES8_NS7_ILi192EEEEEENS_10bfloat16_tEfNS_4arch4Sm80ELb1ELb0ELb0ELb0ELb1ELb0ELb0ELb0ELi2ELi2ELi2ELi2ELb1EEENS1_21CollectiveEpilogueBwdISA_SB_SD_Li256ELb0ELb0ELi4EEENS1_25SingleTileBwdLPTSchedulerILb0ELi64ELb1EEEEEEEEEvNT_6ParamsE)
        /*05b4*/ 	.word	0x00000000


	//----- nvinfo : EIATTR_MIN_STACK_SIZE
	.align		4
.L_254:
        /*05b8*/ 	.byte	0x04, 0x12
        /*05ba*/ 	.short	(.L_256 - .L_255)
	.align		4
.L_255:
        /*05bc*/ 	.word	index@(_ZN7cutlass13device_kernelIN5flash19enable_sm80_to_sm89INS1_16FlashAttnBwdSm80INS1_25CollectiveMainloopBwdSm80ILi1ELi1EN4cute5tupleIJNS5_1CILi64EEES8_NS7_ILi192EEEEEENS_10bfloat16_tEfNS_4arch4Sm80ELb1ELb0ELb0ELb0ELb0ELb0ELb0ELb0ELi2ELi2ELi2ELi2ELb1EEENS1_24CollectiveEpilogueBwdGQAISA_fSD_Li256ELb0ELb0EEENS1_25SingleTileBwdLPTSchedulerILb0ELi64ELb0EEEEEEEEEvNT_6ParamsE)
        /*05c0*/ 	.word	0x00000000


	//----- nvinfo : EIATTR_MIN_STACK_SIZE
	.align		4
.L_256:
        /*05c4*/ 	.byte	0x04, 0x12
        /*05c6*/ 	.short	(.L_258 - .L_257)
	.align		4
.L_257:
        /*05c8*/ 	.word	index@(_ZN7cutlass13device_kernelIN5flash19enable_sm80_to_sm89INS1_16FlashAttnBwdSm80INS1_25CollectiveMainloopBwdSm80ILi1ELi1EN4cute5tupleIJNS5_1CILi64EEES8_NS7_ILi192EEEEEENS_10bfloat16_tEfNS_4arch4Sm80ELb1ELb0ELb0ELb0ELb1ELb0ELb0ELb0ELi2ELi2ELi2ELi2ELb1EEENS1_24CollectiveEpilogueBwdGQAISA_fSD_Li256ELb0ELb1EEENS1_25SingleTileBwdLPTSchedulerILb0ELi64ELb1EEEEEEEEEvNT_6ParamsE)
        /*05cc*/ 	.word	0x00000000


	//----- nvinfo : EIATTR_MIN_STACK_SIZE
	.align		4
.L_258:
        /*05d0*/ 	.byte	0x04, 0x12
        /*05d2*/ 	.short	(.L_260 - .L_259)
	.align		4
.L_259:
        /*05d4*/ 	.word	index@(_ZN7cutlass13device_kernelIN5flash19enable_sm80_to_sm89INS1_16FlashAttnBwdSm80INS1_25CollectiveMainloopBwdSm80ILi1ELi1EN4cute5tupleIJNS5_1CILi64EEES8_NS7_ILi192EEEEEENS_10bfloat16_tEfNS_4arch4Sm80ELb1ELb0ELb0ELb1ELb0ELb0ELb0ELb0ELi2ELi2ELi2ELi2ELb1EEENS1_21CollectiveEpilogueBwdISA_SB_SD_Li256ELb1ELb0ELi4EEENS1_25SingleTileBwdLPTSchedulerILb1ELi64ELb0EEEEEEEEEvNT_6ParamsE)
        /*05d8*/ 	.word	0x00000000


	//----- nvinfo : EIATTR_MIN_STACK_SIZE
	.align		4
.L_260:
        /*05dc*/ 	.byte	0x04, 0x12
        /*05de*/ 	.short	(.L_262 - .L_261)
	.align		4
.L_261:
        /*05e0*/ 	.word	index@(_ZN7cutlass13device_kernelIN5flash19enable_sm80_to_sm89INS1_16FlashAttnBwdSm80INS1_25CollectiveMainloopBwdSm80ILi1ELi1EN4cute5tupleIJNS5_1CILi64EEES8_NS7_ILi192EEEEEENS_10bfloat16_tEfNS_4arch4Sm80ELb1ELb0ELb0ELb1ELb1ELb0ELb0ELb0ELi2ELi2ELi2ELi2ELb1EEENS1_21CollectiveEpilogueBwdISA_SB_SD_Li256ELb1ELb0ELi4EEENS1_25SingleTileBwdLPTSchedulerILb1ELi64ELb1EEEEEEEEEvNT_6ParamsE)
        /*05e4*/ 	.word	0x00000000


	//----- nvinfo : EIATTR_MIN_STACK_SIZE
	.align		4
.L_262:
        /*05e8*/ 	.byte	0x04, 0x12
        /*05ea*/ 	.short	(.L_264 - .L_263)
	.align		4
.L_263:
        /*05ec*/ 	.word	index@(_ZN7cutlass13device_kernelIN5flash19enable_sm80_to_sm89INS1_16FlashAttnBwdSm80INS1_25CollectiveMainloopBwdSm80ILi1ELi1EN4cute5tupleIJNS5_1CILi64EEES8_NS7_ILi192EEEEEENS_10bfloat16_tEfNS_4arch4Sm80ELb1ELb0ELb0ELb1ELb0ELb0ELb0ELb0ELi2ELi2ELi2ELi2ELb1EEENS1_24CollectiveEpilogueBwdGQAISA_fSD_Li256ELb1ELb0EEENS1_25SingleTileBwdLPTSchedulerILb1ELi64ELb0EEEEEEEEEvNT_6ParamsE)
        /*05f0*/ 	.word	0x00000000


	//----- nvinfo : EIATTR_MIN_STACK_SIZE
	.align		4
.L_264:
        /*05f4*/ 	.byte	0x04, 0x12
        /*05f6*/ 	.short	(.L_266 - .L_265)
	.align		4
.L_265:
        /*05f8*/ 	.word	index@(_ZN7cutlass13device_kernelIN5flash19enable_sm80_to_sm89INS1_16FlashAttnBwdSm80INS1_25CollectiveMainloopBwdSm80ILi1ELi1EN4cute5tupleIJNS5_1CILi64EEES8_NS7_ILi192EEEEEENS_10bfloat16_tEfNS_4arch4Sm80ELb1ELb0ELb0ELb1ELb1ELb0ELb0ELb0ELi2ELi2ELi2ELi2ELb1EEENS1_24CollectiveEpilogueBwdGQAISA_fSD_Li256ELb1ELb1EEENS1_25SingleTileBwdLPTSchedulerILb1ELi64ELb1EEEEEEEEEvNT_6ParamsE)
        /*05fc*/ 	.word	0x00000000


	//----- nvinfo : EIATTR_MIN_STACK_SIZE
	.align		4
.L_266:
        /*0600*/ 	.byte	0x04, 0x12
        /*0602*/ 	.short	(.L_268 - .L_267)
	.align		4
.L_267:
        /*0604*/ 	.word	index@(_ZN7cutlass13device_kernelIN5flash19enable_sm80_to_sm89INS1_16FlashAttnBwdSm80INS1_25CollectiveMainloopBwdSm80ILi2ELi1EN4cute5tupleIJNS5_1CILi64EEENS7_ILi80EEENS7_ILi192EEEEEENS_10bfloat16_tEfNS_4arch4Sm80ELb0ELb0ELb0ELb0ELb0ELb0ELb1ELb0ELi2ELi4ELi2ELi2ELb0EEENS1_21CollectiveEpilogueBwdISB_SC_SE_Li256ELb0ELb1ELi4EEENS1_19SingleTileSchedulerILb0ELb0ELb0ELi80EEEEEEEEEvNT_6ParamsE)
        /*0608*/ 	.word	0x00000000


	//----- nvinfo : EIATTR_MIN_STACK_SIZE
	.align		4
.L_268:
        /*060c*/ 	.byte	0x04, 0x12
        /*060e*/ 	.short	(.L_270 - .L_269)
	.align		4
.L_269:
        /*0610*/ 	.word	index@(_ZN7cutlass13device_kernelIN5flash19enable_sm80_to_sm89INS1_16FlashAttnBwdSm80INS1_25CollectiveMainloopBwdSm80ILi2ELi1EN4cute5tupleIJNS5_1CILi64EEENS7_ILi80EEENS7_ILi192EEEEEENS_10bfloat16_tEfNS_4arch4Sm80ELb0ELb0ELb0ELb0ELb1ELb0ELb1ELb0ELi2ELi4ELi2ELi2ELb0EEENS1_21CollectiveEpilogueBwdISB_SC_SE_Li256ELb0ELb1ELi4EEENS1_19SingleTileSchedulerILb0ELb0ELb0ELi80EEEEEEEEEvNT_6ParamsE)
        /*0614*/ 	.word	0x00000000


	//----- nvinfo : EIATTR_MIN_STACK_SIZE
	.align		4
.L_270:
        /*0618*/ 	.byte	0x04, 0x12
        /*061a*/ 	.short	(.L_272 - .L_271)
	.align		4
.L_271:
        /*061c*/ 	.word	index@(_ZN7cutlass13device_kernelIN5flash19enable_sm80_to_sm89INS1_16FlashAttnBwdSm80INS1_25CollectiveMainloopBwdSm80ILi2ELi1EN4cute5tupleIJNS5_1CILi64EEENS7_ILi80EEENS7_ILi192EEEEEENS_10bfloat16_tEfNS_4arch4Sm80ELb0ELb0ELb0ELb0ELb0ELb0ELb1ELb0ELi2ELi4ELi2ELi2ELb0EEENS1_24CollectiveEpilogueBwdGQAISB_fSE_Li256ELb0ELb0EEENS1_19SingleTileSchedulerILb0ELb0ELb0ELi80EEEEEEEEEvNT_6ParamsE)
        /*0620*/ 	.word	0x00000000


	//----- nvinfo : EIATTR_MIN_STACK_SIZE
	.align		4
.L_272:
        /*0624*/ 	.byte	0x04, 0x12
        /*0626*/ 	.short	(.L_274 - .L_273)
	.align		4
.L_273:
        /*0628*/ 	.word	index@(_ZN7cutlass13device_kernelIN5flash19enable_sm80_to_sm89INS1_16FlashAttnBwdSm80INS1_25CollectiveMainloopBwdSm80ILi2ELi1EN4cute5tupleIJNS5_1CILi64EEENS7_ILi80EEENS7_ILi192EEEEEENS_10bfloat16_tEfNS_4arch4Sm80ELb0ELb0ELb0ELb0ELb1ELb0ELb1ELb0ELi2ELi4ELi2ELi2ELb0EEENS1_24CollectiveEpilogueBwdGQAISB_fSE_Li256ELb0ELb1EEENS1_19SingleTileSchedulerILb0ELb0ELb0ELi80EEEEEEEEEvNT_6ParamsE)
        /*062c*/ 	.word	0x00000000


	//----- nvinfo : EIATTR_MIN_STACK_SIZE
	.align		4
.L_274:
        /*0630*/ 	.byte	0x04, 0x12
        /*0632*/ 	.short	(.L_276 - .L_275)
	.align		4
.L_275:
        /*0634*/ 	.word	index@(_ZN7cutlass13device_kernelIN5flash19enable_sm80_to_sm89INS1_16FlashAttnBwdSm80INS1_25CollectiveMainloopBwdSm80ILi2ELi1EN4cute5tupleIJNS5_1CILi64EEENS7_ILi80EEENS7_ILi192EEEEEENS_10bfloat16_tEfNS_4arch4Sm80ELb0ELb0ELb0ELb1ELb0ELb0ELb1ELb0ELi2ELi4ELi2ELi2ELb0EEENS1_21CollectiveEpilogueBwdISB_SC_SE_Li256ELb1ELb1ELi4EEENS1_19SingleTileSchedulerILb1ELb0ELb0ELi80EEEEEEEEEvNT_6ParamsE)
        /*0638*/ 	.word	0x00000000


	//----- nvinfo : EIATTR_MIN_STACK_SIZE
	.align		4
.L_276:
        /*063c*/ 	.byte	0x04, 0x12
        /*063e*/ 	.short	(.L_278 - .L_277)
	.align		4
.L_277:
        /*0640*/ 	.word	index@(_ZN7cutlass13device_kernelIN5flash19enable_sm80_to_sm89INS1_16FlashAttnBwdSm80INS1_25CollectiveMainloopBwdSm80ILi2ELi1EN4cute5tupleIJNS5_1CILi64EEENS7_ILi80EEENS7_ILi192EEEEEENS_10bfloat16_tEfNS_4arch4Sm80ELb0ELb0ELb0ELb1ELb1ELb0ELb1ELb0ELi2ELi4ELi2ELi2ELb0EEENS1_21CollectiveEpilogueBwdISB_SC_SE_Li256ELb1ELb1ELi4EEENS1_19SingleTileSchedulerILb1ELb0ELb0ELi80EEEEEEEEEvNT_6ParamsE)
        /*0644*/ 	.word	0x00000000


	//----- nvinfo : EIATTR_MIN_STACK_SIZE
	.align		4
.L_278:
        /*0648*/ 	.byte	0x04, 0x12
        /*064a*/ 	.short	(.L_280 - .L_279)
	.align		4
.L_279:
        /*064c*/ 	.word	index@(_ZN7cutlass13device_kernelIN5flash19enable_sm80_to_sm89INS1_16FlashAttnBwdSm80INS1_25CollectiveMainloopBwdSm80ILi2ELi1EN4cute5tupleIJNS5_1CILi64EEENS7_ILi80EEENS7_ILi192EEEEEENS_10bfloat16_tEfNS_4arch4Sm80ELb0ELb0ELb0ELb1ELb0ELb0ELb1ELb0ELi2ELi4ELi2ELi2ELb0EEENS1_24CollectiveEpilogueBwdGQAISB_fSE_Li256ELb1ELb0EEENS1_19SingleTileSchedulerILb1ELb0ELb0ELi80EEEEEEEEEvNT_6ParamsE)
        /*0650*/ 	.word	0x00000000


	//----- nvinfo : EIATTR_MIN_STACK_SIZE
	.align		4
.L_280:
        /*0654*/ 	.byte	0x04, 0x12
        /*0656*/ 	.short	(.L_282 - .L_281)
	.align		4
.L_281:
        /*0658*/ 	.word	index@(_ZN7cutlass13device_kernelIN5flash19enable_sm80_to_sm89INS1_16FlashAttnBwdSm80INS1_25CollectiveMainloopBwdSm80ILi2ELi1EN4cute5tupleIJNS5_1CILi64EEENS7_ILi80EEENS7_ILi192EEEEEENS_10bfloat16_tEfNS_4arch4Sm80ELb0ELb0ELb0ELb1ELb1ELb0ELb1ELb0ELi2ELi4ELi2ELi2ELb0EEENS1_24CollectiveEpilogueBwdGQAISB_fSE_Li256ELb1ELb1EEENS1_19SingleTileSchedulerILb1ELb0ELb0ELi80EEEEEEEEEvNT_6ParamsE)
        /*065c*/ 	.word	0x00000000


	//----- nvinfo : EIATTR_MIN_STACK_SIZE
	.align		4
.L_282:
        /*0660*/ 	.byte	0x04, 0x12
        /*0662*/ 	.short	(.L_284 - .L_283)
	.align		4
.L_283:
        /*0664*/ 	.word	index@(_ZN7cutlass13device_kernelIN5flash19enable_sm80_to_sm89INS1_16FlashAttnBwdSm80INS1_25CollectiveMainloopBwdSm80ILi2ELi1EN4cute5tupleIJNS5_1CILi64EEENS7_ILi80EEENS7_ILi192EEEEEENS_10bfloat16_tEfNS_4arch4Sm80ELb0ELb1ELb0ELb0ELb0ELb0ELb1ELb0ELi2ELi4ELi2ELi2ELb0EEENS1_21CollectiveEpilogueBwdISB_SC_SE_Li256ELb0ELb1ELi4EEENS1_19SingleTileSchedulerILb0ELb0ELb0ELi80EEEEEEEEEvNT_6ParamsE)
        /*0668*/ 	.word	0x00000000


	//----- nvinfo : EIATTR_MIN_STACK_SIZE
	.align		4
.L_284:
        /*066c*/ 	.byte	0x04, 0x12
        /*066e*/ 	.short	(.L_286 - .L_285)
	.align		4
.L_285:
        /*0670*/ 	.word	index@(_ZN7cutlass13device_kernelIN5flash19enable_sm80_to_sm89INS1_16FlashAttnBwdSm80INS1_25CollectiveMainloopBwdSm80ILi2ELi1EN4cute5tupleIJNS5_1CILi64EEENS7_ILi80EEENS7_ILi192EEEEEENS_10bfloat16_tEfNS_4arch4Sm80ELb0ELb1ELb0ELb0ELb1ELb0ELb1ELb0ELi2ELi4ELi2ELi2ELb0EEENS1_21CollectiveEpilogueBwdISB_SC_SE_Li256ELb0ELb1ELi4EEENS1_19SingleTileSchedulerILb0ELb0ELb0ELi80EEEEEEEEEvNT_6ParamsE)
        /*0674*/ 	.word	0x00000000


	//----- nvinfo : EIATTR_MIN_STACK_SIZE
	.align		4
.L_286:
        /*0678*/ 	.byte	0x04, 0x12
        /*067a*/ 	.short	(.L_288 - .L_287)
	.align		4
.L_287:
        /*067c*/ 	.word	index@(_ZN7cutlass13device_kernelIN5flash19enable_sm80_to_sm89INS1_16FlashAttnBwdSm80INS1_25CollectiveMainloopBwdSm80ILi2ELi1EN4cute5tupleIJNS5_1CILi64EEENS7_ILi80EEENS7_ILi192EEEEEENS_10bfloat16_tEfNS_4arch4Sm80ELb0ELb1ELb0ELb0ELb0ELb0ELb1ELb0ELi2ELi4ELi2ELi2ELb0EEENS1_24CollectiveEpilogueBwdGQAISB_fSE_Li256ELb0ELb0EEENS1_19SingleTileSchedulerILb0ELb0ELb0ELi80EEEEEEEEEvNT_6ParamsE)
        /*0680*/ 	.word	0x00000000


	//----- nvinfo : EIATTR_MIN_STACK_SIZE
	.align		4
.L_288:
        /*0684*/ 	.byte	0x04, 0x12
        /*0686*/ 	.short	(.L_290 - .L_289)
	.align		4
.L_289:
        /*0688*/ 	.word	index@(_ZN7cutlass13device_kernelIN5flash19enable_sm80_to_sm89INS1_16FlashAttnBwdSm80INS1_25CollectiveMainloopBwdSm80ILi2ELi1EN4cute5tupleIJNS5_1CILi64EEENS7_ILi80EEENS7_ILi192EEEEEENS_10bfloat16_tEfNS_4arch4Sm80ELb0ELb1ELb0ELb0ELb1ELb0ELb1ELb0ELi2ELi4ELi2ELi2ELb0EEENS1_24CollectiveEpilogueBwdGQAISB_fSE_Li256ELb0ELb1EEENS1_19SingleTileSchedulerILb0ELb0ELb0ELi80EEEEEEEEEvNT_6ParamsE)
        /*068c*/ 	.word	0x00000000


	//----- nvinfo : EIATTR_MIN_STACK_SIZE
	.align		4
.L_290:
        /*0690*/ 	.byte	0x04, 0x12
        /*0692*/ 	.short	(.L_292 - .L_291)
	.align		4
.L_291:
        /*0694*/ 	.word	index@(_ZN7cutlass13device_kernelIN5flash19enable_sm80_to_sm89INS1_16FlashAttnBwdSm80INS1_25CollectiveMainloopBwdSm80ILi2ELi1EN4cute5tupleIJNS5_1CILi64EEENS7_ILi80EEENS7_ILi192EEEEEENS_10bfloat16_tEfNS_4arch4Sm80ELb0ELb1ELb0ELb1ELb0ELb0ELb1ELb0ELi2ELi4ELi2ELi2ELb0EEENS1_21CollectiveEpilogueBwdISB_SC_SE_Li256ELb1ELb1ELi4EEENS1_19SingleTileSchedulerILb1ELb0ELb0ELi80EEEEEEEEEvNT_6ParamsE)
        /*0698*/ 	.word	0x00000000


	//----- nvinfo : EIATTR_MIN_STACK_SIZE
	.align		4
.L_292:
        /*069c*/ 	.byte	0x04, 0x12
        /*069e*/ 	.short	(.L_294 - .L_293)
	.align		4
.L_293:
        /*06a0*/ 	.word	index@(_ZN7cutlass13device_kernelIN5flash19enable_sm80_to_sm89INS1_16FlashAttnBwdSm80INS1_25CollectiveMainloopBwdSm80ILi2ELi1EN4cute5tupleIJNS5_1CILi64EEENS7_ILi80EEENS7_ILi192EEEEEENS_10bfloat16_tEfNS_4arch4Sm80ELb0ELb1ELb0ELb1ELb1ELb0ELb1ELb0ELi2ELi4ELi2ELi2ELb0EEENS1_21CollectiveEpilogueBwdISB_SC_SE_Li256ELb1ELb1ELi4EEENS1_19SingleTileSchedulerILb1ELb0ELb0ELi80EEEEEEEEEvNT_6ParamsE)
        /*06a4*/ 	.word	0x00000000


	//----- nvinfo : EIATTR_MIN_STACK_SIZE
	.align		4
.L_294:
        /*06a8*/ 	.byte	0x04, 0x12
        /*06aa*/ 	.short	(.L_296 - .L_295)
	.align		4
.L_295:
        /*06ac*/ 	.word	index@(_ZN7cutlass13device_kernelIN5flash19enable_sm80_to_sm89INS1_16FlashAttnBwdSm80INS1_25CollectiveMainloopBwdSm80ILi2ELi1EN4cute5tupleIJNS5_1CILi64EEENS7_ILi80EEENS7_ILi192EEEEEENS_10bfloat16_tEfNS_4arch4Sm80ELb0ELb1ELb0ELb1ELb0ELb0ELb1ELb0ELi2ELi4ELi2ELi2ELb0EEENS1_24CollectiveEpilogueBwdGQAISB_fSE_Li256ELb1ELb0EEENS1_19SingleTileSchedulerILb1ELb0ELb0ELi80EEEEEEEEEvNT_6ParamsE)
        /*06b0*/ 	.word	0x00000000


	//----- nvinfo : EIATTR_MIN_STACK_SIZE
	.align		4
.L_296:
        /*06b4*/ 	.byte	0x04, 0x12
        /*06b6*/ 	.short	(.L_298 - .L_297)
	.align		4
.L_297:
        /*06b8*/ 	.word	index@(_ZN7cutlass13device_kernelIN5flash19enable_sm80_to_sm89INS1_16FlashAttnBwdSm80INS1_25CollectiveMainloopBwdSm80ILi2ELi1EN4cute5tupleIJNS5_1CILi64EEENS7_ILi80EEENS7_ILi192EEEEEENS_10bfloat16_tEfNS_4arch4Sm80ELb0ELb1ELb0ELb1ELb1ELb0ELb1ELb0ELi2ELi4ELi2ELi2ELb0EEENS1_24CollectiveEpilogueBwdGQAISB_fSE_Li256ELb1ELb1EEENS1_19SingleTileSchedulerILb1ELb0ELb0ELi80EEEEEEEEEvNT_6ParamsE)
        /*06bc*/ 	.word	0x00000000


	//----- nvinfo : EIATTR_MIN_STACK_SIZE
	.align		4
.L_298:
        /*06c0*/ 	.byte	0x04, 0x12
        /*06c2*/ 	.short	(.L_300 - .L_299)
	.align		4
.L_299:
        /*06c4*/ 	.word	index@(_ZN7cutlass13device_kernelIN5flash19enable_sm80_to_sm89INS1_16FlashAttnBwdSm80INS1_25CollectiveMainloopBwdSm80ILi2ELi1EN4cute5tupleIJNS5_1CILi64EEENS7_ILi80EEENS7_ILi192EEEEEENS_10bfloat16_tEfNS_4arch4Sm80ELb1ELb0ELb0ELb0ELb0ELb0ELb1ELb0ELi2ELi4ELi2ELi2ELb0EEENS1_21CollectiveEpilogueBwdISB_SC_SE_Li256ELb0ELb1ELi4EEENS1_25SingleTileBwdLPTSchedulerILb0ELi80ELb0EEEEEEEEEvNT_6ParamsE)
        /*06c8*/ 	.word	0x00000000


	//----- nvinfo : EIATTR_MIN_STACK_SIZE
	.align		4
.L_300:
        /*06cc*/ 	.byte	0x04, 0x12
        /*06ce*/ 	.short	(.L_302 - .L_301)
	.align		4
.L_301:
        /*06d0*/ 	.word	index@(_ZN7cutlass13device_kernelIN5flash19enable_sm80_to_sm89INS1_16FlashAttnBwdSm80INS1_25CollectiveMainloopBwdSm80ILi2ELi1EN4cute5tupleIJNS5_1CILi64EEENS7_ILi80EEENS7_ILi192EEEEEENS_10bfloat16_tEfNS_4arch4Sm80ELb1ELb0ELb0ELb0ELb1ELb0ELb1ELb0ELi2ELi4ELi2ELi2ELb0EEENS1_21CollectiveEpilogueBwdISB_SC_SE_Li256ELb0ELb1ELi4EEENS1_25SingleTileBwdLPTSchedulerILb0ELi80ELb1EEEEEEEEEvNT_6ParamsE)
        /*06d4*/ 	.word	0x00000000


	//----- nvinfo : EIATTR_MIN_STACK_SIZE
	.align		4
.L_302:
        /*06d8*/ 	.byte	0x04, 0x12
        /*06da*/ 	.short	(.L_304 - .L_303)
	.align		4
.L_303:
        /*06dc*/ 	.word	index@(_ZN7cutlass13device_kernelIN5flash19enable_sm80_to_sm89INS1_16FlashAttnBwdSm80INS1_25CollectiveMainloopBwdSm80ILi2ELi1EN4cute5tupleIJNS5_1CILi64EEENS7_ILi80EEENS7_ILi192EEEEEENS_10bfloat16_tEfNS_4arch4Sm80ELb1ELb0ELb0ELb0ELb0ELb0ELb1ELb0ELi2ELi4ELi2ELi2ELb0EEENS1_24CollectiveEpilogueBwdGQAISB_fSE_Li256ELb0ELb0EEENS1_25SingleTileBwdLPTSchedulerILb0ELi80ELb0EEEEEEEEEvNT_6ParamsE)
        /*06e0*/ 	.word	0x00000000


	//----- nvinfo : EIATTR_MIN_STACK_SIZE
	.align		4
.L_304:
        /*06e4*/ 	.byte	0x04, 0x12
        /*06e6*/ 	.short	(.L_306 - .L_305)
	.align		4
.L_305:
        /*06e8*/ 	.word	index@(_ZN7cutlass13device_kernelIN5flash19enable_sm80_to_sm89INS1_16FlashAttnBwdSm80INS1_25CollectiveMainloopBwdSm80ILi2ELi1EN4cute5tupleIJNS5_1CILi64EEENS7_ILi80EEENS7_ILi192EEEEEENS_10bfloat16_tEfNS_4arch4Sm80ELb1ELb0ELb0ELb0ELb1ELb0ELb1ELb0ELi2ELi4ELi2ELi2ELb0EEENS1_24CollectiveEpilogueBwdGQAISB_fSE_Li256ELb0ELb1EEENS1_25SingleTileBwdLPTSchedulerILb0ELi80ELb1EEEEEEEEEvNT_6ParamsE)
        /*06ec*/ 	.word	0x00000000


	//----- nvinfo : EIATTR_MIN_STACK_SIZE
	.align		4
.L_306:
        /*06f0*/ 	.byte	0x04, 0x12
        /*06f2*/ 	.short	(.L_308 - .L_307)
	.align		4
.L_307:
        /*06f4*/ 	.word	index@(_ZN7cutlass13device_kernelIN5flash22FlashAttnBwdPreprocessIN4cute5tupleIJNS3_1CILi64EEENS5_ILi192EEEEEENS_10bfloat16_tEfNS_4arch4Sm80ELb1ELb0EEEEEvNT_6ParamsE)
        /*06f8*/ 	.word	0x00000000


	//----- nvinfo : EIATTR_MIN_STACK_SIZE
	.align		4
.L_308:
        /*06fc*/ 	.byte	0x04, 0x12
        /*06fe*/ 	.short	(.L_310 - .L_309)
	.align		4
.L_309:
        /*0700*/ 	.word	index@(_ZN7cutlass13device_kernelIN5flash19enable_sm80_to_sm89INS1_16FlashAttnBwdSm80INS1_25CollectiveMainloopBwdSm80ILi2ELi1EN4cute5tupleIJNS5_1CILi64EEENS7_ILi80EEENS7_ILi192EEEEEENS_10bfloat16_tEfNS_4arch4Sm80ELb1ELb0ELb0ELb1ELb0ELb0ELb1ELb0ELi2ELi4ELi2ELi2ELb0EEENS1_21CollectiveEpilogueBwdISB_SC_SE_Li256ELb1ELb1ELi4EEENS1_25SingleTileBwdLPTSchedulerILb1ELi80ELb0EEEEEEEEEvNT_6ParamsE)
        /*0704*/ 	.word	0x00000000


	//----- nvinfo : EIATTR_MIN_STACK_SIZE
	.align		4
.L_310:
        /*0708*/ 	.byte	0x04, 0x12
        /*070a*/ 	.short	(.L_312 - .L_311)
	.align		4
.L_311:
        /*070c*/ 	.word	index@(_ZN7cutlass13device_kernelIN5flash19enable_sm80_to_sm89INS1_16FlashAttnBwdSm80INS1_25CollectiveMainloopBwdSm80ILi2ELi1EN4cute5tupleIJNS5_1CILi64EEENS7_ILi80EEENS7_ILi192EEEEEENS_10bfloat16_tEfNS_4arch4Sm80ELb1ELb0ELb0ELb1ELb1ELb0ELb1ELb0ELi2ELi4ELi2ELi2ELb0EEENS1_21CollectiveEpilogueBwdISB_SC_SE_Li256ELb1ELb1ELi4EEENS1_25SingleTileBwdLPTSchedulerILb1ELi80ELb1EEEEEEEEEvNT_6ParamsE)
        /*0710*/ 	.word	0x00000000


	//----- nvinfo : EIATTR_MIN_STACK_SIZE
	.align		4
.L_312:
        /*0714*/ 	.byte	0x04, 0x12
        /*0716*/ 	.short	(.L_314 - .L_313)
	.align		4
.L_313:
        /*0718*/ 	.word	index@(_ZN7cutlass13device_kernelIN5flash19enable_sm80_to_sm89INS1_16FlashAttnBwdSm80INS1_25CollectiveMainloopBwdSm80ILi2ELi1EN4cute5tupleIJNS5_1CILi64EEENS7_ILi80EEENS7_ILi192EEEEEENS_10bfloat16_tEfNS_4arch4Sm80ELb1ELb0ELb0ELb1ELb0ELb0ELb1ELb0ELi2ELi4ELi2ELi2ELb0EEENS1_24CollectiveEpilogueBwdGQAISB_fSE_Li256ELb1ELb0EEENS1_25SingleTileBwdLPTSchedulerILb1ELi80ELb0EEEEEEEEEvNT_6ParamsE)
        /*071c*/ 	.word	0x00000000


	//----- nvinfo : EIATTR_MIN_STACK_SIZE
	.align		4
.L_314:
        /*0720*/ 	.byte	0x04, 0x12
        /*0722*/ 	.short	(.L_316 - .L_315)
	.align		4
.L_315:
        /*0724*/ 	.word	index@(_ZN7cutlass13device_kernelIN5flash32FlashAttnBwdPostprocessConvertdQIN4cute5tupleIJNS3_1CILi80EEENS5_ILi192EEEEEENS_10bfloat16_tEfNS_4arch4Sm80ELi256ENS3_8TiledMMAINS3_8MMA_AtomIJNS3_30SM80_16x8x16_F32BF16BF16F32_TNEEEENS3_6LayoutINS4_IJNS5_ILi4EEENS5_ILi2EEENS5_ILi1EEEEEENS4_IJSJ_SH_NS5_ILi0EEEEEEEENS4_IJNS5_ILi64EEENS5_ILi16EEESP_EEEEELb1EEEEEvNT_6ParamsE)
        /*0728*/ 	.word	0x00000000


	//----- nvinfo : EIATTR_MIN_STACK_SIZE
	.align		4
.L_316:
        /*072c*/ 	.byte	0x04, 0x12
        /*072e*/ 	.short	(.L_318 - .L_317)
	.align		4
.L_317:
        /*0730*/ 	.word	index@(_ZN7cutlass13device_kernelIN5flash32FlashAttnBwdPostprocessConvertdQIN4cute5tupleIJNS3_1CILi64EEENS5_ILi192EEEEEENS_10bfloat16_tEfNS_4arch4Sm80ELi256ENS3_8TiledMMAINS3_8MMA_AtomIJNS3_30SM80_16x8x16_F32BF16BF16F32_TNEEEENS3_6LayoutINS4_IJNS5_ILi2EEENS5_ILi4EEENS5_ILi1EEEEEENS4_IJSJ_SH_NS5_ILi0EEEEEEEENS4_IJNS5_ILi32EEES6_NS5_ILi16EEEEEEEELb0EEEEEvNT_6ParamsE)
        /*0734*/ 	.word	0x00000000


	//----- nvinfo : EIATTR_MIN_STACK_SIZE
	.align		4
.L_318:
        /*0738*/ 	.byte	0x04, 0x12
        /*073a*/ 	.short	(.L_320 - .L_319)
	.align		4
.L_319:
        /*073c*/ 	.word	index@(_ZN7cutlass13device_kernelIN5flash19enable_sm80_to_sm89INS1_16FlashAttnBwdSm80INS1_25CollectiveMainloopBwdSm80ILi2ELi1EN4cute5tupleIJNS5_1CILi64EEENS7_ILi80EEENS7_ILi192EEEEEENS_10bfloat16_tEfNS_4arch4Sm80ELb1ELb0ELb0ELb1ELb1ELb0ELb1ELb0ELi2ELi4ELi2ELi2ELb0EEENS1_24CollectiveEpilogueBwdGQAISB_fSE_Li256ELb1ELb1EEENS1_25SingleTileBwdLPTSchedulerILb1ELi80ELb1EEEEEEEEEvNT_6ParamsE)
        /*0740*/ 	.word	0x00000000


	//----- nvinfo : EIATTR_MIN_STACK_SIZE
	.align		4
.L_320:
        /*0744*/ 	.byte	0x04, 0x12
        /*0746*/ 	.short	(.L_322 - .L_321)
	.align		4
.L_321:
        /*0748*/ 	.word	index@(_ZN7cutlass13device_kernelIN5flash22FlashAttnBwdPreprocessIN4cute5tupleIJNS3_1CILi64EEENS5_ILi192EEEEEENS_10bfloat16_tEfNS_4arch4Sm80ELb1ELb1EEEEEvNT_6ParamsE)
        /*074c*/ 	.word	0x00000000
.L_322:


//--------------------- .nv.compat                --------------------------
	.section	.nv.compat,"",@"SHT_CUDA_COMPAT_INFO"
	.align	4
        /*0000*/ 	.byte	0x02, 0x09, 0x01, 0x00, 0x02, 0x02, 0x01, 0x00, 0x02, 0x05, 0x05, 0x00, 0x03, 0x07, 0x01, 0x01
        /*0010*/ 	.byte	0x02, 0x03, 0x00, 0x00, 0x02, 0x06, 0x01, 0x00, 0x04, 0x0b, 0x08, 0x00, 0x00, 0x00, 0x00, 0x00
        /*0020*/ 	.byte	0x00, 0x00, 0x00, 0x00


//--------------------- .nv.info._ZN7cutlass13device_kernelIN5flash19enable_sm80_to_sm89INS1_16FlashAttnBwdSm80INS1_25CollectiveMainloopBwdSm80ILi1ELi1EN4cute5tupleIJNS5_1CILi64EEES8_NS7_ILi192EEEEEENS_10bfloat16_tEfNS_4arch4Sm80ELb0ELb0ELb0ELb0ELb0ELb0ELb0ELb0ELi2ELi2ELi2ELi2ELb1EEENS1_21CollectiveEpilogueBwdISA_SB_SD_Li256ELb0ELb0ELi4EEENS1_19SingleTileSchedulerILb0ELb0ELb0ELi64EEEEEEEEEvNT_6ParamsE --------------------------
	.section	.nv.info._ZN7cutlass13device_kernelIN5flash19enable_sm80_to_sm89INS1_16FlashAttnBwdSm80INS1_25CollectiveMainloopBwdSm80ILi1ELi1EN4cute5tupleIJNS5_1CILi64EEES8_NS7_ILi192EEEEEENS_10bfloat16_tEfNS_4arch4Sm80ELb0ELb0ELb0ELb0ELb0ELb0ELb0ELb0ELi2ELi2ELi2ELi2ELb1EEENS1_21CollectiveEpilogueBwdISA_SB_SD_Li256ELb0ELb0ELi4EEENS1_19SingleTileSchedulerILb0ELb0ELb0ELi64EEEEEEEEEvNT_6ParamsE,"",@"SHT_CUDA_INFO"
	.sectionflags	@""
	.align	4


	//----- nvinfo : EIATTR_CUDA_API_VERSION
	.align		4
        /*0000*/ 	.byte	0x04, 0x37
        /*0002*/ 	.short	(.L_324 - .L_323)
.L_323:
        /*0004*/ 	.word	0x00000082


	//----- nvinfo : EIATTR_KPARAM_INFO
	.align		4
.L_324:
        /*0008*/ 	.byte	0x04, 0x17
        /*000a*/ 	.short	(.L_326 - .L_325)
.L_325:
        /*000c*/ 	.word	0x00000000
        /*0010*/ 	.short	0x0000
        /*0012*/ 	.short	0x0000
        /*0014*/ 	.byte	0x00, 0xf0, 0xc1, 0x09


	//----- nvinfo : EIATTR_SPARSE_MMA_MASK
	.align		4
.L_326:
        /*0018*/ 	.byte	0x03, 0x50
        /*001a*/ 	.short	0x0000


	//----- nvinfo : EIATTR_MAXREG_COUNT
	.align		4
        /*001c*/ 	.byte	0x03, 0x1b
        /*001e*/ 	.short	0x00ff


	//----- nvinfo : EIATTR_MERCURY_ISA_VERSION
	.align		4
        /*0020*/ 	.byte	0x03, 0x5f
        /*0022*/ 	.short	0x0101


	//----- nvinfo : EIATTR_EXIT_INSTR_OFFSETS
	.align		4
        /*0024*/ 	.byte	0x04, 0x1c
        /*0026*/ 	.short	(.L_328 - .L_327)


	//   ....[0]....
.L_327:
        /*0028*/ 	.word	0x00000010


	//----- nvinfo : EIATTR_MAX_THREADS
	.align		4
.L_328:
        /*002c*/ 	.byte	0x04, 0x05
        /*002e*/ 	.short	(.L_330 - .L_329)
.L_329:
        /*0030*/ 	.word	0x00000100
        /*0034*/ 	.word	0x00000001
        /*0038*/ 	.word	0x00000001


	//----- nvinfo : EIATTR_CBANK_PARAM_SIZE
	.align		4
.L_330:
        /*003c*/ 	.byte	0x03, 0x19
        /*003e*/ 	.short	0x0270


	//----- nvinfo : EIATTR_PARAM_CBANK
	.align		4
        /*0040*/ 	.byte	0x04, 0x0a
        /*0042*/ 	.short	(.L_332 - .L_331)
	.align		4
.L_331:
        /*0044*/ 	.word	index@(.nv.constant0._ZN7cutlass13device_kernelIN5flash19enable_sm80_to_sm89INS1_16FlashAttnBwdSm80INS1_25CollectiveMainloopBwdSm80ILi1ELi1EN4cute5tupleIJNS5_1CILi64EEES8_NS7_ILi192EEEEEENS_10bfloat16_tEfNS_4arch4Sm80ELb0ELb0ELb0ELb0ELb0ELb0ELb0ELb0ELi2ELi2ELi2ELi2ELb1EEENS1_21CollectiveEpilogueBwdISA_SB_SD_Li256ELb0ELb0ELi4EEENS1_19SingleTileSchedulerILb0ELb0ELb0ELi64EEEEEEEEEvNT_6ParamsE)
        /*0048*/ 	.short	0x0210
        /*004a*/ 	.short	0x0270


	//----- nvinfo : EIATTR_SW_WAR
	.align		4
.L_332:
        /*004c*/ 	.byte	0x04, 0x36
        /*004e*/ 	.short	(.L_334 - .L_333)
.L_333:
        /*0050*/ 	.word	0x00000008
.L_334:


//--------------------- .nv.info._ZN7cutlass13device_kernelIN5flash19enable_sm80_to_sm89INS1_16FlashAttnBwdSm80INS1_25CollectiveMainloopBwdSm80ILi1ELi1EN4cute5tupleIJNS5_1CILi64EEES8_NS7_ILi192EEEEEENS_10bfloat16_tEfNS_4arch4Sm80ELb0ELb0ELb0ELb0ELb1ELb0ELb0ELb0ELi2ELi2ELi2ELi2ELb1EEENS1_21CollectiveEpilogueBwdISA_SB_SD_Li256ELb0ELb0ELi4EEENS1_19SingleTileSchedulerILb0ELb0ELb0ELi64EEEEEEEEEvNT_6ParamsE --------------------------
	.section	.nv.info._ZN7cutlass13device_kernelIN5flash19enable_sm80_to_sm89INS1_16FlashAttnBwdSm80INS1_25CollectiveMainloopBwdSm80ILi1ELi1EN4cute5tupleIJNS5_1CILi64EEES8_NS7_ILi192EEEEEENS_10bfloat16_tEfNS_4arch4Sm80ELb0ELb0ELb0ELb0ELb1ELb0ELb0ELb0ELi2ELi2ELi2ELi2ELb1EEENS1_21CollectiveEpilogueBwdISA_SB_SD_Li256ELb0ELb0ELi4EEENS1_19SingleTileSchedulerILb0ELb0ELb0ELi64EEEEEEEEEvNT_6ParamsE,"",@"SHT_CUDA_INFO"
	.sectionflags	@""
	.align	4


	//----- nvinfo : EIATTR_CUDA_API_VERSION
	.align		4
        /*0000*/ 	.byte	0x04, 0x37
        /*0002*/ 	.short	(.L_336 - .L_335)
.L_335:
        /*0004*/ 	.word	0x00000082


	//----- nvinfo : EIATTR_KPARAM_INFO
	.align		4
.L_336:
        /*0008*/ 	.byte	0x04, 0x17
        /*000a*/ 	.short	(.L_338 - .L_337)
.L_337:
        /*000c*/ 	.word	0x00000000
        /*0010*/ 	.short	0x0000
        /*0012*/ 	.short	0x0000
        /*0014*/ 	.byte	0x00, 0xf0, 0xc1, 0x09


	//----- nvinfo : EIATTR_SPARSE_MMA_MASK
	.align		4
.L_338:
        /*0018*/ 	.byte	0x03, 0x50
        /*001a*/ 	.short	0x0000


	//----- nvinfo : EIATTR_MAXREG_COUNT
	.align		4
        /*001c*/ 	.byte	0x03, 0x1b
        /*001e*/ 	.short	0x00ff


	//----- nvinfo : EIATTR_MERCURY_ISA_VERSION
	.align		4
        /*0020*/ 	.byte	0x03, 0x5f
        /*0022*/ 	.short	0x0101


	//----- nvinfo : EIATTR_EXIT_INSTR_OFFSETS
	.align		4
        /*0024*/ 	.byte	0x04, 0x1c
        /*0026*/ 	.short	(.L_340 - .L_339)


	//   ....[0]....
.L_339:
        /*0028*/ 	.word	0x00000010


	//----- nvinfo : EIATTR_MAX_THREADS
	.align		4
.L_340:
        /*002c*/ 	.byte	0x04, 0x05
        /*002e*/ 	.short	(.L_342 - .L_341)
.L_341:
        /*0030*/ 	.word	0x00000100
        /*0034*/ 	.word	0x00000001
        /*0038*/ 	.word	0x00000001


	//----- nvinfo : EIATTR_CBANK_PARAM_SIZE
	.align		4
.L_342:
        /*003c*/ 	.byte	0x03, 0x19
        /*003e*/ 	.short	0x0270


	//----- nvinfo : EIATTR_PARAM_CBANK
	.align		4
        /*0040*/ 	.byte	0x04, 0x0a
        /*0042*/ 	.short	(.L_344 - .L_343)
	.align		4
.L_343:
        /*0044*/ 	.word	index@(.nv.constant0._ZN7cutlass13device_kernelIN5flash19enable_sm80_to_sm89INS1_16FlashAttnBwdSm80INS1_25CollectiveMainloopBwdSm80ILi1ELi1EN4cute5tupleIJNS5_1CILi64EEES8_NS7_ILi192EEEEEENS_10bfloat16_tEfNS_4arch4Sm80ELb0ELb0ELb0ELb0ELb1ELb0ELb0ELb0ELi2ELi2ELi2ELi2ELb1EEENS1_21CollectiveEpilogueBwdISA_SB_SD_Li256ELb0ELb0ELi4EEENS1_19SingleTileSchedulerILb0ELb0ELb0ELi64EEEEEEEEEvNT_6ParamsE)
        /*0048*/ 	.short	0x0210
        /*004a*/ 	.short	0x0270


	//----- nvinfo : EIATTR_SW_WAR
	.align		4
.L_344:
        /*004c*/ 	.byte	0x04, 0x36
        /*004e*/ 	.short	(.L_346 - .L_345)
.L_345:
        /*0050*/ 	.word	0x00000008
.L_346:


//--------------------- .nv.info._ZN7cutlass13device_kernelIN5flash19enable_sm80_to_sm89INS1_16FlashAttnBwdSm80INS1_25CollectiveMainloopBwdSm80ILi1ELi1EN4cute5tupleIJNS5_1CILi64EEES8_NS7_ILi192EEEEEENS_10bfloat16_tEfNS_4arch4Sm80ELb0ELb0ELb0ELb0ELb0ELb0ELb0ELb0ELi2ELi2ELi2ELi2ELb1EEENS1_24CollectiveEpilogueBwdGQAISA_fSD_Li256ELb0ELb0EEENS1_19SingleTileSchedulerILb0ELb0ELb0ELi64EEEEEEEEEvNT_6ParamsE --------------------------
	.section	.nv.info._ZN7cutlass13device_kernelIN5flash19enable_sm80_to_sm89INS1_16FlashAttnBwdSm80INS1_25CollectiveMainloopBwdSm80ILi1ELi1EN4cute5tupleIJNS5_1CILi64EEES8_NS7_ILi192EEEEEENS_10bfloat16_tEfNS_4arch4Sm80ELb0ELb0ELb0ELb0ELb0ELb0ELb0ELb0ELi2ELi2ELi2ELi2ELb1EEENS1_24CollectiveEpilogueBwdGQAISA_fSD_Li256ELb0ELb0EEENS1_19SingleTileSchedulerILb0ELb0ELb0ELi64EEEEEEEEEvNT_6ParamsE,"",@"SHT_CUDA_INFO"
	.sectionflags	@""
	.align	4


	//----- nvinfo : EIATTR_CUDA_API_VERSION
	.align		4
        /*0000*/ 	.byte	0x04, 0x37
        /*0002*/ 	.short	(.L_348 - .L_347)
.L_347:
        /*0004*/ 	.word	0x00000082


	//----- nvinfo : EIATTR_KPARAM_INFO
	.align		4
.L_348:
        /*0008*/ 	.byte	0x04, 0x17
        /*000a*/ 	.short	(.L_350 - .L_349)
.L_349:
        /*000c*/ 	.word	0x00000000
        /*0010*/ 	.short	0x0000
        /*0012*/ 	.short	0x0000
        /*0014*/ 	.byte	0x00, 0xf0, 0xe1, 0x09


	//----- nvinfo : EIATTR_SPARSE_MMA_MASK
	.align		4
.L_350:
        /*0018*/ 	.byte	0x03, 0x50
        /*001a*/ 	.short	0x0000


	//----- nvinfo : EIATTR_MAXREG_COUNT
	.align		4
        /*001c*/ 	.byte	0x03, 0x1b
        /*001e*/ 	.short	0x00ff


	//----- nvinfo : EIATTR_MERCURY_ISA_VERSION
	.align		4
        /*0020*/ 	.byte	0x03, 0x5f
        /*0022*/ 	.short	0x0101


	//----- nvinfo : EIATTR_EXIT_INSTR_OFFSETS
	.align		4
        /*0024*/ 	.byte	0x04, 0x1c
        /*0026*/ 	.short	(.L_352 - .L_351)


	//   ....[0]....
.L_351:
        /*0028*/ 	.word	0x00000010


	//----- nvinfo : EIATTR_MAX_THREADS
	.align		4
.L_352:
        /*002c*/ 	.byte	0x04, 0x05
        /*002e*/ 	.short	(.L_354 - .L_353)
.L_353:
        /*0030*/ 	.word	0x00000100
        /*0034*/ 	.word	0x00000001
        /*0038*/ 	.word	0x00000001


	//----- nvinfo : EIATTR_CBANK_PARAM_SIZE
	.align		4
.L_354:
        /*003c*/ 	.byte	0x03, 0x19
        /*003e*/ 	.short	0x0278


	//----- nvinfo : EIATTR_PARAM_CBANK
	.align		4
        /*0040*/ 	.byte	0x04, 0x0a
        /*0042*/ 	.short	(.L_356 - .L_355)
	.align		4
.L_355:
        /*0044*/ 	.word	index@(.nv.constant0._ZN7cutlass13device_kernelIN5flash19enable_sm80_to_sm89INS1_16FlashAttnBwdSm80INS1_25CollectiveMainloopBwdSm80ILi1ELi1EN4cute5tupleIJNS5_1CILi64EEES8_NS7_ILi192EEEEEENS_10bfloat16_tEfNS_4arch4Sm80ELb0ELb0ELb0ELb0ELb0ELb0ELb0ELb0ELi2ELi2ELi2ELi2ELb1EEENS1_24CollectiveEpilogueBwdGQAISA_fSD_Li256ELb0ELb0EEENS1_19SingleTileSchedulerILb0ELb0ELb0ELi64EEEEEEEEEvNT_6ParamsE)
        /*0048*/ 	.short	0x0210
        /*004a*/ 	.short	0x0278


	//----- nvinfo : EIATTR_SW_WAR
	.align		4
.L_356:
        /*004c*/ 	.byte	0x04, 0x36
        /*004e*/ 	.short	(.L_358 - .L_357)
.L_357:
        /*0050*/ 	.word	0x00000008
.L_358:


//--------------------- .nv.info._ZN7cutlass13device_kernelIN5flash19enable_sm80_to_sm89INS1_16FlashAttnBwdSm80INS1_25CollectiveMainloopBwdSm80ILi1ELi1EN4cute5tupleIJNS5_1CILi64EEES8_NS7_ILi192EEEEEENS_10bfloat16_tEfNS_4arch4Sm80ELb0ELb0ELb0ELb0ELb1ELb0ELb0ELb0ELi2ELi2ELi2ELi2ELb1EEENS1_24CollectiveEpilogueBwdGQAISA_fSD_Li256ELb0ELb1EEENS1_19SingleTileSchedulerILb0ELb0ELb0ELi64EEEEEEEEEvNT_6ParamsE --------------------------
	.section	.nv.info._ZN7cutlass13device_kernelIN5flash19enable_sm80_to_sm89INS1_16FlashAttnBwdSm80INS1_25CollectiveMainloopBwdSm80ILi1ELi1EN4cute5tupleIJNS5_1CILi64EEES8_NS7_ILi192EEEEEENS_10bfloat16_tEfNS_4arch4Sm80ELb0ELb0ELb0ELb0ELb1ELb0ELb0ELb0ELi2ELi2ELi2ELi2ELb1EEENS1_24CollectiveEpilogueBwdGQAISA_fSD_Li256ELb0ELb1EEENS1_19SingleTileSchedulerILb0ELb0ELb0ELi64EEEEEEEEEvNT_6ParamsE,"",@"SHT_CUDA_INFO"
	.sectionflags	@""
	.align	4


	//----- nvinfo : EIATTR_CUDA_API_VERSION
	.align		4
        /*0000*/ 	.byte	0x04, 0x37
        /*0002*/ 	.short	(.L_360 - .L_359)
.L_359:
        /*0004*/ 	.word	0x00000082


	//----- nvinfo : EIATTR_KPARAM_INFO
	.align		4
.L_360:
        /*0008*/ 	.byte	0x04, 0x17
        /*000a*/ 	.short	(.L_362 - .L_361)
.L_361:
        /*000c*/ 	.word	0x00000000
        /*0010*/ 	.short	0x0000
        /*0012*/ 	.short	0x0000
        /*0014*/ 	.byte	0x00, 0xf0, 0xe1, 0x09


	//----- nvinfo : EIATTR_SPARSE_MMA_MASK
	.align		4
.L_362:
        /*0018*/ 	.byte	0x03, 0x50
        /*001a*/ 	.short	0x0000


	//----- nvinfo : EIATTR_MAXREG_COUNT
	.align		4
        /*001c*/ 	.byte	0x03, 0x1b
        /*001e*/ 	.short	0x00ff


	//----- nvinfo : EIATTR_MERCURY_ISA_VERSION
	.align		4
        /*0020*/ 	.byte	0x03, 0x5f
        /*0022*/ 	.short	0x0101


	//----- nvinfo : EIATTR_EXIT_INSTR_OFFSETS
	.align		4
        /*0024*/ 	.byte	0x04, 0x1c
        /*0026*/ 	.short	(.L_364 - .L_363)


	//   ....[0]....
.L_363:
        /*0028*/ 	.word	0x00000010


	//----- nvinfo : EIATTR_MAX_THREADS
	.align		4
.L_364:
        /*002c*/ 	.byte	0x04, 0x05
        /*002e*/ 	.short	(.L_366 - .L_365)
.L_365:
        /*0030*/ 	.word	0x00000100
        /*0034*/ 	.word	0x00000001
        /*0038*/ 	.word	0x00000001


	//----- nvinfo : EIATTR_CBANK_PARAM_SIZE
	.align		4
.L_366:
        /*003c*/ 	.byte	0x03, 0x19
        /*003e*/ 	.short	0x0278


	//----- nvinfo : EIATTR_PARAM_CBANK
	.align		4
        /*0040*/ 	.byte	0x04, 0x0a
        /*0042*/ 	.short	(.L_368 - .L_367)
	.align		4
.L_367:
        /*0044*/ 	.word	index@(.nv.constant0._ZN7cutlass13device_kernelIN5flash19enable_sm80_to_sm89INS1_16FlashAttnBwdSm80INS1_25CollectiveMainloopBwdSm80ILi1ELi1EN4cute5tupleIJNS5_1CILi64EEES8_NS7_ILi192EEEEEENS_10bfloat16_tEfNS_4arch4Sm80ELb0ELb0ELb0ELb0ELb1ELb0ELb0ELb0ELi2ELi2ELi2ELi2ELb1EEENS1_24CollectiveEpilogueBwdGQAISA_fSD_Li256ELb0ELb1EEENS1_19SingleTileSchedulerILb0ELb0ELb0ELi64EEEEEEEEEvNT_6ParamsE)
        /*0048*/ 	.short	0x0210
        /*004a*/ 	.short	0x0278


	//----- nvinfo : EIATTR_SW_WAR
	.align		4
.L_368:
        /*004c*/ 	.byte	0x04, 0x36
        /*004e*/ 	.short	(.L_370 - .L_369)
.L_369:
        /*0050*/ 	.word	0x00000008
.L_370:


//--------------------- .nv.info._ZN7cutlass13device_kernelIN5flash19enable_sm80_to_sm89INS1_16FlashAttnBwdSm80INS1_25CollectiveMainloopBwdSm80ILi1ELi1EN4cute5tupleIJNS5_1CILi64EEES8_NS7_ILi192EEEEEENS_10bfloat16_tEfNS_4arch4Sm80ELb0ELb0ELb0ELb1ELb0ELb0ELb0ELb0ELi2ELi2ELi2ELi2ELb1EEENS1_21CollectiveEpilogueBwdISA_SB_SD_Li256ELb1ELb0ELi4EEENS1_19SingleTileSchedulerILb1ELb0ELb0ELi64EEEEEEEEEvNT_6ParamsE --------------------------
	.section	.nv.info._ZN7cutlass13device_kernelIN5flash19enable_sm80_to_sm89INS1_16FlashAttnBwdSm80INS1_25CollectiveMainloopBwdSm80ILi1ELi1EN4cute5tupleIJNS5_1CILi64EEES8_NS7_ILi192EEEEEENS_10bfloat16_tEfNS_4arch4Sm80ELb0ELb0ELb0ELb1ELb0ELb0ELb0ELb0ELi2ELi2ELi2ELi2ELb1EEENS1_21CollectiveEpilogueBwdISA_SB_SD_Li256ELb1ELb0ELi4EEENS1_19SingleTileSchedulerILb1ELb0ELb0ELi64EEEEEEEEEvNT_6ParamsE,"",@"SHT_CUDA_INFO"
	.sectionflags	@""
	.align	4


	//----- nvinfo : EIATTR_CUDA_API_VERSION
	.align		4
        /*0000*/ 	.byte	0x04, 0x37
        /*0002*/ 	.short	(.L_372 - .L_371)
.L_371:
        /*0004*/ 	.word	0x00000082


	//----- nvinfo : EIATTR_KPARAM_INFO
	.align		4
.L_372:
        /*0008*/ 	.byte	0x04, 0x17
        /*000a*/ 	.short	(.L_374 - .L_373)
.L_373:
        /*000c*/ 	.word	0x00000000
        /*0010*/ 	.short	0x0000
        /*0012*/ 	.short	0x0000
        /*0014*/ 	.byte	0x00, 0xf0, 0xc1, 0x09


	//----- nvinfo : EIATTR_SPARSE_MMA_MASK
	.align		4
.L_374:
        /*0018*/ 	.byte	0x03, 0x50
        /*001a*/ 	.short	0x0000


	//----- nvinfo : EIATTR_MAXREG_COUNT
	.align		4
        /*001c*/ 	.byte	0x03, 0x1b
        /*001e*/ 	.short	0x00ff


	//----- nvinfo : EIATTR_MERCURY_ISA_VERSION
	.align		4
        /*0020*/ 	.byte	0x03, 0x5f
        /*0022*/ 	.short	0x0101


	//----- nvinfo : EIATTR_EXIT_INSTR_OFFSETS
	.align		4
        /*0024*/ 	.byte	0x04, 0x1c
        /*0026*/ 	.short	(.L_376 - .L_375)


	//   ....[0]....
.L_375:
        /*0028*/ 	.word	0x00000010


	//----- nvinfo : EIATTR_MAX_THREADS
	.align		4
.L_376:
        /*002c*/ 	.byte	0x04, 0x05
        /*002e*/ 	.short	(.L_378 - .L_377)
.L_377:
        /*0030*/ 	.word	0x00000100
        /*0034*/ 	.word	0x00000001
        /*0038*/ 	.word	0x00000001


	//----- nvinfo : EIATTR_CBANK_PARAM_SIZE
	.align		4
.L_378:
        /*003c*/ 	.byte	0x03, 0x19
        /*003e*/ 	.short	0x0270


	//----- nvinfo : EIATTR_PARAM_CBANK
	.align		4
        /*0040*/ 	.byte	0x04, 0x0a
        /*0042*/ 	.short	(.L_380 - .L_379)
	.align		4
.L_379:
        /*0044*/ 	.word	index@(.nv.constant0._ZN7cutlass13device_kernelIN5flash19enable_sm80_to_sm89INS1_16FlashAttnBwdSm80INS1_25CollectiveMainloopBwdSm80ILi1ELi1EN4cute5tupleIJNS5_1CILi64EEES8_NS7_ILi192EEEEEENS_10bfloat16_tEfNS_4arch4Sm80ELb0ELb0ELb0ELb1ELb0ELb0ELb0ELb0ELi2ELi2ELi2ELi2ELb1EEENS1_21CollectiveEpilogueBwdISA_SB_SD_Li256ELb1ELb0ELi4EEENS1_19SingleTileSchedulerILb1ELb0ELb0ELi64EEEEEEEEEvNT_6ParamsE)
        /*0048*/ 	.short	0x0210
        /*004a*/ 	.short	0x0270


	//----- nvinfo : EIATTR_SW_WAR
	.align		4
.L_380:
        /*004c*/ 	.byte	0x04, 0x36
        /*004e*/ 	.short	(.L_382 - .L_381)
.L_381:
        /*0050*/ 	.word	0x00000008
.L_382:


//--------------------- .nv.info._ZN7cutlass13device_kernelIN5flash19enable_sm80_to_sm89INS1_16FlashAttnBwdSm80INS1_25CollectiveMainloopBwdSm80ILi1ELi1EN4cute5tupleIJNS5_1CILi64EEES8_NS7_ILi192EEEEEENS_10bfloat16_tEfNS_4arch4Sm80ELb0ELb0ELb0ELb1ELb1ELb0ELb0ELb0ELi2ELi2ELi2ELi2ELb1EEENS1_21CollectiveEpilogueBwdISA_SB_SD_Li256ELb1ELb0ELi4EEENS1_19SingleTileSchedulerILb1ELb0ELb0ELi64EEEEEEEEEvNT_6ParamsE --------------------------
	.section	.nv.info._ZN7cutlass13device_kernelIN5flash19enable_sm80_to_sm89INS1_16FlashAttnBwdSm80INS1_25CollectiveMainloopBwdSm80ILi1ELi1EN4cute5tupleIJNS5_1CILi64EEES8_NS7_ILi192EEEEEENS_10bfloat16_tEfNS_4arch4Sm80ELb0ELb0ELb0ELb1ELb1ELb0ELb0ELb0ELi2ELi2ELi2ELi2ELb1EEENS1_21CollectiveEpilogueBwdISA_SB_SD_Li256ELb1ELb0ELi4EEENS1_19SingleTileSchedulerILb1ELb0ELb0ELi64EEEEEEEEEvNT_6ParamsE,"",@"SHT_CUDA_INFO"
	.sectionflags	@""
	.align	4


	//----- nvinfo : EIATTR_CUDA_API_VERSION
	.align		4
        /*0000*/ 	.byte	0x04, 0x37
        /*0002*/ 	.short	(.L_384 - .L_383)
.L_383:
        /*0004*/ 	.word	0x00000082


	//----- nvinfo : EIATTR_KPARAM_INFO
	.align		4
.L_384:
        /*0008*/ 	.byte	0x04, 0x17
        /*000a*/ 	.short	(.L_386 - .L_385)
.L_385:
        /*000c*/ 	.word	0x00000000
        /*0010*/ 	.short	0x0000
        /*0012*/ 	.short	0x0000
        /*0014*/ 	.byte	0x00, 0xf0, 0xc1, 0x09


	//----- nvinfo : EIATTR_SPARSE_MMA_MASK
	.align		4
.L_386:
        /*0018*/ 	.byte	0x03, 0x50
        /*001a*/ 	.short	0x0000


	//----- nvinfo : EIATTR_MAXREG_COUNT
	.align		4
        /*001c*/ 	.byte	0x03, 0x1b
        /*001e*/ 	.short	0x00ff


	//----- nvinfo : EIATTR_MERCURY_ISA_VERSION
	.align		4
        /*0020*/ 	.byte	0x03, 0x5f
        /*0022*/ 	.short	0x0101


	//----- nvinfo : EIATTR_EXIT_INSTR_OFFSETS
	.align		4
        /*0024*/ 	.byte	0x04, 0x1c
        /*0026*/ 	.short	(.L_388 - .L_387)


	//   ....[0]....
.L_387:
        /*0028*/ 	.word	0x00000010


	//----- nvinfo : EIATTR_MAX_THREADS
	.align		4
.L_388:
        /*002c*/ 	.byte	0x04, 0x05
        /*002e*/ 	.short	(.L_390 - .L_389)
.L_389:
        /*0030*/ 	.word	0x00000100
        /*0034*/ 	.word	0x00000001
        /*0038*/ 	.word	0x00000001


	//----- nvinfo : EIATTR_CBANK_PARAM_SIZE
	.align		4
.L_390:
        /*003c*/ 	.byte	0x03, 0x19
        /*003e*/ 	.short	0x0270


	//----- nvinfo : EIATTR_PARAM_CBANK
	.align		4
        /*0040*/ 	.byte	0x04, 0x0a
        /*0042*/ 	.short	(.L_392 - .L_391)
	.align		4
.L_391:
        /*0044*/ 	.word	index@(.nv.constant0._ZN7cutlass13device_kernelIN5flash19enable_sm80_to_sm89INS1_16FlashAttnBwdSm80INS1_25CollectiveMainloopBwdSm80ILi1ELi1EN4cute5tupleIJNS5_1CILi64EEES8_NS7_ILi192EEEEEENS_10bfloat16_tEfNS_4arch4Sm80ELb0ELb0ELb0ELb1ELb1ELb0ELb0ELb0ELi2ELi2ELi2ELi2ELb1EEENS1_21CollectiveEpilogueBwdISA_SB_SD_Li256ELb1ELb0ELi4EEENS1_19SingleTileSchedulerILb1ELb0ELb0ELi64EEEEEEEEEvNT_6ParamsE)
        /*0048*/ 	.short	0x0210
        /*004a*/ 	.short	0x0270


	//----- nvinfo : EIATTR_SW_WAR
	.align		4
.L_392:
        /*004c*/ 	.byte	0x04, 0x36
        /*004e*/ 	.short	(.L_394 - .L_393)
.L_393:
        /*0050*/ 	.word	0x00000008
.L_394:


//--------------------- .nv.info._ZN7cutlass13device_kernelIN5flash19enable_sm80_to_sm89INS1_16FlashAttnBwdSm80INS1_25CollectiveMainloopBwdSm80ILi1ELi1EN4cute5tupleIJNS5_1CILi64EEES8_NS7_ILi192EEEEEENS_10bfloat16_tEfNS_4arch4Sm80ELb0ELb0ELb0ELb1ELb0ELb0ELb0ELb0ELi2ELi2ELi2ELi2ELb1EEENS1_24CollectiveEpilogueBwdGQAISA_fSD_Li256ELb1ELb0EEENS1_19SingleTileSchedulerILb1ELb0ELb0ELi64EEEEEEEEEvNT_6ParamsE --------------------------
	.section	.nv.info._ZN7cutlass13device_kernelIN5flash19enable_sm80_to_sm89INS1_16FlashAttnBwdSm80INS1_25CollectiveMainloopBwdSm80ILi1ELi1EN4cute5tupleIJNS5_1CILi64EEES8_NS7_ILi192EEEEEENS_10bfloat16_tEfNS_4arch4Sm80ELb0ELb0ELb0ELb1ELb0ELb0ELb0ELb0ELi2ELi2ELi2ELi2ELb1EEENS1_24CollectiveEpilogueBwdGQAISA_fSD_Li256ELb1ELb0EEENS1_19SingleTileSchedulerILb1ELb0ELb0ELi64EEEEEEEEEvNT_6ParamsE,"",@"SHT_CUDA_INFO"
	.sectionflags	@""
	.align	4


	//----- nvinfo : EIATTR_CUDA_API_VERSION
	.align		4
        /*0000*/ 	.byte	0x04, 0x37
        /*0002*/ 	.short	(.L_396 - .L_395)
.L_395:
        /*0004*/ 	.word	0x00000082


	//----- nvinfo : EIATTR_KPARAM_INFO
	.align		4
.L_396:
        /*0008*/ 	.byte	0x04, 0x17
        /*000a*/ 	.short	(.L_398 - .L_397)
.L_397:
        /*000c*/ 	.word	0x00000000
        /*0010*/ 	.short	0x0000
        /*0012*/ 	.short	0x0000
        /*0014*/ 	.byte	0x00, 0xf0, 0xe1, 0x09


	//----- nvinfo : EIATTR_SPARSE_MMA_MASK
	.align		4
.L_398:
        /*0018*/ 	.byte	0x03, 0x50
        /*001a*/ 	.short	0x0000


	//----- nvinfo : EIATTR_MAXREG_COUNT
	.align		4
        /*001c*/ 	.byte	0x03, 0x1b
        /*001e*/ 	.short	0x00ff


	//----- nvinfo : EIATTR_MERCURY_ISA_VERSION
	.align		4
        /*0020*/ 	.byte	0x03, 0x5f
        /*0022*/ 	.short	0x0101


	//----- nvinfo : EIATTR_EXIT_INSTR_OFFSETS
	.align		4
        /*0024*/ 	.byte	0x04, 0x1c
        /*0026*/ 	.short	(.L_400 - .L_399)


	//   ....[0]....
.L_399:
        /*0028*/ 	.word	0x00000010


	//----- nvinfo : EIATTR_MAX_THREADS
	.align		4
.L_400:
        /*002c*/ 	.byte	0x04, 0x05
        /*002e*/ 	.short	(.L_402 - .L_401)
.L_401:
        /*0030*/ 	.word	0x00000100
        /*0034*/ 	.word	0x00000001
        /*0038*/ 	.word	0x00000001


	//----- nvinfo : EIATTR_CBANK_PARAM_SIZE
	.align		4
.L_402:
        /*003c*/ 	.byte	0x03, 0x19
        /*003e*/ 	.short	0x0278


	//----- nvinfo : EIATTR_PARAM_CBANK
	.align		4
        /*0040*/ 	.byte	0x04, 0x0a
        /*0042*/ 	.short	(.L_404 - .L_403)
	.align		4
.L_403:
        /*0044*/ 	.word	index@(.nv.constant0._ZN7cutlass13device_kernelIN5flash19enable_sm80_to_sm89INS1_16FlashAttnBwdSm80INS1_25CollectiveMainloopBwdSm80ILi1ELi1EN4cute5tupleIJNS5_1CILi64EEES8_NS7_ILi192EEEEEENS_10bfloat16_tEfNS_4arch4Sm80ELb0ELb0ELb0ELb1ELb0ELb0ELb0ELb0ELi2ELi2ELi2ELi2ELb1EEENS1_24CollectiveEpilogueBwdGQAISA_fSD_Li256ELb1ELb0EEENS1_19SingleTileSchedulerILb1ELb0ELb0ELi64EEEEEEEEEvNT_6ParamsE)
        /*0048*/ 	.short	0x0210
        /*004a*/ 	.short	0x0278


	//----- nvinfo : EIATTR_SW_WAR
	.align		4
.L_404:
        /*004c*/ 	.byte	0x04, 0x36
        /*004e*/ 	.short	(.L_406 - .L_405)
.L_405:
        /*0050*/ 	.word	0x00000008
.L_406:


//--------------------- .nv.info._ZN7cutlass13device_kernelIN5flash19enable_sm80_to_sm89INS1_16FlashAttnBwdSm80INS1_25CollectiveMainloopBwdSm80ILi1ELi1EN4cute5tupleIJNS5_1CILi64EEES8_NS7_ILi192EEEEEENS_10bfloat16_tEfNS_4arch4Sm80ELb0ELb0ELb0ELb1ELb1ELb0ELb0ELb0ELi2ELi2ELi2ELi2ELb1EEENS1_24CollectiveEpilogueBwdGQAISA_fSD_Li256ELb1ELb1EEENS1_19SingleTileSchedulerILb1ELb0ELb0ELi64EEEEEEEEEvNT_6ParamsE --------------------------
	.section	.nv.info._ZN7cutlass13device_kernelIN5flash19enable_sm80_to_sm89INS1_16FlashAttnBwdSm80INS1_25CollectiveMainloopBwdSm80ILi1ELi1EN4cute5tupleIJNS5_1CILi64EEES8_NS7_ILi192EEEEEENS_10bfloat16_tEfNS_4arch4Sm80ELb0ELb0ELb0ELb1ELb1ELb0ELb0ELb0ELi2ELi2ELi2ELi2ELb1EEENS1_24CollectiveEpilogueBwdGQAISA_fSD_Li256ELb1ELb1EEENS1_19SingleTileSchedulerILb1ELb0ELb0ELi64EEEEEEEEEvNT_6ParamsE,"",@"SHT_CUDA_INFO"
	.sectionflags	@""
	.align	4


	//----- nvinfo : EIATTR_CUDA_API_VERSION
	.align		4
        /*0000*/ 	.byte	0x04, 0x37
        /*0002*/ 	.short	(.L_408 - .L_407)
.L_407:
        /*0004*/ 	.word	0x00000082


	//----- nvinfo : EIATTR_KPARAM_INFO
	.align		4
.L_408:
        /*0008*/ 	.byte	0x04, 0x17
        /*000a*/ 	.short	(.L_410 - .L_409)
.L_409:
        /*000c*/ 	.word	0x00000000
        /*0010*/ 	.short	0x0000
        /*0012*/ 	.short	0x0000
        /*0014*/ 	.byte	0x00, 0xf0, 0xe1, 0x09


	//----- nvinfo : EIATTR_SPARSE_MMA_MASK
	.align		4
.L_410:
        /*0018*/ 	.byte	0x03, 0x50
        /*001a*/ 	.short	0x0000


	//----- nvinfo : EIATTR_MAXREG_COUNT
	.align		4
        /*001c*/ 	.byte	0x03, 0x1b
        /*001e*/ 	.short	0x00ff


	//----- nvinfo : EIATTR_MERCURY_ISA_VERSION
	.align		4
        /*0020*/ 	.byte	0x03, 0x5f
        /*0022*/ 	.short	0x0101


	//----- nvinfo : EIATTR_EXIT_INSTR_OFFSETS
	.align		4
        /*0024*/ 	.byte	0x04, 0x1c
        /*0026*/ 	.short	(.L_412 - .L_411)


	//   ....[0]....
.L_411:
        /*0028*/ 	.word	0x00000010


	//----- nvinfo : EIATTR_MAX_THREADS
	.align		4
.L_412:
        /*002c*/ 	.byte	0x04, 0x05
        /*002e*/ 	.short	(.L_414 - .L_413)
.L_413:
        /*0030*/ 	.word	0x00000100
        /*0034*/ 	.word	0x00000001
        /*0038*/ 	.word	0x00000001


	//----- nvinfo : EIATTR_CBANK_PARAM_SIZE
	.align		4
.L_414:
        /*003c*/ 	.byte	0x03, 0x19
        /*003e*/ 	.short	0x0278


	//----- nvinfo : EIATTR_PARAM_CBANK
	.align		4
        /*0040*/ 	.byte	0x04, 0x0a
        /*0042*/ 	.short	(.L_416 - .L_415)
	.align		4
.L_415:
        /*0044*/ 	.word	index@(.nv.constant0._ZN7cutlass13device_kernelIN5flash19enable_sm80_to_sm89INS1_16FlashAttnBwdSm80INS1_25CollectiveMainloopBwdSm80ILi1ELi1EN4cute5tupleIJNS5_1CILi64EEES8_NS7_ILi192EEEEEENS_10bfloat16_tEfNS_4arch4Sm80ELb0ELb0ELb0ELb1ELb1ELb0ELb0ELb0ELi2ELi2ELi2ELi2ELb1EEENS1_24CollectiveEpilogueBwdGQAISA_fSD_Li256ELb1ELb1EEENS1_19SingleTileSchedulerILb1ELb0ELb0ELi64EEEEEEEEEvNT_6ParamsE)
        /*0048*/ 	.short	0x0210
        /*004a*/ 	.short	0x0278


	//----- nvinfo : EIATTR_SW_WAR
	.align		4
.L_416:
        /*004c*/ 	.byte	0x04, 0x36
        /*004e*/ 	.short	(.L_418 - .L_417)
.L_417:
        /*0050*/ 	.word	0x00000008
.L_418:


//--------------------- .nv.info._ZN7cutlass13device_kernelIN5flash19enable_sm80_to_sm89INS1_16FlashAttnBwdSm80INS1_25CollectiveMainloopBwdSm80ILi1ELi1EN4cute5tupleIJNS5_1CILi64EEES8_NS7_ILi192EEEEEENS_10bfloat16_tEfNS_4arch4Sm80ELb0ELb1ELb0ELb0ELb0ELb0ELb0ELb0ELi2ELi2ELi2ELi2ELb1EEENS1_21CollectiveEpilogueBwdISA_SB_SD_Li256ELb0ELb0ELi4EEENS1_19SingleTileSchedulerILb0ELb0ELb0ELi64EEEEEEEEEvNT_6ParamsE --------------------------
	.section	.nv.info._ZN7cutlass13device_kernelIN5flash19enable_sm80_to_sm89INS1_16FlashAttnBwdSm80INS1_25CollectiveMainloopBwdSm80ILi1ELi1EN4cute5tupleIJNS5_1CILi64EEES8_NS7_ILi192EEEEEENS_10bfloat16_tEfNS_4arch4Sm80ELb0ELb1ELb0ELb0ELb0ELb0ELb0ELb0ELi2ELi2ELi2ELi2ELb1EEENS1_21CollectiveEpilogueBwdISA_SB_SD_Li256ELb0ELb0ELi4EEENS1_19SingleTileSchedulerILb0ELb0ELb0ELi64EEEEEEEEEvNT_6ParamsE,"",@"SHT_CUDA_INFO"
	.sectionflags	@""
	.align	4


	//----- nvinfo : EIATTR_CUDA_API_VERSION
	.align		4
        /*0000*/ 	.byte	0x04, 0x37
        /*0002*/ 	.short	(.L_420 - .L_419)
.L_419:
        /*0004*/ 	.word	0x00000082


	//----- nvinfo : EIATTR_KPARAM_INFO
	.align		4
.L_420:
        /*0008*/ 	.byte	0x04, 0x17
        /*000a*/ 	.short	(.L_422 - .L_421)
.L_421:
        /*000c*/ 	.word	0x00000000
        /*0010*/ 	.short	0x0000
        /*0012*/ 	.short	0x0000
        /*0014*/ 	.byte	0x00, 0xf0, 0xc1, 0x09


	//----- nvinfo : EIATTR_SPARSE_MMA_MASK
	.align		4
.L_422:
        /*0018*/ 	.byte	0x03, 0x50
        /*001a*/ 	.short	0x0000


	//----- nvinfo : EIATTR_MAXREG_COUNT
	.align		4
        /*001c*/ 	.byte	0x03, 0x1b
        /*001e*/ 	.short	0x00ff


	//----- nvinfo : EIATTR_MERCURY_ISA_VERSION
	.align		4
        /*0020*/ 	.byte	0x03, 0x5f
        /*0022*/ 	.short	0x0101


	//----- nvinfo : EIATTR_EXIT_INSTR_OFFSETS
	.align		4
        /*0024*/ 	.byte	0x04, 0x1c
        /*0026*/ 	.short	(.L_424 - .L_423)


	//   ....[0]....
.L_423:
        /*0028*/ 	.word	0x00000010


	//----- nvinfo : EIATTR_MAX_THREADS
	.align		4
.L_424:
        /*002c*/ 	.byte	0x04, 0x05
        /*002e*/ 	.short	(.L_426 - .L_425)
.L_425:
        /*0030*/ 	.word	0x00000100
        /*0034*/ 	.word	0x00000001
        /*0038*/ 	.word	0x00000001


	//----- nvinfo : EIATTR_CBANK_PARAM_SIZE
	.align		4
.L_426:
        /*003c*/ 	.byte	0x03, 0x19
        /*003e*/ 	.short	0x0270


	//----- nvinfo : EIATTR_PARAM_CBANK
	.align		4
        /*0040*/ 	.byte	0x04, 0x0a
        /*0042*/ 	.short	(.L_428 - .L_427)
	.align		4
.L_427:
        /*0044*/ 	.word	index@(.nv.constant0._ZN7cutlass13device_kernelIN5flash19enable_sm80_to_sm89INS1_16FlashAttnBwdSm80INS1_25CollectiveMainloopBwdSm80ILi1ELi1EN4cute5tupleIJNS5_1CILi64EEES8_NS7_ILi192EEEEEENS_10bfloat16_tEfNS_4arch4Sm80ELb0ELb1ELb0ELb0ELb0ELb0ELb0ELb0ELi2ELi2ELi2ELi2ELb1EEENS1_21CollectiveEpilogueBwdISA_SB_SD_Li256ELb0ELb0ELi4EEENS1_19SingleTileSchedulerILb0ELb0ELb0ELi64EEEEEEEEEvNT_6ParamsE)
        /*0048*/ 	.short	0x0210
        /*004a*/ 	.short	0x0270


	//----- nvinfo : EIATTR_SW_WAR
	.align		4
.L_428:
        /*004c*/ 	.byte	0x04, 0x36
        /*004e*/ 	.short	(.L_430 - .L_429)
.L_429:
        /*0050*/ 	.word	0x00000008
.L_430:


//--------------------- .nv.info._ZN7cutlass13device_kernelIN5flash19enable_sm80_to_sm89INS1_16FlashAttnBwdSm80INS1_25CollectiveMainloopBwdSm80ILi1ELi1EN4cute5tupleIJNS5_1CILi64EEES8_NS7_ILi192EEEEEENS_10bfloat16_tEfNS_4arch4Sm80ELb0ELb1ELb0ELb0ELb1ELb0ELb0ELb0ELi2ELi2ELi2ELi2ELb1EEENS1_21CollectiveEpilogueBwdISA_SB_SD_Li256ELb0ELb0ELi4EEENS1_19SingleTileSchedulerILb0ELb0ELb0ELi64EEEEEEEEEvNT_6ParamsE --------------------------
	.section	.nv.info._ZN7cutlass13device_kernelIN5flash19enable_sm80_to_sm89INS1_16FlashAttnBwdSm80INS1_25CollectiveMainloopBwdSm80ILi1ELi1EN4cute5tupleIJNS5_1CILi64EEES8_NS7_ILi192EEEEEENS_10bfloat16_tEfNS_4arch4Sm80ELb0ELb1ELb0ELb0ELb1ELb0ELb0ELb0ELi2ELi2ELi2ELi2ELb1EEENS1_21CollectiveEpilogueBwdISA_SB_SD_Li256ELb0ELb0ELi4EEENS1_19SingleTileSchedulerILb0ELb0ELb0ELi64EEEEEEEEEvNT_6ParamsE,"",@"SHT_CUDA_INFO"
	.sectionflags	@""
	.align	4


	//----- nvinfo : EIATTR_CUDA_API_VERSION
	.align		4
        /*0000*/ 	.byte	0x04, 0x37
        /*0002*/ 	.short	(.L_432 - .L_431)
.L_431:
        /*0004*/ 	.word	0x00000082


	//----- nvinfo : EIATTR_KPARAM_INFO
	.align		4
.L_432:
        /*0008*/ 	.byte	0x04, 0x17
        /*000a*/ 	.short	(.L_434 - .L_433)
.L_433:
        /*000c*/ 	.word	0x00000000
        /*0010*/ 	.short	0x0000
        /*0012*/ 	.short	0x0000
        /*0014*/ 	.byte	0x00, 0xf0, 0xc1, 0x09


	//----- nvinfo : EIATTR_SPARSE_MMA_MASK
	.align		4
.L_434:
        /*0018*/ 	.byte	0x03, 0x50
        /*001a*/ 	.short	0x0000


	//----- nvinfo : EIATTR_MAXREG_COUNT
	.align		4
        /*001c*/ 	.byte	0x03, 0x1b
        /*001e*/ 	.short	0x00ff


	//----- nvinfo : EIATTR_MERCURY_ISA_VERSION
	.align		4
        /*0020*/ 	.byte	0x03, 0x5f
        /*0022*/ 	.short	0x0101


	//----- nvinfo : EIATTR_EXIT_INSTR_OFFSETS
	.align		4
        /*0024*/ 	.byte	0x04, 0x1c
        /*0026*/ 	.short	(.L_436 - .L_435)


	//   ....[0]....
.L_435:
        /*0028*/ 	.word	0x00000010


	//----- nvinfo : EIATTR_MAX_THREADS
	.align		4
.L_436:
        /*002c*/ 	.byte	0x04, 0x05
        /*002e*/ 	.short	(.L_438 - .L_437)
.L_437:
        /*0030*/ 	.word	0x00000100
        /*0034*/ 	.word	0x00000001
        /*0038*/ 	.word	0x00000001


	//----- nvinfo : EIATTR_CBANK_PARAM_SIZE
	.align		4
.L_438:
        /*003c*/ 	.byte	0x03, 0x19
        /*003e*/ 	.short	0x0270


	//----- nvinfo : EIATTR_PARAM_CBANK
	.align		4
        /*0040*/ 	.byte	0x04, 0x0a
        /*0042*/ 	.short	(.L_440 - .L_439)
	.align		4
.L_439:
        /*0044*/ 	.word	index@(.nv.constant0._ZN7cutlass13device_kernelIN5flash19enable_sm80_to_sm89INS1_16FlashAttnBwdSm80INS1_25CollectiveMainloopBwdSm80ILi1ELi1EN4cute5tupleIJNS5_1CILi64EEES8_NS7_ILi192EEEEEENS_10bfloat16_tEfNS_4arch4Sm80ELb0ELb1ELb0ELb0ELb1ELb0ELb0ELb0ELi2ELi2ELi2ELi2ELb1EEENS1_21CollectiveEpilogueBwdISA_SB_SD_Li256ELb0ELb0ELi4EEENS1_19SingleTileSchedulerILb0ELb0ELb0ELi64EEEEEEEEEvNT_6ParamsE)
        /*0048*/ 	.short	0x0210
        /*004a*/ 	.short	0x0270


	//----- nvinfo : EIATTR_SW_WAR
	.align		4
.L_440:
        /*004c*/ 	.byte	0x04, 0x36
        /*004e*/ 	.short	(.L_442 - .L_441)
.L_441:
        /*0050*/ 	.word	0x00000008
.L_442:


//--------------------- .nv.info._ZN7cutlass13device_kernelIN5flash19enable_sm80_to_sm89INS1_16FlashAttnBwdSm80INS1_25CollectiveMainloopBwdSm80ILi1ELi1EN4cute5tupleIJNS5_1CILi64EEES8_NS7_ILi192EEEEEENS_10bfloat16_tEfNS_4arch4Sm80ELb0ELb1ELb0ELb0ELb0ELb0ELb0ELb0ELi2ELi2ELi2ELi2ELb1EEENS1_24CollectiveEpilogueBwdGQAISA_fSD_Li256ELb0ELb0EEENS1_19SingleTileSchedulerILb0ELb0ELb0ELi64EEEEEEEEEvNT_6ParamsE --------------------------
	.section	.nv.info._ZN7cutlass13device_kernelIN5flash19enable_sm80_to_sm89INS1_16FlashAttnBwdSm80INS1_25CollectiveMainloopBwdSm80ILi1ELi1EN4cute5tupleIJNS5_1CILi64EEES8_NS7_ILi192EEEEEENS_10bfloat16_tEfNS_4arch4Sm80ELb0ELb1ELb0ELb0ELb0ELb0ELb0ELb0ELi2ELi2ELi2ELi2ELb1EEENS1_24CollectiveEpilogueBwdGQAISA_fSD_Li256ELb0ELb0EEENS1_19SingleTileSchedulerILb0ELb0ELb0ELi64EEEEEEEEEvNT_6ParamsE,"",@"SHT_CUDA_INFO"
	.sectionflags	@""
	.align	4


	//----- nvinfo : EIATTR_CUDA_API_VERSION
	.align		4
        /*0000*/ 	.byte	0x04, 0x37
        /*0002*/ 	.short	(.L_444 - .L_443)
.L_443:
        /*0004*/ 	.word	0x00000082


	//----- nvinfo : EIATTR_KPARAM_INFO
	.align		4
.L_444:
        /*0008*/ 	.byte	0x04, 0x17
        /*000a*/ 	.short	(.L_446 - .L_445)
.L_445:
        /*000c*/ 	.word	0x00000000
        /*0010*/ 	.short	0x0000
        /*0012*/ 	.short	0x0000
        /*0014*/ 	.byte	0x00, 0xf0, 0xe1, 0x09


	//----- nvinfo : EIATTR_SPARSE_MMA_MASK
	.align		4
.L_446:
        /*0018*/ 	.byte	0x03, 0x50
        /*001a*/ 	.short	0x0000


	//----- nvinfo : EIATTR_MAXREG_COUNT
	.align		4
        /*001c*/ 	.byte	0x03, 0x1b
        /*001e*/ 	.short	0x00ff


	//----- nvinfo : EIATTR_MERCURY_ISA_VERSION
	.align		4
        /*0020*/ 	.byte	0x03, 0x5f
        /*0022*/ 	.short	0x0101


	//----- nvinfo : EIATTR_EXIT_INSTR_OFFSETS
	.align		4
        /*0024*/ 	.byte	0x04, 0x1c
        /*0026*/ 	.short	(.L_448 - .L_447)


	//   ....[0]....
.L_447:
        /*0028*/ 	.word	0x00000010


	//----- nvinfo : EIATTR_MAX_THREADS
	.align		4
.L_448:
        /*002c*/ 	.byte	0x04, 0x05
        /*002e*/ 	.short	(.L_450 - .L_449)
.L_449:
        /*0030*/ 	.word	0x00000100
        /*0034*/ 	.word	0x00000001
        /*0038*/ 	.word	0x00000001


	//----- nvinfo : EIATTR_CBANK_PARAM_SIZE
	.align		4
.L_450:
        /*003c*/ 	.byte	0x03, 0x19
        /*003e*/ 	.short	0x0278


	//----- nvinfo : EIATTR_PARAM_CBANK
	.align		4
        /*0040*/ 	.byte	0x04, 0x0a
        /*0042*/ 	.short	(.L_452 - .L_451)
	.align		4
.L_451:
        /*0044*/ 	.word	index@(.nv.constant0._ZN7cutlass13device_kernelIN5flash19enable_sm80_to_sm89INS1_16FlashAttnBwdSm80INS1_25CollectiveMainloopBwdSm80ILi1ELi1EN4cute5tupleIJNS5_1CILi64EEES8_NS7_ILi192EEEEEENS_10bfloat16_tEfNS_4arch4Sm80ELb0ELb1ELb0ELb0ELb0ELb0ELb0ELb0ELi2ELi2ELi2ELi2ELb1EEENS1_24CollectiveEpilogueBwdGQAISA_fSD_Li256ELb0ELb0EEENS1_19SingleTileSchedulerILb0ELb0ELb0ELi64EEEEEEEEEvNT_6ParamsE)
        /*0048*/ 	.short	0x0210
        /*004a*/ 	.short	0x0278


	//----- nvinfo : EIATTR_SW_WAR
	.align		4
.L_452:
        /*004c*/ 	.byte	0x04, 0x36
        /*004e*/ 	.short	(.L_454 - .L_453)
.L_453:
        /*0050*/ 	.word	0x00000008
.L_454:


//--------------------- .nv.info._ZN7cutlass13device_kernelIN5flash19enable_sm80_to_sm89INS1_16FlashAttnBwdSm80INS1_25CollectiveMainloopBwdSm80ILi1ELi1EN4cute5tupleIJNS5_1CILi64EEES8_NS7_ILi192EEEEEENS_10bfloat16_tEfNS_4arch4Sm80ELb0ELb1ELb0ELb0ELb1ELb0ELb0ELb0ELi2ELi2ELi2ELi2ELb1EEENS1_24CollectiveEpilogueBwdGQAISA_fSD_Li256ELb0ELb1EEENS1_19SingleTileSchedulerILb0ELb0ELb0ELi64EEEEEEEEEvNT_6ParamsE --------------------------
	.section	.nv.info._ZN7cutlass13device_kernelIN5flash19enable_sm80_to_sm89INS1_16FlashAttnBwdSm80INS1_25CollectiveMainloopBwdSm80ILi1ELi1EN4cute5tupleIJNS5_1CILi64EEES8_NS7_ILi192EEEEEENS_10bfloat16_tEfNS_4arch4Sm80ELb0ELb1ELb0ELb0ELb1ELb0ELb0ELb0ELi2ELi2ELi2ELi2ELb1EEENS1_24CollectiveEpilogueBwdGQAISA_fSD_Li256ELb0ELb1EEENS1_19SingleTileSchedulerILb0ELb0ELb0ELi64EEEEEEEEEvNT_6ParamsE,"",@"SHT_CUDA_INFO"
	.sectionflags	@""
	.align	4


	//----- nvinfo : EIATTR_CUDA_API_VERSION
	.align		4
        /*0000*/ 	.byte	0x04, 0x37
        /*0002*/ 	.short	(.L_456 - .L_455)
.L_455:
        /*0004*/ 	.word	0x00000082


	//----- nvinfo : EIATTR_KPARAM_INFO
	.align		4
.L_456:
        /*0008*/ 	.byte	0x04, 0x17
        /*000a*/ 	.short	(.L_458 - .L_457)
.L_457:
        /*000c*/ 	.word	0x00000000
        /*0010*/ 	.short	0x0000
        /*0012*/ 	.short	0x0000
        /*0014*/ 	.byte	0x00, 0xf0, 0xe1, 0x09


	//----- nvinfo : EIATTR_SPARSE_MMA_MASK
	.align		4
.L_458:
        /*0018*/ 	.byte	0x03, 0x50
        /*001a*/ 	.short	0x0000


	//----- nvinfo : EIATTR_MAXREG_COUNT
	.align		4
        /*001c*/ 	.byte	0x03, 0x1b
        /*001e*/ 	.short	0x00ff


	//----- nvinfo : EIATTR_MERCURY_ISA_VERSION
	.align		4
        /*0020*/ 	.byte	0x03, 0x5f
        /*0022*/ 	.short	0x0101


	//----- nvinfo : EIATTR_EXIT_INSTR_OFFSETS
	.align		4
        /*0024*/ 	.byte	0x04, 0x1c
        /*0026*/ 	.short	(.L_460 - .L_459)


	//   ....[0]....
.L_459:
        /*0028*/ 	.word	0x00000010


	//----- nvinfo : EIATTR_MAX_THREADS
	.align		4
.L_460:
        /*002c*/ 	.byte	0x04, 0x05
        /*002e*/ 	.short	(.L_462 - .L_461)
.L_461:
        /*0030*/ 	.word	0x00000100
        /*0034*/ 	.word	0x00000001
        /*0038*/ 	.word	0x00000001


	//----- nvinfo : EIATTR_CBANK_PARAM_SIZE
	.align		4
.L_462:
        /*003c*/ 	.byte	0x03, 0x19
        /*003e*/ 	.short	0x0278


	//----- nvinfo : EIATTR_PARAM_CBANK
	.align		4
        /*0040*/ 	.byte	0x04, 0x0a
        /*0042*/ 	.short	(.L_464 - .L_463)
	.align		4
.L_463:
        /*0044*/ 	.word	index@(.nv.constant0._ZN7cutlass13device_kernelIN5flash19enable_sm80_to_sm89INS1_16FlashAttnBwdSm80INS1_25CollectiveMainloopBwdSm80ILi1ELi1EN4cute5tupleIJNS5_1CILi64EEES8_NS7_ILi192EEEEEENS_10bfloat16_tEfNS_4arch4Sm80ELb0ELb1ELb0ELb0ELb1ELb0ELb0ELb0ELi2ELi2ELi2ELi2ELb1EEENS1_24CollectiveEpilogueBwdGQAISA_fSD_Li256ELb0ELb1EEENS1_19SingleTileSchedulerILb0ELb0ELb0ELi64EEEEEEEEEvNT_6ParamsE)
        /*0048*/ 	.short	0x0210
        /*004a*/ 	.short	0x0278


	//----- nvinfo : EIATTR_SW_WAR
	.align		4
.L_464:
        /*004c*/ 	.byte	0x04, 0x36
        /*004e*/ 	.short	(.L_466 - .L_465)
.L_465:
        /*0050*/ 	.word	0x00000008
.L_466:


//--------------------- .nv.info._ZN7cutlass13device_kernelIN5flash19enable_sm80_to_sm89INS1_16FlashAttnBwdSm80INS1_25CollectiveMainloopBwdSm80ILi1ELi1EN4cute5tupleIJNS5_1CILi64EEES8_NS7_ILi192EEEEEENS_10bfloat16_tEfNS_4arch4Sm80ELb0ELb1ELb0ELb1ELb0ELb0ELb0ELb0ELi2ELi2ELi2ELi2ELb1EEENS1_21CollectiveEpilogueBwdISA_SB_SD_Li256ELb1ELb0ELi4EEENS1_19SingleTileSchedulerILb1ELb0ELb0ELi64EEEEEEEEEvNT_6ParamsE --------------------------
	.section	.nv.info._ZN7cutlass13device_kernelIN5flash19enable_sm80_to_sm89INS1_16FlashAttnBwdSm80INS1_25CollectiveMainloopBwdSm80ILi1ELi1EN4cute5tupleIJNS5_1CILi64EEES8_NS7_ILi192EEEEEENS_10bfloat16_tEfNS_4arch4Sm80ELb0ELb1ELb0ELb1ELb0ELb0ELb0ELb0ELi2ELi2ELi2ELi2ELb1EEENS1_21CollectiveEpilogueBwdISA_SB_SD_Li256ELb1ELb0ELi4EEENS1_19SingleTileSchedulerILb1ELb0ELb0ELi64EEEEEEEEEvNT_6ParamsE,"",@"SHT_CUDA_INFO"
	.sectionflags	@""
	.align	4


	//----- nvinfo : EIATTR_CUDA_API_VERSION
	.align		4
        /*0000*/ 	.byte	0x04, 0x37
        /*0002*/ 	.short	(.L_468 - .L_467)
.L_467:
        /*0004*/ 	.word	0x00000082


	//----- nvinfo : EIATTR_KPARAM_INFO
	.align		4
.L_468:
        /*0008*/ 	.byte	0x04, 0x17
        /*000a*/ 	.short	(.L_470 - .L_469)
.L_469:
        /*000c*/ 	.word	0x00000000
        /*0010*/ 	.short	0x0000
        /*0012*/ 	.short	0x0000
        /*0014*/ 	.byte	0x00, 0xf0, 0xc1, 0x09


	//----- nvinfo : EIATTR_SPARSE_MMA_MASK
	.align		4
.L_470:
        /*0018*/ 	.byte	0x03, 0x50
        /*001a*/ 	.short	0x0000


	//----- nvinfo : EIATTR_MAXREG_COUNT
	.align		4
        /*001c*/ 	.byte	0x03, 0x1b
        /*001e*/ 	.short	0x00ff


	//----- nvinfo : EIATTR_MERCURY_ISA_VERSION
	.align		4
        /*0020*/ 	.byte	0x03, 0x5f
        /*0022*/ 	.short	0x0101


	//----- nvinfo : EIATTR_EXIT_INSTR_OFFSETS
	.align		4
        /*0024*/ 	.byte	0x04, 0x1c
        /*0026*/ 	.short	(.L_472 - .L_471)


	//   ....[0]....
.L_471:
        /*0028*/ 	.word	0x00000010


	//----- nvinfo : EIATTR_MAX_THREADS
	.align		4
.L_472:
        /*002c*/ 	.byte	0x04, 0x05
        /*002e*/ 	.short	(.L_474 - .L_473)
.L_473:
        /*0030*/ 	.word	0x00000100
        /*0034*/ 	.word	0x00000001
        /*0038*/ 	.word	0x00000001


	//----- nvinfo : EIATTR_CBANK_PARAM_SIZE
	.align		4
.L_474:
        /*003c*/ 	.byte	0x03, 0x19
        /*003e*/ 	.short	0x0270


	//----- nvinfo : EIATTR_PARAM_CBANK
	.align		4
        /*0040*/ 	.byte	0x04, 0x0a
        /*0042*/ 	.short	(.L_476 - .L_475)
	.align		4
.L_475:
        /*0044*/ 	.word	index@(.nv.constant0._ZN7cutlass13device_kernelIN5flash19enable_sm80_to_sm89INS1_16FlashAttnBwdSm80INS1_25CollectiveMainloopBwdSm80ILi1ELi1EN4cute5tupleIJNS5_1CILi64EEES8_NS7_ILi192EEEEEENS_10bfloat16_tEfNS_4arch4Sm80ELb0ELb1ELb0ELb1ELb0ELb0ELb0ELb0ELi2ELi2ELi2ELi2ELb1EEENS1_21CollectiveEpilogueBwdISA_SB_SD_Li256ELb1ELb0ELi4EEENS1_19SingleTileSchedulerILb1ELb0ELb0ELi64EEEEEEEEEvNT_6ParamsE)
        /*0048*/ 	.short	0x0210
        /*004a*/ 	.short	0x0270


	//----- nvinfo : EIATTR_SW_WAR
	.align		4
.L_476:
        /*004c*/ 	.byte	0x04, 0x36
        /*004e*/ 	.short	(.L_478 - .L_477)
.L_477:
        /*0050*/ 	.word	0x00000008
.L_478:


//--------------------- .nv.info._ZN7cutlass13device_kernelIN5flash19enable_sm80_to_sm89INS1_16FlashAttnBwdSm80INS1_25CollectiveMainloopBwdSm80ILi1ELi1EN4cute5tupleIJNS5_1CILi64EEES8_NS7_ILi192EEEEEENS_10bfloat16_tEfNS_4arch4Sm80ELb0ELb1ELb0ELb1ELb1ELb0ELb0ELb0ELi2ELi2ELi2ELi2ELb1EEENS1_21CollectiveEpilogueBwdISA_SB_SD_Li256ELb1ELb0ELi4EEENS1_19SingleTileSchedulerILb1ELb0ELb0ELi64EEEEEEEEEvNT_6ParamsE --------------------------
	.section	.nv.info._ZN7cutlass13device_kernelIN5flash19enable_sm80_to_sm89INS1_16FlashAttnBwdSm80INS1_25CollectiveMainloopBwdSm80ILi1ELi1EN4cute5tupleIJNS5_1CILi64EEES8_NS7_ILi192EEEEEENS_10bfloat16_tEfNS_4arch4Sm80ELb0ELb1ELb0ELb1ELb1ELb0ELb0ELb0ELi2ELi2ELi2ELi2ELb1EEENS1_21CollectiveEpilogueBwdISA_SB_SD_Li256ELb1ELb0ELi4EEENS1_19SingleTileSchedulerILb1ELb0ELb0ELi64EEEEEEEEEvNT_6ParamsE,"",@"SHT_CUDA_INFO"
	.sectionflags	@""
	.align	4


	//----- nvinfo : EIATTR_CUDA_API_VERSION
	.align		4
        /*0000*/ 	.byte	0x04, 0x37
        /*0002*/ 	.short	(.L_480 - .L_479)
.L_479:
        /*0004*/ 	.word	0x00000082


	//----- nvinfo : EIATTR_KPARAM_INFO
	.align		4
.L_480:
        /*0008*/ 	.byte	0x04, 0x17
        /*000a*/ 	.short	(.L_482 - .L_481)
.L_481:
        /*000c*/ 	.word	0x00000000
        /*0010*/ 	.short	0x0000
        /*0012*/ 	.short	0x0000
        /*0014*/ 	.byte	0x00, 0xf0, 0xc1, 0x09


	//----- nvinfo : EIATTR_SPARSE_MMA_MASK
	.align		4
.L_482:
        /*0018*/ 	.byte	0x03, 0x50
        /*001a*/ 	.short	0x0000


	//----- nvinfo : EIATTR_MAXREG_COUNT
	.align		4
        /*001c*/ 	.byte	0x03, 0x1b
        /*001e*/ 	.short	0x00ff


	//----- nvinfo : EIATTR_MERCURY_ISA_VERSION
	.align		4
        /*0020*/ 	.byte	0x03, 0x5f
        /*0022*/ 	.short	0x0101


	//----- nvinfo : EIATTR_EXIT_INSTR_OFFSETS
	.align		4
        /*0024*/ 	.byte	0x04, 0x1c
        /*0026*/ 	.short	(.L_484 - .L_483)


	//   ....[0]....
.L_483:
        /*0028*/ 	.word	0x00000010


	//----- nvinfo : EIATTR_MAX_THREADS
	.align		4
.L_484:
        /*002c*/ 	.byte	0x04, 0x05
        /*002e*/ 	.short	(.L_486 - .L_485)
.L_485:
        /*0030*/ 	.word	0x00000100
        /*0034*/ 	.word	0x00000001
        /*0038*/ 	.word	0x00000001


	//----- nvinfo : EIATTR_CBANK_PARAM_SIZE
	.align		4
.L_486:
        /*003c*/ 	.byte	0x03, 0x19
        /*003e*/ 	.short	0x0270


	//----- nvinfo : EIATTR_PARAM_CBANK
	.align		4
        /*0040*/ 	.byte	0x04, 0x0a
        /*0042*/ 	.short	(.L_488 - .L_487)
	.align		4
.L_487:
        /*0044*/ 	.word	index@(.nv.constant0._ZN7cutlass13device_kernelIN5flash19enable_sm80_to_sm89INS1_16FlashAttnBwdSm80INS1_25CollectiveMainloopBwdSm80ILi1ELi1EN4cute5tupleIJNS5_1CILi64EEES8_NS7_ILi192EEEEEENS_10bfloat16_tEfNS_4arch4Sm80ELb0ELb1ELb0ELb1ELb1ELb0ELb0ELb0ELi2ELi2ELi2ELi2ELb1EEENS1_21CollectiveEpilogueBwdISA_SB_SD_Li256ELb1ELb0ELi4EEENS1_19SingleTileSchedulerILb1ELb0ELb0ELi64EEEEEEEEEvNT_6ParamsE)
        /*0048*/ 	.short	0x0210
        /*004a*/ 	.short	0x0270


	//----- nvinfo : EIATTR_SW_WAR
	.align		4
.L_488:
        /*004c*/ 	.byte	0x04, 0x36
        /*004e*/ 	.short	(.L_490 - .L_489)
.L_489:
        /*0050*/ 	.word	0x00000008
.L_490:


//--------------------- .nv.info._ZN7cutlass13device_kernelIN5flash19enable_sm80_to_sm89INS1_16FlashAttnBwdSm80INS1_25CollectiveMainloopBwdSm80ILi1ELi1EN4cute5tupleIJNS5_1CILi64EEES8_NS7_ILi192EEEEEENS_10bfloat16_tEfNS_4arch4Sm80ELb0ELb1ELb0ELb1ELb0ELb0ELb0ELb0ELi2ELi2ELi2ELi2ELb1EEENS1_24CollectiveEpilogueBwdGQAISA_fSD_Li256ELb1ELb0EEENS1_19SingleTileSchedulerILb1ELb0ELb0ELi64EEEEEEEEEvNT_6ParamsE --------------------------
	.section	.nv.info._ZN7cutlass13device_kernelIN5flash19enable_sm80_to_sm89INS1_16FlashAttnBwdSm80INS1_25CollectiveMainloopBwdSm80ILi1ELi1EN4cute5tupleIJNS5_1CILi64EEES8_NS7_ILi192EEEEEENS_10bfloat16_tEfNS_4arch4Sm80ELb0ELb1ELb0ELb1ELb0ELb0ELb0ELb0ELi2ELi2ELi2ELi2ELb1EEENS1_24CollectiveEpilogueBwdGQAISA_fSD_Li256ELb1ELb0EEENS1_19SingleTileSchedulerILb1ELb0ELb0ELi64EEEEEEEEEvNT_6ParamsE,"",@"SHT_CUDA_INFO"
	.sectionflags	@""
	.align	4


	//----- nvinfo : EIATTR_CUDA_API_VERSION
	.align		4
        /*0000*/ 	.byte	0x04, 0x37
        /*0002*/ 	.short	(.L_492 - .L_491)
.L_491:
        /*0004*/ 	.word	0x00000082


	//----- nvinfo : EIATTR_KPARAM_INFO
	.align		4
.L_492:
        /*0008*/ 	.byte	0x04, 0x17
        /*000a*/ 	.short	(.L_494 - .L_493)
.L_493:
        /*000c*/ 	.word	0x00000000
        /*0010*/ 	.short	0x0000
        /*0012*/ 	.short	0x0000
        /*0014*/ 	.byte	0x00, 0xf0, 0xe1, 0x09


	//----- nvinfo : EIATTR_SPARSE_MMA_MASK
	.align		4
.L_494:
        /*0018*/ 	.byte	0x03, 0x50
        /*001a*/ 	.short	0x0000


	//----- nvinfo : EIATTR_MAXREG_COUNT
	.align		4
        /*001c*/ 	.byte	0x03, 0x1b
        /*001e*/ 	.short	0x00ff


	//----- nvinfo : EIATTR_MERCURY_ISA_VERSION
	.align		4
        /*0020*/ 	.byte	0x03, 0x5f
        /*0022*/ 	.short	0x0101


	//----- nvinfo : EIATTR_EXIT_INSTR_OFFSETS
	.align		4
        /*0024*/ 	.byte	0x04, 0x1c
        /*0026*/ 	.short	(.L_496 - .L_495)


	//   ....[0]....
.L_495:
        /*0028*/ 	.word	0x00000010


	//----- nvinfo : EIATTR_MAX_THREADS
	.align		4
.L_496:
        /*002c*/ 	.byte	0x04, 0x05
        /*002e*/ 	.short	(.L_498 - .L_497)
.L_497:
        /*0030*/ 	.word	0x00000100
        /*0034*/ 	.word	0x00000001
        /*0038*/ 	.word	0x00000001


	//----- nvinfo : EIATTR_CBANK_PARAM_SIZE
	.align		4
.L_498:
        /*003c*/ 	.byte	0x03, 0x19
        /*003e*/ 	.short	0x0278


	//----- nvinfo : EIATTR_PARAM_CBANK
	.align		4
        /*0040*/ 	.byte	0x04, 0x0a
        /*0042*/ 	.short	(.L_500 - .L_499)
	.align		4
.L_499:
        /*0044*/ 	.word	index@(.nv.constant0._ZN7cutlass13device_kernelIN5flash19enable_sm80_to_sm89INS1_16FlashAttnBwdSm80INS1_25CollectiveMainloopBwdSm80ILi1ELi1EN4cute5tupleIJNS5_1CILi64EEES8_NS7_ILi192EEEEEENS_10bfloat16_tEfNS_4arch4Sm80ELb0ELb1ELb0ELb1ELb0ELb0ELb0ELb0ELi2ELi2ELi2ELi2ELb1EEENS1_24CollectiveEpilogueBwdGQAISA_fSD_Li256ELb1ELb0EEENS1_19SingleTileSchedulerILb1ELb0ELb0ELi64EEEEEEEEEvNT_6ParamsE)
        /*0048*/ 	.short	0x0210
        /*004a*/ 	.short	0x0278


	//----- nvinfo : EIATTR_SW_WAR
	.align		4
.L_500:
        /*004c*/ 	.byte	0x04, 0x36
        /*004e*/ 	.short	(.L_502 - .L_501)
.L_501:
        /*0050*/ 	.word	0x00000008
.L_502:


//--------------------- .nv.info._ZN7cutlass13device_kernelIN5flash19enable_sm80_to_sm89INS1_16FlashAttnBwdSm80INS1_25CollectiveMainloopBwdSm80ILi1ELi1EN4cute5tupleIJNS5_1CILi64EEES8_NS7_ILi192EEEEEENS_10bfloat16_tEfNS_4arch4Sm80ELb0ELb1ELb0ELb1ELb1ELb0ELb0ELb0ELi2ELi2ELi2ELi2ELb1EEENS1_24CollectiveEpilogueBwdGQAISA_fSD_Li256ELb1ELb1EEENS1_19SingleTileSchedulerILb1ELb0ELb0ELi64EEEEEEEEEvNT_6ParamsE --------------------------
	.section	.nv.info._ZN7cutlass13device_kernelIN5flash19enable_sm80_to_sm89INS1_16FlashAttnBwdSm80INS1_25CollectiveMainloopBwdSm80ILi1ELi1EN4cute5tupleIJNS5_1CILi64EEES8_NS7_ILi192EEEEEENS_10bfloat16_tEfNS_4arch4Sm80ELb0ELb1ELb0ELb1ELb1ELb0ELb0ELb0ELi2ELi2ELi2ELi2ELb1EEENS1_24CollectiveEpilogueBwdGQAISA_fSD_Li256ELb1ELb1EEENS1_19SingleTileSchedulerILb1ELb0ELb0ELi64EEEEEEEEEvNT_6ParamsE,"",@"SHT_CUDA_INFO"
	.sectionflags	@""
	.align	4


	//----- nvinfo : EIATTR_CUDA_API_VERSION
	.align		4
        /*0000*/ 	.byte	0x04, 0x37
        /*0002*/ 	.short	(.L_504 - .L_503)
.L_503:
        /*0004*/ 	.word	0x00000082


	//----- nvinfo : EIATTR_KPARAM_INFO
	.align		4
.L_504:
        /*0008*/ 	.byte	0x04, 0x17
        /*000a*/ 	.short	(.L_506 - .L_505)
.L_505:
        /*000c*/ 	.word	0x00000000
        /*0010*/ 	.short	0x0000
        /*0012*/ 	.short	0x0000
        /*0014*/ 	.byte	0x00, 0xf0, 0xe1, 0x09


	//----- nvinfo : EIATTR_SPARSE_MMA_MASK
	.align		4
.L_506:
        /*0018*/ 	.byte	0x03, 0x50
        /*001a*/ 	.short	0x0000


	//----- nvinfo : EIATTR_MAXREG_COUNT
	.align		4
        /*001c*/ 	.byte	0x03, 0x1b
        /*001e*/ 	.short	0x00ff


	//----- nvinfo : EIATTR_MERCURY_ISA_VERSION
	.align		4
        /*0020*/ 	.byte	0x03, 0x5f
        /*0022*/ 	.short	0x0101


	//----- nvinfo : EIATTR_EXIT_INSTR_OFFSETS
	.align		4
        /*0024*/ 	.byte	0x04, 0x1c
        /*0026*/ 	.short	(.L_508 - .L_507)


	//   ....[0]....
.L_507:
        /*0028*/ 	.word	0x00000010


	//----- nvinfo : EIATTR_MAX_THREADS
	.align		4
.L_508:
        /*002c*/ 	.byte	0x04, 0x05
        /*002e*/ 	.short	(.L_510 - .L_509)
.L_509:
        /*0030*/ 	.word	0x00000100
        /*0034*/ 	.word	0x00000001
        /*0038*/ 	.word	0x00000001


	//----- nvinfo : EIATTR_CBANK_PARAM_SIZE
	.align		4
.L_510:
        /*003c*/ 	.byte	0x03, 0x19
        /*003e*/ 	.short	0x0278


	//----- nvinfo : EIATTR_PARAM_CBANK
	.align		4
        /*0040*/ 	.byte	0x04, 0x0a
        /*0042*/ 	.short	(.L_512 - .L_511)
	.align		4
.L_511:
        /*0044*/ 	.word	index@(.nv.constant0._ZN7cutlass13device_kernelIN5flash19enable_sm80_to_sm89INS1_16FlashAttnBwdSm80INS1_25CollectiveMainloopBwdSm80ILi1ELi1EN4cute5tupleIJNS5_1CILi64EEES8_NS7_ILi192EEEEEENS_10bfloat16_tEfNS_4arch4Sm80ELb0ELb1ELb0ELb1ELb1ELb0ELb0ELb0ELi2ELi2ELi2ELi2ELb1EEENS1_24CollectiveEpilogueBwdGQAISA_fSD_Li256ELb1ELb1EEENS1_19SingleTileSchedulerILb1ELb0ELb0ELi64EEEEEEEEEvNT_6ParamsE)
        /*0048*/ 	.short	0x0210
        /*004a*/ 	.short	0x0278


	//----- nvinfo : EIATTR_SW_WAR
	.align		4
.L_512:
        /*004c*/ 	.byte	0x04, 0x36
        /*004e*/ 	.short	(.L_514 - .L_513)
.L_513:
        /*0050*/ 	.word	0x00000008
.L_514:


//--------------------- .nv.info._ZN7cutlass13device_kernelIN5flash19enable_sm80_to_sm89INS1_16FlashAttnBwdSm80INS1_25CollectiveMainloopBwdSm80ILi1ELi1EN4cute5tupleIJNS5_1CILi64EEES8_NS7_ILi192EEEEEENS_10bfloat16_tEfNS_4arch4Sm80ELb1ELb0ELb0ELb0ELb0ELb0ELb0ELb0ELi2ELi2ELi2ELi2ELb1EEENS1_21CollectiveEpilogueBwdISA_SB_SD_Li256ELb0ELb0ELi4EEENS1_25SingleTileBwdLPTSchedulerILb0ELi64ELb0EEEEEEEEEvNT_6ParamsE --------------------------
	.section	.nv.info._ZN7cutlass13device_kernelIN5flash19enable_sm80_to_sm89INS1_16FlashAttnBwdSm80INS1_25CollectiveMainloopBwdSm80ILi1ELi1EN4cute5tupleIJNS5_1CILi64EEES8_NS7_ILi192EEEEEENS_10bfloat16_tEfNS_4arch4Sm80ELb1ELb0ELb0ELb0ELb0ELb0ELb0ELb0ELi2ELi2ELi2ELi2ELb1EEENS1_21CollectiveEpilogueBwdISA_SB_SD_Li256ELb0ELb0ELi4EEENS1_25SingleTileBwdLPTSchedulerILb0ELi64ELb0EEEEEEEEEvNT_6ParamsE,"",@"SHT_CUDA_INFO"
	.sectionflags	@""
	.align	4


	//----- nvinfo : EIATTR_CUDA_API_VERSION
	.align		4
        /*0000*/ 	.byte	0x04, 0x37
        /*0002*/ 	.short	(.L_516 - .L_515)
.L_515:
        /*0004*/ 	.word	0x00000082


	//----- nvinfo : EIATTR_KPARAM_INFO
	.align		4
.L_516:
        /*0008*/ 	.byte	0x04, 0x17
        /*000a*/ 	.short	(.L_518 - .L_517)
.L_517:
        /*000c*/ 	.word	0x00000000
        /*0010*/ 	.short	0x0000
        /*0012*/ 	.short	0x0000
        /*0014*/ 	.byte	0x00, 0xf0, 0x21, 0x0a


	//----- nvinfo : EIATTR_SPARSE_MMA_MASK
	.align		4
.L_518:
        /*0018*/ 	.byte	0x03, 0x50
        /*001a*/ 	.short	0x0000


	//----- nvinfo : EIATTR_MAXREG_COUNT
	.align		4
        /*001c*/ 	.byte	0x03, 0x1b
        /*001e*/ 	.short	0x00ff


	//----- nvinfo : EIATTR_MERCURY_ISA_VERSION
	.align		4
        /*0020*/ 	.byte	0x03, 0x5f
        /*0022*/ 	.short	0x0101


	//----- nvinfo : EIATTR_EXIT_INSTR_OFFSETS
	.align		4
        /*0024*/ 	.byte	0x04, 0x1c
        /*0026*/ 	.short	(.L_520 - .L_519)


	//   ....[0]....
.L_519:
        /*0028*/ 	.word	0x00000010


	//----- nvinfo : EIATTR_MAX_THREADS
	.align		4
.L_520:
        /*002c*/ 	.byte	0x04, 0x05
        /*002e*/ 	.short	(.L_522 - .L_521)
.L_521:
        /*0030*/ 	.word	0x00000100
        /*0034*/ 	.word	0x00000001
        /*0038*/ 	.word	0x00000001


	//----- nvinfo : EIATTR_CBANK_PARAM_SIZE
	.align		4
.L_522:
        /*003c*/ 	.byte	0x03, 0x19
        /*003e*/ 	.short	0x0288


	//----- nvinfo : EIATTR_PARAM_CBANK
	.align		4
        /*0040*/ 	.byte	0x04, 0x0a
        /*0042*/ 	.short	(.L_524 - .L_523)
	.align		4
.L_523:
        /*0044*/ 	.word	index@(.nv.constant0._ZN7cutlass13device_kernelIN5flash19enable_sm80_to_sm89INS1_16FlashAttnBwdSm80INS1_25CollectiveMainloopBwdSm80ILi1ELi1EN4cute5tupleIJNS5_1CILi64EEES8_NS7_ILi192EEEEEENS_10bfloat16_tEfNS_4arch4Sm80ELb1ELb0ELb0ELb0ELb0ELb0ELb0ELb0ELi2ELi2ELi2ELi2ELb1EEENS1_21CollectiveEpilogueBwdISA_SB_SD_Li256ELb0ELb0ELi4EEENS1_25SingleTileBwdLPTSchedulerILb0ELi64ELb0EEEEEEEEEvNT_6ParamsE)
        /*0048*/ 	.short	0x0210
        /*004a*/ 	.short	0x0288


	//----- nvinfo : EIATTR_SW_WAR
	.align		4
.L_524:
        /*004c*/ 	.byte	0x04, 0x36
        /*004e*/ 	.short	(.L_526 - .L_525)
.L_525:
        /*0050*/ 	.word	0x00000008
.L_526:


//--------------------- .nv.info._ZN7cutlass13device_kernelIN5flash19enable_sm80_to_sm89INS1_16FlashAttnBwdSm80INS1_25CollectiveMainloopBwdSm80ILi1ELi1EN4cute5tupleIJNS5_1CILi64EEES8_NS7_ILi192EEEEEENS_10bfloat16_tEfNS_4arch4Sm80ELb1ELb0ELb0ELb0ELb1ELb0ELb0ELb0ELi2ELi2ELi2ELi2ELb1EEENS1_21CollectiveEpilogueBwdISA_SB_SD_Li256ELb0ELb0ELi4EEENS1_25SingleTileBwdLPTSchedulerILb0ELi64ELb1EEEEEEEEEvNT_6ParamsE --------------------------
	.section	.nv.info._ZN7cutlass13device_kernelIN5flash19enable_sm80_to_sm89INS1_16FlashAttnBwdSm80INS1_25CollectiveMainloopBwdSm80ILi1ELi1EN4cute5tupleIJNS5_1CILi64EEES8_NS7_ILi192EEEEEENS_10bfloat16_tEfNS_4arch4Sm80ELb1ELb0ELb0ELb0ELb1ELb0ELb0ELb0ELi2ELi2ELi2ELi2ELb1EEENS1_21CollectiveEpilogueBwdISA_SB_SD_Li256ELb0ELb0ELi4EEENS1_25SingleTileBwdLPTSchedulerILb0ELi64ELb1EEEEEEEEEvNT_6ParamsE,"",@"SHT_CUDA_INFO"
	.sectionflags	@""
	.align	4


	//----- nvinfo : EIATTR_CUDA_API_VERSION
	.align		4
        /*0000*/ 	.byte	0x04, 0x37
        /*0002*/ 	.short	(.L_528 - .L_527)
.L_527:
        /*0004*/ 	.word	0x00000082


	//----- nvinfo : EIATTR_KPARAM_INFO
	.align		4
.L_528:
        /*0008*/ 	.byte	0x04, 0x17
        /*000a*/ 	.short	(.L_530 - .L_529)
.L_529:
        /*000c*/ 	.word	0x00000000
        /*0010*/ 	.short	0x0000
        /*0012*/ 	.short	0x0000
        /*0014*/ 	.byte	0x00, 0xf0, 0x21, 0x0a


	//----- nvinfo : EIATTR_SPARSE_MMA_MASK
	.align		4
.L_530:
        /*0018*/ 	.byte	0x03, 0x50
        /*001a*/ 	.short	0x0000


	//----- nvinfo : EIATTR_MAXREG_COUNT
	.align		4
        /*001c*/ 	.byte	0x03, 0x1b
        /*001e*/ 	.short	0x00ff


	//----- nvinfo : EIATTR_MERCURY_ISA_VERSION
	.align		4
        /*0020*/ 	.byte	0x03, 0x5f
        /*0022*/ 	.short	0x0101


	//----- nvinfo : EIATTR_EXIT_INSTR_OFFSETS
	.align		4
        /*0024*/ 	.byte	0x04, 0x1c
        /*0026*/ 	.short	(.L_532 - .L_531)


	//   ....[0]....
.L_531:
        /*0028*/ 	.word	0x00000010


	//----- nvinfo : EIATTR_MAX_THREADS
	.align		4
.L_532:
        /*002c*/ 	.byte	0x04, 0x05
        /*002e*/ 	.short	(.L_534 - .L_533)
.L_533:
        /*0030*/ 	.word	0x00000100
        /*0034*/ 	.word	0x00000001
        /*0038*/ 	.word	0x00000001


	//----- nvinfo : EIATTR_CBANK_PARAM_SIZE
	.align		4
.L_534:
        /*003c*/ 	.byte	0x03, 0x19
        /*003e*/ 	.short	0x0288


	//----- nvinfo : EIATTR_PARAM_CBANK
	.align		4
        /*0040*/ 	.byte	0x04, 0x0a
        /*0042*/ 	.short	(.L_536 - .L_535)
	.align		4
.L_535:
        /*0044*/ 	.word	index@(.nv.constant0._ZN7cutlass13device_kernelIN5flash19enable_sm80_to_sm89INS1_16FlashAttnBwdSm80INS1_25CollectiveMainloopBwdSm80ILi1ELi1EN4cute5tupleIJNS5_1CILi64EEES8_NS7_ILi192EEEEEENS_10bfloat16_tEfNS_4arch4Sm80ELb1ELb0ELb0ELb0ELb1ELb0ELb0ELb0ELi2ELi2ELi2ELi2ELb1EEENS1_21CollectiveEpilogueBwdISA_SB_SD_Li256ELb0ELb0ELi4EEENS1_25SingleTileBwdLPTSchedulerILb0ELi64ELb1EEEEEEEEEvNT_6ParamsE)
        /*0048*/ 	.short	0x0210
        /*004a*/ 	.short	0x0288


	//----- nvinfo : EIATTR_SW_WAR
	.align		4
.L_536:
        /*004c*/ 	.byte	0x04, 0x36
        /*004e*/ 	.short	(.L_538 - .L_537)
.L_537:
        /*0050*/ 	.word	0x00000008
.L_538:


//--------------------- .nv.info._ZN7cutlass13device_kernelIN5flash19enable_sm80_to_sm89INS1_16FlashAttnBwdSm80INS1_25CollectiveMainloopBwdSm80ILi1ELi1EN4cute5tupleIJNS5_1CILi64EEES8_NS7_ILi192EEEEEENS_10bfloat16_tEfNS_4arch4Sm80ELb1ELb0ELb0ELb0ELb0ELb0ELb0ELb0ELi2ELi2ELi2ELi2ELb1EEENS1_24CollectiveEpilogueBwdGQAISA_fSD_Li256ELb0ELb0EEENS1_25SingleTileBwdLPTSchedulerILb0ELi64ELb0EEEEEEEEEvNT_6ParamsE --------------------------
	.section	.nv.info._ZN7cutlass13device_kernelIN5flash19enable_sm80_to_sm89INS1_16FlashAttnBwdSm80INS1_25CollectiveMainloopBwdSm80ILi1ELi1EN4cute5tupleIJNS5_1CILi64EEES8_NS7_ILi192EEEEEENS_10bfloat16_tEfNS_4arch4Sm80ELb1ELb0ELb0ELb0ELb0ELb0ELb0ELb0ELi2ELi2ELi2ELi2ELb1EEENS1_24CollectiveEpilogueBwdGQAISA_fSD_Li256ELb0ELb0EEENS1_25SingleTileBwdLPTSchedulerILb0ELi64ELb0EEEEEEEEEvNT_6ParamsE,"",@"SHT_CUDA_INFO"
	.sectionflags	@""
	.align	4


	//----- nvinfo : EIATTR_CUDA_API_VERSION
	.align		4
        /*0000*/ 	.byte	0x04, 0x37
        /*0002*/ 	.short	(.L_540 - .L_539)
.L_539:
        /*0004*/ 	.word	0x00000082


	//----- nvinfo : EIATTR_KPARAM_INFO
	.align		4
.L_540:
        /*0008*/ 	.byte	0x04, 0x17
        /*000a*/ 	.short	(.L_542 - .L_541)
.L_541:
        /*000c*/ 	.word	0x00000000
        /*0010*/ 	.short	0x0000
        /*0012*/ 	.short	0x0000
        /*0014*/ 	.byte	0x00, 0xf0, 0x41, 0x0a


	//----- nvinfo : EIATTR_SPARSE_MMA_MASK
	.align		4
.L_542:
        /*0018*/ 	.byte	0x03, 0x50
        /*001a*/ 	.short	0x0000


	//----- nvinfo : EIATTR_MAXREG_COUNT
	.align		4
        /*001c*/ 	.byte	0x03, 0x1b
        /*001e*/ 	.short	0x00ff


	//----- nvinfo : EIATTR_MERCURY_ISA_VERSION
	.align		4
        /*0020*/ 	.byte	0x03, 0x5f
        /*0022*/ 	.short	0x0101


	//----- nvinfo : EIATTR_EXIT_INSTR_OFFSETS
	.align		4
        /*0024*/ 	.byte	0x04, 0x1c
        /*0026*/ 	.short	(.L_544 - .L_543)


	//   ....[0]....
.L_543:
        /*0028*/ 	.word	0x00000010


	//----- nvinfo : EIATTR_MAX_THREADS
	.align		4
.L_544:
        /*002c*/ 	.byte	0x04, 0x05
        /*002e*/ 	.short	(.L_546 - .L_545)
.L_545:
        /*0030*/ 	.word	0x00000100
        /*0034*/ 	.word	0x00000001
        /*0038*/ 	.word	0x00000001


	//----- nvinfo : EIATTR_CBANK_PARAM_SIZE
	.align		4
.L_546:
        /*003c*/ 	.byte	0x03, 0x19
        /*003e*/ 	.short	0x0290


	//----- nvinfo : EIATTR_PARAM_CBANK
	.align		4
        /*0040*/ 	.byte	0x04, 0x0a
        /*0042*/ 	.short	(.L_548 - .L_547)
	.align		4
.L_547:
        /*0044*/ 	.word	index@(.nv.constant0._ZN7cutlass13device_kernelIN5flash19enable_sm80_to_sm89INS1_16FlashAttnBwdSm80INS1_25CollectiveMainloopBwdSm80ILi1ELi1EN4cute5tupleIJNS5_1CILi64EEES8_NS7_ILi192EEEEEENS_10bfloat16_tEfNS_4arch4Sm80ELb1ELb0ELb0ELb0ELb0ELb0ELb0ELb0ELi2ELi2ELi2ELi2ELb1EEENS1_24CollectiveEpilogueBwdGQAISA_fSD_Li256ELb0ELb0EEENS1_25SingleTileBwdLPTSchedulerILb0ELi64ELb0EEEEEEEEEvNT_6ParamsE)
        /*0048*/ 	.short	0x0210
        /*004a*/ 	.short	0x0290


	//----- nvinfo : EIATTR_SW_WAR
	.align		4
.L_548:
        /*004c*/ 	.byte	0x04, 0x36
        /*004e*/ 	.short	(.L_550 - .L_549)
.L_549:
        /*0050*/ 	.word	0x00000008
.L_550:


//--------------------- .nv.info._ZN7cutlass13device_kernelIN5flash19enable_sm80_to_sm89INS1_16FlashAttnBwdSm80INS1_25CollectiveMainloopBwdSm80ILi1ELi1EN4cute5tupleIJNS5_1CILi64EEES8_NS7_ILi192EEEEEENS_10bfloat16_tEfNS_4arch4Sm80ELb1ELb0ELb0ELb0ELb1ELb0ELb0ELb0ELi2ELi2ELi2ELi2ELb1EEENS1_24CollectiveEpilogueBwdGQAISA_fSD_Li256ELb0ELb1EEENS1_25SingleTileBwdLPTSchedulerILb0ELi64ELb1EEEEEEEEEvNT_6ParamsE --------------------------
	.section	.nv.info._ZN7cutlass13device_kernelIN5flash19enable_sm80_to_sm89INS1_16FlashAttnBwdSm80INS1_25CollectiveMainloopBwdSm80ILi1ELi1EN4cute5tupleIJNS5_1CILi64EEES8_NS7_ILi192EEEEEENS_10bfloat16_tEfNS_4arch4Sm80ELb1ELb0ELb0ELb0ELb1ELb0ELb0ELb0ELi2ELi2ELi2ELi2ELb1EEENS1_24CollectiveEpilogueBwdGQAISA_fSD_Li256ELb0ELb1EEENS1_25SingleTileBwdLPTSchedulerILb0ELi64ELb1EEEEEEEEEvNT_6ParamsE,"",@"SHT_CUDA_INFO"
	.sectionflags	@""
	.align	4


	//----- nvinfo : EIATTR_CUDA_API_VERSION
	.align		4
        /*0000*/ 	.byte	0x04, 0x37
        /*0002*/ 	.short	(.L_552 - .L_551)
.L_551:
        /*0004*/ 	.word	0x00000082


	//----- nvinfo : EIATTR_KPARAM_INFO
	.align		4
.L_552:
        /*0008*/ 	.byte	0x04, 0x17
        /*000a*/ 	.short	(.L_554 - .L_553)
.L_553:
        /*000c*/ 	.word	0x00000000
        /*0010*/ 	.short	0x0000
        /*0012*/ 	.short	0x0000
        /*0014*/ 	.byte	0x00, 0xf0, 0x41, 0x0a


	//----- nvinfo : EIATTR_SPARSE_MMA_MASK
	.align		4
.L_554:
        /*0018*/ 	.byte	0x03, 0x50
        /*001a*/ 	.short	0x0000


	//----- nvinfo : EIATTR_MAXREG_COUNT
	.align		4
        /*001c*/ 	.byte	0x03, 0x1b
        /*001e*/ 	.short	0x00ff


	//----- nvinfo : EIATTR_MERCURY_ISA_VERSION
	.align		4
        /*0020*/ 	.byte	0x03, 0x5f
        /*0022*/ 	.short	0x0101


	//----- nvinfo : EIATTR_EXIT_INSTR_OFFSETS
	.align		4
        /*0024*/ 	.byte	0x04, 0x1c
        /*0026*/ 	.short	(.L_556 - .L_555)


	//   ....[0]....
.L_555:
        /*0028*/ 	.word	0x00000010


	//----- nvinfo : EIATTR_MAX_THREADS
	.align		4
.L_556:
        /*002c*/ 	.byte	0x04, 0x05
        /*002e*/ 	.short	(.L_558 - .L_557)
.L_557:
        /*0030*/ 	.word	0x00000100
        /*0034*/ 	.word	0x00000001
        /*0038*/ 	.word	0x00000001


	//----- nvinfo : EIATTR_CBANK_PARAM_SIZE
	.align		4
.L_558:
        /*003c*/ 	.byte	0x03, 0x19
        /*003e*/ 	.short	0x0290


	//----- nvinfo : EIATTR_PARAM_CBANK
	.align		4
        /*0040*/ 	.byte	0x04, 0x0a
        /*0042*/ 	.short	(.L_560 - .L_559)
	.align		4
.L_559:
        /*0044*/ 	.word	index@(.nv.constant0._ZN7cutlass13device_kernelIN5flash19enable_sm80_to_sm89INS1_16FlashAttnBwdSm80INS1_25CollectiveMainloopBwdSm80ILi1ELi1EN4cute5tupleIJNS5_1CILi64EEES8_NS7_ILi192EEEEEENS_10bfloat16_tEfNS_4arch4Sm80ELb1ELb0ELb0ELb0ELb1ELb0ELb0ELb0ELi2ELi2ELi2ELi2ELb1EEENS1_24CollectiveEpilogueBwdGQAISA_fSD_Li256ELb0ELb1EEENS1_25SingleTileBwdLPTSchedulerILb0ELi64ELb1EEEEEEEEEvNT_6ParamsE)
        /*0048*/ 	.short	0x0210
        /*004a*/ 	.short	0x0290


	//----- nvinfo : EIATTR_SW_WAR
	.align		4
.L_560:
        /*004c*/ 	.byte	0x04, 0x36
        /*004e*/ 	.short	(.L_562 - .L_561)
.L_561:
        /*0050*/ 	.word	0x00000008
.L_562:


//--------------------- .nv.info._ZN7cutlass13device_kernelIN5flash19enable_sm80_to_sm89INS1_16FlashAttnBwdSm80INS1_25CollectiveMainloopBwdSm80ILi1ELi1EN4cute5tupleIJNS5_1CILi64EEES8_NS7_ILi192EEEEEENS_10bfloat16_tEfNS_4arch4Sm80ELb1ELb0ELb0ELb1ELb0ELb0ELb0ELb0ELi2ELi2ELi2ELi2ELb1EEENS1_21CollectiveEpilogueBwdISA_SB_SD_Li256ELb1ELb0ELi4EEENS1_25SingleTileBwdLPTSchedulerILb1ELi64ELb0EEEEEEEEEvNT_6ParamsE --------------------------
	.section	.nv.info._ZN7cutlass13device_kernelIN5flash19enable_sm80_to_sm89INS1_16FlashAttnBwdSm80INS1_25CollectiveMainloopBwdSm80ILi1ELi1EN4cute5tupleIJNS5_1CILi64EEES8_NS7_ILi192EEEEEENS_10bfloat16_tEfNS_4arch4Sm80ELb1ELb0ELb0ELb1ELb0ELb0ELb0ELb0ELi2ELi2ELi2ELi2ELb1EEENS1_21CollectiveEpilogueBwdISA_SB_SD_Li256ELb1ELb0ELi4EEENS1_25SingleTileBwdLPTSchedulerILb1ELi64ELb0EEEEEEEEEvNT_6ParamsE,"",@"SHT_CUDA_INFO"
	.sectionflags	@""
	.align	4


	//----- nvinfo : EIATTR_CUDA_API_VERSION
	.align		4
        /*0000*/ 	.byte	0x04, 0x37
        /*0002*/ 	.short	(.L_564 - .L_563)
.L_563:
        /*0004*/ 	.word	0x00000082


	//----- nvinfo : EIATTR_KPARAM_INFO
	.align		4
.L_564:
        /*0008*/ 	.byte	0x04, 0x17
        /*000a*/ 	.short	(.L_566 - .L_565)
.L_565:
        /*000c*/ 	.word	0x00000000
        /*0010*/ 	.short	0x0000
        /*0012*/ 	.short	0x0000
        /*0014*/ 	.byte	0x00, 0xf0, 0x21, 0x0a


	//----- nvinfo : EIATTR_SPARSE_MMA_MASK
	.align		4
.L_566:
        /*0018*/ 	.byte	0x03, 0x50
        /*001a*/ 	.short	0x0000


	//----- nvinfo : EIATTR_MAXREG_COUNT
	.align		4
        /*001c*/ 	.byte	0x03, 0x1b
        /*001e*/ 	.short	0x00ff


	//----- nvinfo : EIATTR_MERCURY_ISA_VERSION
	.align		4
        /*0020*/ 	.byte	0x03, 0x5f
        /*0022*/ 	.short	0x0101


	//----- nvinfo : EIATTR_EXIT_INSTR_OFFSETS
	.align		4
        /*0024*/ 	.byte	0x04, 0x1c
        /*0026*/ 	.short	(.L_568 - .L_567)


	//   ....[0]....
.L_567:
        /*0028*/ 	.word	0x00000010


	//----- nvinfo : EIATTR_MAX_THREADS
	.align		4
.L_568:
        /*002c*/ 	.byte	0x04, 0x05
        /*002e*/ 	.short	(.L_570 - .L_569)
.L_569:
        /*0030*/ 	.word	0x00000100
        /*0034*/ 	.word	0x00000001
        /*0038*/ 	.word	0x00000001


	//----- nvinfo : EIATTR_CBANK_PARAM_SIZE
	.align		4
.L_570:
        /*003c*/ 	.byte	0x03, 0x19
        /*003e*/ 	.short	0x0288


	//----- nvinfo : EIATTR_PARAM_CBANK
	.align		4
        /*0040*/ 	.byte	0x04, 0x0a
        /*0042*/ 	.short	(.L_572 - .L_571)
	.align		4
.L_571:
        /*0044*/ 	.word	index@(.nv.constant0._ZN7cutlass13device_kernelIN5flash19enable_sm80_to_sm89INS1_16FlashAttnBwdSm80INS1_25CollectiveMainloopBwdSm80ILi1ELi1EN4cute5tupleIJNS5_1CILi64EEES8_NS7_ILi192EEEEEENS_10bfloat16_tEfNS_4arch4Sm80ELb1ELb0ELb0ELb1ELb0ELb0ELb0ELb0ELi2ELi2ELi2ELi2ELb1EEENS1_21CollectiveEpilogueBwdISA_SB_SD_Li256ELb1ELb0ELi4EEENS1_25SingleTileBwdLPTSchedulerILb1ELi64ELb0EEEEEEEEEvNT_6ParamsE)
        /*0048*/ 	.short	0x0210
        /*004a*/ 	.short	0x0288


	//----- nvinfo : EIATTR_SW_WAR
	.align		4
.L_572:
        /*004c*/ 	.byte	0x04, 0x36
        /*004e*/ 	.short	(.L_574 - .L_573)
.L_573:
        /*0050*/ 	.word	0x00000008
.L_574:


//--------------------- .nv.info._ZN7cutlass13device_kernelIN5flash19enable_sm80_to_sm89INS1_16FlashAttnBwdSm80INS1_25CollectiveMainloopBwdSm80ILi1ELi1EN4cute5tupleIJNS5_1CILi64EEES8_NS7_ILi192EEEEEENS_10bfloat16_tEfNS_4arch4Sm80ELb1ELb0ELb0ELb1ELb1ELb0ELb0ELb0ELi2ELi2ELi2ELi2ELb1EEENS1_21CollectiveEpilogueBwdISA_SB_SD_Li256ELb1ELb0ELi4EEENS1_25SingleTileBwdLPTSchedulerILb1ELi64ELb1EEEEEEEEEvNT_6ParamsE --------------------------
	.section	.nv.info._ZN7cutlass13device_kernelIN5flash19enable_sm80_to_sm89INS1_16FlashAttnBwdSm80INS1_25CollectiveMainloopBwdSm80ILi1ELi1EN4cute5tupleIJNS5_1CILi64EEES8_NS7_ILi192EEEEEENS_10bfloat16_tEfNS_4arch4Sm80ELb1ELb0ELb0ELb1ELb1ELb0ELb0ELb0ELi2ELi2ELi2ELi2ELb1EEENS1_21CollectiveEpilogueBwdISA_SB_SD_Li256ELb1ELb0ELi4EEENS1_25SingleTileBwdLPTSchedulerILb1ELi64ELb1EEEEEEEEEvNT_6ParamsE,"",@"SHT_CUDA_INFO"
	.sectionflags	@""
	.align	4


	//----- nvinfo : EIATTR_CUDA_API_VERSION
	.align		4
        /*0000*/ 	.byte	0x04, 0x37
        /*0002*/ 	.short	(.L_576 - .L_575)
.L_575:
        /*0004*/ 	.word	0x00000082


	//----- nvinfo : EIATTR_KPARAM_INFO
	.align		4
.L_576:
        /*0008*/ 	.byte	0x04, 0x17
        /*000a*/ 	.short	(.L_578 - .L_577)
.L_577:
        /*000c*/ 	.word	0x00000000
        /*0010*/ 	.short	0x0000
        /*0012*/ 	.short	0x0000
        /*0014*/ 	.byte	0x00, 0xf0, 0x21, 0x0a


	//----- nvinfo : EIATTR_SPARSE_MMA_MASK
	.align		4
.L_578:
        /*0018*/ 	.byte	0x03, 0x50
        /*001a*/ 	.short	0x0000


	//----- nvinfo : EIATTR_MAXREG_COUNT
	.align		4
        /*001c*/ 	.byte	0x03, 0x1b
        /*001e*/ 	.short	0x00ff


	//----- nvinfo : EIATTR_MERCURY_ISA_VERSION
	.align		4
        /*0020*/ 	.byte	0x03, 0x5f
        /*0022*/ 	.short	0x0101


	//----- nvinfo : EIATTR_EXIT_INSTR_OFFSETS
	.align		4
        /*0024*/ 	.byte	0x04, 0x1c
        /*0026*/ 	.short	(.L_580 - .L_579)


	//   ....[0]....
.L_579:
        /*0028*/ 	.word	0x00000010


	//----- nvinfo : EIATTR_MAX_THREADS
	.align		4
.L_580:
        /*002c*/ 	.byte	0x04, 0x05
        /*002e*/ 	.short	(.L_582 - .L_581)
.L_581:
        /*0030*/ 	.word	0x00000100
        /*0034*/ 	.word	0x00000001
        /*0038*/ 	.word	0x00000001


	//----- nvinfo : EIATTR_CBANK_PARAM_SIZE
	.align		4
.L_582:
        /*003c*/ 	.byte	0x03, 0x19
        /*003e*/ 	.short	0x0288


	//----- nvinfo : EIATTR_PARAM_CBANK
	.align		4
        /*0040*/ 	.byte	0x04, 0x0a
        /*0042*/ 	.short	(.L_584 - .L_583)
	.align		4
.L_583:
        /*0044*/ 	.word	index@(.nv.constant0._ZN7cutlass13device_kernelIN5flash19enable_sm80_to_sm89INS1_16FlashAttnBwdSm80INS1_25CollectiveMainloopBwdSm80ILi1ELi1EN4cute5tupleIJNS5_1CILi64EEES8_NS7_ILi192EEEEEENS_10bfloat16_tEfNS_4arch4Sm80ELb1ELb0ELb0ELb1ELb1ELb0ELb0ELb0ELi2ELi2ELi2ELi2ELb1EEENS1_21CollectiveEpilogueBwdISA_SB_SD_Li256ELb1ELb0ELi4EEENS1_25SingleTileBwdLPTSchedulerILb1ELi64ELb1EEEEEEEEEvNT_6ParamsE)
        /*0048*/ 	.short	0x0210
        /*004a*/ 	.short	0x0288


	//----- nvinfo : EIATTR_SW_WAR
	.align		4
.L_584:
        /*004c*/ 	.byte	0x04, 0x36
        /*004e*/ 	.short	(.L_586 - .L_585)
.L_585:
        /*0050*/ 	.word	0x00000008
.L_586:


//--------------------- .nv.info._ZN7cutlass13device_kernelIN5flash19enable_sm80_to_sm89INS1_16FlashAttnBwdSm80INS1_25CollectiveMainloopBwdSm80ILi1ELi1EN4cute5tupleIJNS5_1CILi64EEES8_NS7_ILi192EEEEEENS_10bfloat16_tEfNS_4arch4Sm80ELb1ELb0ELb0ELb1ELb0ELb0ELb0ELb0ELi2ELi2ELi2ELi2ELb1EEENS1_24CollectiveEpilogueBwdGQAISA_fSD_Li256ELb1ELb0EEENS1_25SingleTileBwdLPTSchedulerILb1ELi64ELb0EEEEEEEEEvNT_6ParamsE --------------------------
	.section	.nv.info._ZN7cutlass13device_kernelIN5flash19enable_sm80_to_sm89INS1_16FlashAttnBwdSm80INS1_25CollectiveMainloopBwdSm80ILi1ELi1EN4cute5tupleIJNS5_1CILi64EEES8_NS7_ILi192EEEEEENS_10bfloat16_tEfNS_4arch4Sm80ELb1ELb0ELb0ELb1ELb0ELb0ELb0ELb0ELi2ELi2ELi2ELi2ELb1EEENS1_24CollectiveEpilogueBwdGQAISA_fSD_Li256ELb1ELb0EEENS1_25SingleTileBwdLPTSchedulerILb1ELi64ELb0EEEEEEEEEvNT_6ParamsE,"",@"SHT_CUDA_INFO"
	.sectionflags	@""
	.align	4


	//----- nvinfo : EIATTR_CUDA_API_VERSION
	.align		4
        /*0000*/ 	.byte	0x04, 0x37
        /*0002*/ 	.short	(.L_588 - .L_587)
.L_587:
        /*0004*/ 	.word	0x00000082


	//----- nvinfo : EIATTR_KPARAM_INFO
	.align		4
.L_588:
        /*0008*/ 	.byte	0x04, 0x17
        /*000a*/ 	.short	(.L_590 - .L_589)
.L_589:
        /*000c*/ 	.word	0x00000000
        /*0010*/ 	.short	0x0000
        /*0012*/ 	.short	0x0000
        /*0014*/ 	.byte	0x00, 0xf0, 0x41, 0x0a


	//----- nvinfo : EIATTR_SPARSE_MMA_MASK
	.align		4
.L_590:
        /*0018*/ 	.byte	0x03, 0x50
        /*001a*/ 	.short	0x0000


	//----- nvinfo : EIATTR_MAXREG_COUNT
	.align		4
        /*001c*/ 	.byte	0x03, 0x1b
        /*001e*/ 	.short	0x00ff


	//----- nvinfo : EIATTR_MERCURY_ISA_VERSION
	.align		4
        /*0020*/ 	.byte	0x03, 0x5f
        /*0022*/ 	.short	0x0101


	//----- nvinfo : EIATTR_EXIT_INSTR_OFFSETS
	.align		4
        /*0024*/ 	.byte	0x04, 0x1c
        /*0026*/ 	.short	(.L_592 - .L_591)


	//   ....[0]....
.L_591:
        /*0028*/ 	.word	0x00000010


	//----- nvinfo : EIATTR_MAX_THREADS
	.align		4
.L_592:
        /*002c*/ 	.byte	0x04, 0x05
        /*002e*/ 	.short	(.L_594 - .L_593)
.L_593:
        /*0030*/ 	.word	0x00000100
        /*0034*/ 	.word	0x00000001
        /*0038*/ 	.word	0x00000001


	//----- nvinfo : EIATTR_CBANK_PARAM_SIZE
	.align		4
.L_594:
        /*003c*/ 	.byte	0x03, 0x19
        /*003e*/ 	.short	0x0290


	//----- nvinfo : EIATTR_PARAM_CBANK
	.align		4
        /*0040*/ 	.byte	0x04, 0x0a
        /*0042*/ 	.short	(.L_596 - .L_595)
	.align		4
.L_595:
        /*0044*/ 	.word	index@(.nv.constant0._ZN7cutlass13device_kernelIN5flash19enable_sm80_to_sm89INS1_16FlashAttnBwdSm80INS1_25CollectiveMainloopBwdSm80ILi1ELi1EN4cute5tupleIJNS5_1CILi64EEES8_NS7_ILi192EEEEEENS_10bfloat16_tEfNS_4arch4Sm80ELb1ELb0ELb0ELb1ELb0ELb0ELb0ELb0ELi2ELi2ELi2ELi2ELb1EEENS1_24CollectiveEpilogueBwdGQAISA_fSD_Li256ELb1ELb0EEENS1_25SingleTileBwdLPTSchedulerILb1ELi64ELb0EEEEEEEEEvNT_6ParamsE)
        /*0048*/ 	.short	0x0210
        /*004a*/ 	.short	0x0290


	//----- nvinfo : EIATTR_SW_WAR
	.align		4
.L_596:
        /*004c*/ 	.byte	0x04, 0x36
        /*004e*/ 	.short	(.L_598 - .L_597)
.L_597:
        /*0050*/ 	.word	0x00000008
.L_598:


//--------------------- .nv.info._ZN7cutlass13device_kernelIN5flash19enable_sm80_to_sm89INS1_16FlashAttnBwdSm80INS1_25CollectiveMainloopBwdSm80ILi1ELi1EN4cute5tupleIJNS5_1CILi64EEES8_NS7_ILi192EEEEEENS_10bfloat16_tEfNS_4arch4Sm80ELb1ELb0ELb0ELb1ELb1ELb0ELb0ELb0ELi2ELi2ELi2ELi2ELb1EEENS1_24CollectiveEpilogueBwdGQAISA_fSD_Li256ELb1ELb1EEENS1_25SingleTileBwdLPTSchedulerILb1ELi64ELb1EEEEEEEEEvNT_6ParamsE --------------------------
	.section	.nv.info._ZN7cutlass13device_kernelIN5flash19enable_sm80_to_sm89INS1_16FlashAttnBwdSm80INS1_25CollectiveMainloopBwdSm80ILi1ELi1EN4cute5tupleIJNS5_1CILi64EEES8_NS7_ILi192EEEEEENS_10bfloat16_tEfNS_4arch4Sm80ELb1ELb0ELb0ELb1ELb1ELb0ELb0ELb0ELi2ELi2ELi2ELi2ELb1EEENS1_24CollectiveEpilogueBwdGQAISA_fSD_Li256ELb1ELb1EEENS1_25SingleTileBwdLPTSchedulerILb1ELi64ELb1EEEEEEEEEvNT_6ParamsE,"",@"SHT_CUDA_INFO"
	.sectionflags	@""
	.align	4


	//----- nvinfo : EIATTR_CUDA_API_VERSION
	.align		4
        /*0000*/ 	.byte	0x04, 0x37
        /*0002*/ 	.short	(.L_600 - .L_599)
.L_599:
        /*0004*/ 	.word	0x00000082


	//----- nvinfo : EIATTR_KPARAM_INFO
	.align		4
.L_600:
        /*0008*/ 	.byte	0x04, 0x17
        /*000a*/ 	.short	(.L_602 - .L_601)
.L_601:
        /*000c*/ 	.word	0x00000000
        /*0010*/ 	.short	0x0000
        /*0012*/ 	.short	0x0000
        /*0014*/ 	.byte	0x00, 0xf0, 0x41, 0x0a


	//----- nvinfo : EIATTR_SPARSE_MMA_MASK
	.align		4
.L_602:
        /*0018*/ 	.byte	0x03, 0x50
        /*001a*/ 	.short	0x0000


	//----- nvinfo : EIATTR_MAXREG_COUNT
	.align		4
        /*001c*/ 	.byte	0x03, 0x1b
        /*001e*/ 	.short	0x00ff


	//----- nvinfo : EIATTR_MERCURY_ISA_VERSION
	.align		4
        /*0020*/ 	.byte	0x03, 0x5f
        /*0022*/ 	.short	0x0101


	//----- nvinfo : EIATTR_EXIT_INSTR_OFFSETS
	.align		4
        /*0024*/ 	.byte	0x04, 0x1c
        /*0026*/ 	.short	(.L_604 - .L_603)


	//   ....[0]....
.L_603:
        /*0028*/ 	.word	0x00000010


	//----- nvinfo : EIATTR_MAX_THREADS
	.align		4
.L_604:
        /*002c*/ 	.byte	0x04, 0x05
        /*002e*/ 	.short	(.L_606 - .L_605)
.L_605:
        /*0030*/ 	.word	0x00000100
        /*0034*/ 	.word	0x00000001
        /*0038*/ 	.word	0x00000001


	//----- nvinfo : EIATTR_CBANK_PARAM_SIZE
	.align		4
.L_606:
        /*003c*/ 	.byte	0x03, 0x19
        /*003e*/ 	.short	0x0290


	//----- nvinfo : EIATTR_PARAM_CBANK
	.align		4
        /*0040*/ 	.byte	0x04, 0x0a
        /*0042*/ 	.short	(.L_608 - .L_607)
	.align		4
.L_607:
        /*0044*/ 	.word	index@(.nv.constant0._ZN7cutlass13device_kernelIN5flash19enable_sm80_to_sm89INS1_16FlashAttnBwdSm80INS1_25CollectiveMainloopBwdSm80ILi1ELi1EN4cute5tupleIJNS5_1CILi64EEES8_NS7_ILi192EEEEEENS_10bfloat16_tEfNS_4arch4Sm80ELb1ELb0ELb0ELb1ELb1ELb0ELb0ELb0ELi2ELi2ELi2ELi2ELb1EEENS1_24CollectiveEpilogueBwdGQAISA_fSD_Li256ELb1ELb1EEENS1_25SingleTileBwdLPTSchedulerILb1ELi64ELb1EEEEEEEEEvNT_6ParamsE)
        /*0048*/ 	.short	0x0210
        /*004a*/ 	.short	0x0290


	//----- nvinfo : EIATTR_SW_WAR
	.align		4
.L_608:
        /*004c*/ 	.byte	0x04, 0x36
        /*004e*/ 	.short	(.L_610 - .L_609)
.L_609:
        /*0050*/ 	.word	0x00000008
.L_610:


//--------------------- .nv.info._ZN7cutlass13device_kernelIN5flash19enable_sm80_to_sm89INS1_16FlashAttnBwdSm80INS1_25CollectiveMainloopBwdSm80ILi2ELi1EN4cute5tupleIJNS5_1CILi64EEENS7_ILi80EEENS7_ILi192EEEEEENS_10bfloat16_tEfNS_4arch4Sm80ELb0ELb0ELb0ELb0ELb0ELb0ELb1ELb0ELi2ELi4ELi2ELi2ELb0EEENS1_21CollectiveEpilogueBwdISB_SC_SE_Li256ELb0ELb1ELi4EEENS1_19SingleTileSchedulerILb0ELb0ELb0ELi80EEEEEEEEEvNT_6ParamsE --------------------------
	.section	.nv.info._ZN7cutlass13device_kernelIN5flash19enable_sm80_to_sm89INS1_16FlashAttnBwdSm80INS1_25CollectiveMainloopBwdSm80ILi2ELi1EN4cute5tupleIJNS5_1CILi64EEENS7_ILi80EEENS7_ILi192EEEEEENS_10bfloat16_tEfNS_4arch4Sm80ELb0ELb0ELb0ELb0ELb0ELb0ELb1ELb0ELi2ELi4ELi2ELi2ELb0EEENS1_21CollectiveEpilogueBwdISB_SC_SE_Li256ELb0ELb1ELi4EEENS1_19SingleTileSchedulerILb0ELb0ELb0ELi80EEEEEEEEEvNT_6ParamsE,"",@"SHT_CUDA_INFO"
	.sectionflags	@""
	.align	4


	//----- nvinfo : EIATTR_CUDA_API_VERSION
	.align		4
        /*0000*/ 	.byte	0x04, 0x37
        /*0002*/ 	.short	(.L_612 - .L_611)
.L_611:
        /*0004*/ 	.word	0x00000082


	//----- nvinfo : EIATTR_KPARAM_INFO
	.align		4
.L_612:
        /*0008*/ 	.byte	0x04, 0x17
        /*000a*/ 	.short	(.L_614 - .L_613)
.L_613:
        /*000c*/ 	.word	0x00000000
        /*0010*/ 	.short	0x0000
        /*0012*/ 	.short	0x0000
        /*0014*/ 	.byte	0x00, 0xf0, 0xc1, 0x09


	//----- nvinfo : EIATTR_SPARSE_MMA_MASK
	.align		4
.L_614:
        /*0018*/ 	.byte	0x03, 0x50
        /*001a*/ 	.short	0x0000


	//----- nvinfo : EIATTR_MAXREG_COUNT
	.align		4
        /*001c*/ 	.byte	0x03, 0x1b
        /*001e*/ 	.short	0x00ff


	//----- nvinfo : EIATTR_MERCURY_ISA_VERSION
	.align		4
        /*0020*/ 	.byte	0x03, 0x5f
        /*0022*/ 	.short	0x0101


	//----- nvinfo : EIATTR_EXIT_INSTR_OFFSETS
	.align		4
        /*0024*/ 	.byte	0x04, 0x1c
        /*0026*/ 	.short	(.L_616 - .L_615)


	//   ....[0]....
.L_615:
        /*0028*/ 	.word	0x00000010


	//----- nvinfo : EIATTR_MAX_THREADS
	.align		4
.L_616:
        /*002c*/ 	.byte	0x04, 0x05
        /*002e*/ 	.short	(.L_618 - .L_617)
.L_617:
        /*0030*/ 	.word	0x00000100
        /*0034*/ 	.word	0x00000001
        /*0038*/ 	.word	0x00000001


	//----- nvinfo : EIATTR_CBANK_PARAM_SIZE
	.align		4
.L_618:
        /*003c*/ 	.byte	0x03, 0x19
        /*003e*/ 	.short	0x0270


	//----- nvinfo : EIATTR_PARAM_CBANK
	.align		4
        /*0040*/ 	.byte	0x04, 0x0a
        /*0042*/ 	.short	(.L_620 - .L_619)
	.align		4
.L_619:
        /*0044*/ 	.word	index@(.nv.constant0._ZN7cutlass13device_kernelIN5flash19enable_sm80_to_sm89INS1_16FlashAttnBwdSm80INS1_25CollectiveMainloopBwdSm80ILi2ELi1EN4cute5tupleIJNS5_1CILi64EEENS7_ILi80EEENS7_ILi192EEEEEENS_10bfloat16_tEfNS_4arch4Sm80ELb0ELb0ELb0ELb0ELb0ELb0ELb1ELb0ELi2ELi4ELi2ELi2ELb0EEENS1_21CollectiveEpilogueBwdISB_SC_SE_Li256ELb0ELb1ELi4EEENS1_19SingleTileSchedulerILb0ELb0ELb0ELi80EEEEEEEEEvNT_6ParamsE)
        /*0048*/ 	.short	0x0210
        /*004a*/ 	.short	0x0270


	//----- nvinfo : EIATTR_SW_WAR
	.align		4
.L_620:
        /*004c*/ 	.byte	0x04, 0x36
        /*004e*/ 	.short	(.L_622 - .L_621)
.L_621:
        /*0050*/ 	.word	0x00000008
.L_622:


//--------------------- .nv.info._ZN7cutlass13device_kernelIN5flash19enable_sm80_to_sm89INS1_16FlashAttnBwdSm80INS1_25CollectiveMainloopBwdSm80ILi2ELi1EN4cute5tupleIJNS5_1CILi64EEENS7_ILi80EEENS7_ILi192EEEEEENS_10bfloat16_tEfNS_4arch4Sm80ELb0ELb0ELb0ELb0ELb1ELb0ELb1ELb0ELi2ELi4ELi2ELi2ELb0EEENS1_21CollectiveEpilogueBwdISB_SC_SE_Li256ELb0ELb1ELi4EEENS1_19SingleTileSchedulerILb0ELb0ELb0ELi80EEEEEEEEEvNT_6ParamsE --------------------------
	.section	.nv.info._ZN7cutlass13device_kernelIN5flash19enable_sm80_to_sm89INS1_16FlashAttnBwdSm80INS1_25CollectiveMainloopBwdSm80ILi2ELi1EN4cute5tupleIJNS5_1CILi64EEENS7_ILi80EEENS7_ILi192EEEEEENS_10bfloat16_tEfNS_4arch4Sm80ELb0ELb0ELb0ELb0ELb1ELb0ELb1ELb0ELi2ELi4ELi2ELi2ELb0EEENS1_21CollectiveEpilogueBwdISB_SC_SE_Li256ELb0ELb1ELi4EEENS1_19SingleTileSchedulerILb0ELb0ELb0ELi80EEEEEEEEEvNT_6ParamsE,"",@"SHT_CUDA_INFO"
	.sectionflags	@""
	.align	4


	//----- nvinfo : EIATTR_CUDA_API_VERSION
	.align		4
        /*0000*/ 	.byte	0x04, 0x37
        /*0002*/ 	.short	(.L_624 - .L_623)
.L_623:
        /*0004*/ 	.word	0x00000082


	//----- nvinfo : EIATTR_KPARAM_INFO
	.align		4
.L_624:
        /*0008*/ 	.byte	0x04, 0x17
        /*000a*/ 	.short	(.L_626 - .L_625)
.L_625:
        /*000c*/ 	.word	0x00000000
        /*0010*/ 	.short	0x0000
        /*0012*/ 	.short	0x0000
        /*0014*/ 	.byte	0x00, 0xf0, 0xc1, 0x09


	//----- nvinfo : EIATTR_SPARSE_MMA_MASK
	.align		4
.L_626:
        /*0018*/ 	.byte	0x03, 0x50
        /*001a*/ 	.short	0x0000


	//----- nvinfo : EIATTR_MAXREG_COUNT
	.align		4
        /*001c*/ 	.byte	0x03, 0x1b
        /*001e*/ 	.short	0x00ff


	//----- nvinfo : EIATTR_MERCURY_ISA_VERSION
	.align		4
        /*0020*/ 	.byte	0x03, 0x5f
        /*0022*/ 	.short	0x0101


	//----- nvinfo : EIATTR_EXIT_INSTR_OFFSETS
	.align		4
        /*0024*/ 	.byte	0x04, 0x1c
        /*0026*/ 	.short	(.L_628 - .L_627)


	//   ....[0]....
.L_627:
        /*0028*/ 	.word	0x00000010


	//----- nvinfo : EIATTR_MAX_THREADS
	.align		4
.L_628:
        /*002c*/ 	.byte	0x04, 0x05
        /*002e*/ 	.short	(.L_630 - .L_629)
.L_629:
        /*0030*/ 	.word	0x00000100
        /*0034*/ 	.word	0x00000001
        /*0038*/ 	.word	0x00000001


	//----- nvinfo : EIATTR_CBANK_PARAM_SIZE
	.align		4
.L_630:
        /*003c*/ 	.byte	0x03, 0x19
        /*003e*/ 	.short	0x0270


	//----- nvinfo : EIATTR_PARAM_CBANK
	.align		4
        /*0040*/ 	.byte	0x04, 0x0a
        /*0042*/ 	.short	(.L_632 - .L_631)
	.align		4
.L_631:
        /*0044*/ 	.word	index@(.nv.constant0._ZN7cutlass13device_kernelIN5flash19enable_sm80_to_sm89INS1_16FlashAttnBwdSm80INS1_25CollectiveMainloopBwdSm80ILi2ELi1EN4cute5tupleIJNS5_1CILi64EEENS7_ILi80EEENS7_ILi192EEEEEENS_10bfloat16_tEfNS_4arch4Sm80ELb0ELb0ELb0ELb0ELb1ELb0ELb1ELb0ELi2ELi4ELi2ELi2ELb0EEENS1_21CollectiveEpilogueBwdISB_SC_SE_Li256ELb0ELb1ELi4EEENS1_19SingleTileSchedulerILb0ELb0ELb0ELi80EEEEEEEEEvNT_6ParamsE)
        /*0048*/ 	.short	0x0210
        /*004a*/ 	.short	0x0270


	//----- nvinfo : EIATTR_SW_WAR
	.align		4
.L_632:
        /*004c*/ 	.byte	0x04, 0x36
        /*004e*/ 	.short	(.L_634 - .L_633)
.L_633:
        /*0050*/ 	.word	0x00000008
.L_634:


//--------------------- .nv.info._ZN7cutlass13device_kernelIN5flash19enable_sm80_to_sm89INS1_16FlashAttnBwdSm80INS1_25CollectiveMainloopBwdSm80ILi2ELi1EN4cute5tupleIJNS5_1CILi64EEENS7_ILi80EEENS7_ILi192EEEEEENS_10bfloat16_tEfNS_4arch4Sm80ELb0ELb0ELb0ELb0ELb0ELb0ELb1ELb0ELi2ELi4ELi2ELi2ELb0EEENS1_24CollectiveEpilogueBwdGQAISB_fSE_Li256ELb0ELb0EEENS1_19SingleTileSchedulerILb0ELb0ELb0ELi80EEEEEEEEEvNT_6ParamsE --------------------------
	.section	.nv.info._ZN7cutlass13device_kernelIN5flash19enable_sm80_to_sm89INS1_16FlashAttnBwdSm80INS1_25CollectiveMainloopBwdSm80ILi2ELi1EN4cute5tupleIJNS5_1CILi64EEENS7_ILi80EEENS7_ILi192EEEEEENS_10bfloat16_tEfNS_4arch4Sm80ELb0ELb0ELb0ELb0ELb0ELb0ELb1ELb0ELi2ELi4ELi2ELi2ELb0EEENS1_24CollectiveEpilogueBwdGQAISB_fSE_Li256ELb0ELb0EEENS1_19SingleTileSchedulerILb0ELb0ELb0ELi80EEEEEEEEEvNT_6ParamsE,"",@"SHT_CUDA_INFO"
	.sectionflags	@""
	.align	4


	//----- nvinfo : EIATTR_CUDA_API_VERSION
	.align		4
        /*0000*/ 	.byte	0x04, 0x37
        /*0002*/ 	.short	(.L_636 - .L_635)
.L_635:
        /*0004*/ 	.word	0x00000082


	//----- nvinfo : EIATTR_KPARAM_INFO
	.align		4
.L_636:
        /*0008*/ 	.byte	0x04, 0x17
        /*000a*/ 	.short	(.L_638 - .L_637)
.L_637:
        /*000c*/ 	.word	0x00000000
        /*0010*/ 	.short	0x0000
        /*0012*/ 	.short	0x0000
        /*0014*/ 	.byte	0x00, 0xf0, 0xe1, 0x09


	//----- nvinfo : EIATTR_SPARSE_MMA_MASK
	.align		4
.L_638:
        /*0018*/ 	.byte	0x03, 0x50
        /*001a*/ 	.short	0x0000


	//----- nvinfo : EIATTR_MAXREG_COUNT
	.align		4
        /*001c*/ 	.byte	0x03, 0x1b
        /*001e*/ 	.short	0x00ff


	//----- nvinfo : EIATTR_MERCURY_ISA_VERSION
	.align		4
        /*0020*/ 	.byte	0x03, 0x5f
        /*0022*/ 	.short	0x0101


	//----- nvinfo : EIATTR_EXIT_INSTR_OFFSETS
	.align		4
        /*0024*/ 	.byte	0x04, 0x1c
        /*0026*/ 	.short	(.L_640 - .L_639)


	//   ....[0]....
.L_639:
        /*0028*/ 	.word	0x00000010


	//----- nvinfo : EIATTR_MAX_THREADS
	.align		4
.L_640:
        /*002c*/ 	.byte	0x04, 0x05
        /*002e*/ 	.short	(.L_642 - .L_641)
.L_641:
        /*0030*/ 	.word	0x00000100
        /*0034*/ 	.word	0x00000001
        /*0038*/ 	.word	0x00000001


	//----- nvinfo : EIATTR_CBANK_PARAM_SIZE
	.align		4
.L_642:
        /*003c*/ 	.byte	0x03, 0x19
        /*003e*/ 	.short	0x0278


	//----- nvinfo : EIATTR_PARAM_CBANK
	.align		4
        /*0040*/ 	.byte	0x04, 0x0a
        /*0042*/ 	.short	(.L_644 - .L_643)
	.align		4
.L_643:
        /*0044*/ 	.word	index@(.nv.constant0._ZN7cutlass13device_kernelIN5flash19enable_sm80_to_sm89INS1_16FlashAttnBwdSm80INS1_25CollectiveMainloopBwdSm80ILi2ELi1EN4cute5tupleIJNS5_1CILi64EEENS7_ILi80EEENS7_ILi192EEEEEENS_10bfloat16_tEfNS_4arch4Sm80ELb0ELb0ELb0ELb0ELb0ELb0ELb1ELb0ELi2ELi4ELi2ELi2ELb0EEENS1_24CollectiveEpilogueBwdGQAISB_fSE_Li256ELb0ELb0EEENS1_19SingleTileSchedulerILb0ELb0ELb0ELi80EEEEEEEEEvNT_6ParamsE)
        /*0048*/ 	.short	0x0210
        /*004a*/ 	.short	0x0278


	//----- nvinfo : EIATTR_SW_WAR
	.align		4
.L_644:
        /*004c*/ 	.byte	0x04, 0x36
        /*004e*/ 	.short	(.L_646 - .L_645)
.L_645:
        /*0050*/ 	.word	0x00000008
.L_646:


//--------------------- .nv.info._ZN7cutlass13device_kernelIN5flash19enable_sm80_to_sm89INS1_16FlashAttnBwdSm80INS1_25CollectiveMainloopBwdSm80ILi2ELi1EN4cute5tupleIJNS5_1CILi64EEENS7_ILi80EEENS7_ILi192EEEEEENS_10bfloat16_tEfNS_4arch4Sm80ELb0ELb0ELb0ELb0ELb1ELb0ELb1ELb0ELi2ELi4ELi2ELi2ELb0EEENS1_24CollectiveEpilogueBwdGQAISB_fSE_Li256ELb0ELb1EEENS1_19SingleTileSchedulerILb0ELb0ELb0ELi80EEEEEEEEEvNT_6ParamsE --------------------------
	.section	.nv.info._ZN7cutlass13device_kernelIN5flash19enable_sm80_to_sm89INS1_16FlashAttnBwdSm80INS1_25CollectiveMainloopBwdSm80ILi2ELi1EN4cute5tupleIJNS5_1CILi64EEENS7_ILi80EEENS7_ILi192EEEEEENS_10bfloat16_tEfNS_4arch4Sm80ELb0ELb0ELb0ELb0ELb1ELb0ELb1ELb0ELi2ELi4ELi2ELi2ELb0EEENS1_24CollectiveEpilogueBwdGQAISB_fSE_Li256ELb0ELb1EEENS1_19SingleTileSchedulerILb0ELb0ELb0ELi80EEEEEEEEEvNT_6ParamsE,"",@"SHT_CUDA_INFO"
	.sectionflags	@""
	.align	4


	//----- nvinfo : EIATTR_CUDA_API_VERSION
	.align		4
        /*0000*/ 	.byte	0x04, 0x37
        /*0002*/ 	.short	(.L_648 - .L_647)
.L_647:
        /*0004*/ 	.word	0x00000082


	//----- nvinfo : EIATTR_KPARAM_INFO
	.align		4
.L_648:
        /*0008*/ 	.byte	0x04, 0x17
        /*000a*/ 	.short	(.L_650 - .L_649)
.L_649:
        /*000c*/ 	.word	0x00000000
        /*0010*/ 	.short	0x0000
        /*0012*/ 	.short	0x0000
        /*0014*/ 	.byte	0x00, 0xf0, 0xe1, 0x09


	//----- nvinfo : EIATTR_SPARSE_MMA_MASK
	.align		4
.L_650:
        /*0018*/ 	.byte	0x03, 0x50
        /*001a*/ 	.short	0x0000


	//----- nvinfo : EIATTR_MAXREG_COUNT
	.align		4
        /*001c*/ 	.byte	0x03, 0x1b
        /*001e*/ 	.short	0x00ff


	//----- nvinfo : EIATTR_MERCURY_ISA_VERSION
	.align		4
        /*0020*/ 	.byte	0x03, 0x5f
        /*0022*/ 	.short	0x0101


	//----- nvinfo : EIATTR_EXIT_INSTR_OFFSETS
	.align		4
        /*0024*/ 	.byte	0x04, 0x1c
        /*0026*/ 	.short	(.L_652 - .L_651)


	//   ....[0]....
.L_651:
        /*0028*/ 	.word	0x00000010


	//----- nvinfo : EIATTR_MAX_THREADS
	.align		4
.L_652:
        /*002c*/ 	.byte	0x04, 0x05
        /*002e*/ 	.short	(.L_654 - .L_653)
.L_653:
        /*0030*/ 	.word	0x00000100
        /*0034*/ 	.word	0x00000001
        /*0038*/ 	.word	0x00000001


	//----- nvinfo : EIATTR_CBANK_PARAM_SIZE
	.align		4
.L_654:
        /*003c*/ 	.byte	0x03, 0x19
        /*003e*/ 	.short	0x0278


	//----- nvinfo : EIATTR_PARAM_CBANK
	.align		4
        /*0040*/ 	.byte	0x04, 0x0a
        /*0042*/ 	.short	(.L_656 - .L_655)
	.align		4
.L_655:
        /*0044*/ 	.word	index@(.nv.constant0._ZN7cutlass13device_kernelIN5flash19enable_sm80_to_sm89INS1_16FlashAttnBwdSm80INS1_25CollectiveMainloopBwdSm80ILi2ELi1EN4cute5tupleIJNS5_1CILi64EEENS7_ILi80EEENS7_ILi192EEEEEENS_10bfloat16_tEfNS_4arch4Sm80ELb0ELb0ELb0ELb0ELb1ELb0ELb1ELb0ELi2ELi4ELi2ELi2ELb0EEENS1_24CollectiveEpilogueBwdGQAISB_fSE_Li256ELb0ELb1EEENS1_19SingleTileSchedulerILb0ELb0ELb0ELi80EEEEEEEEEvNT_6ParamsE)
        /*0048*/ 	.short	0x0210
        /*004a*/ 	.short	0x0278


	//----- nvinfo : EIATTR_SW_WAR
	.align		4
.L_656:
        /*004c*/ 	.byte	0x04, 0x36
        /*004e*/ 	.short	(.L_658 - .L_657)
.L_657:
        /*0050*/ 	.word	0x00000008
.L_658:


//--------------------- .nv.info._ZN7cutlass13device_kernelIN5flash19enable_sm80_to_sm89INS1_16FlashAttnBwdSm80INS1_25CollectiveMainloopBwdSm80ILi2ELi1EN4cute5tupleIJNS5_1CILi64EEENS7_ILi80EEENS7_ILi192EEEEEENS_10bfloat16_tEfNS_4arch4Sm80ELb0ELb0ELb0ELb1ELb0ELb0ELb1ELb0ELi2ELi4ELi2ELi2ELb0EEENS1_21CollectiveEpilogueBwdISB_SC_SE_Li256ELb1ELb1ELi4EEENS1_19SingleTileSchedulerILb1ELb0ELb0ELi80EEEEEEEEEvNT_6ParamsE --------------------------
	.section	.nv.info._ZN7cutlass13device_kernelIN5flash19enable_sm80_to_sm89INS1_16FlashAttnBwdSm80INS1_25CollectiveMainloopBwdSm80ILi2ELi1EN4cute5tupleIJNS5_1CILi64EEENS7_ILi80EEENS7_ILi192EEEEEENS_10bfloat16_tEfNS_4arch4Sm80ELb0ELb0ELb0ELb1ELb0ELb0ELb1ELb0ELi2ELi4ELi2ELi2ELb0EEENS1_21CollectiveEpilogueBwdISB_SC_SE_Li256ELb1ELb1ELi4EEENS1_19SingleTileSchedulerILb1ELb0ELb0ELi80EEEEEEEEEvNT_6ParamsE,"",@"SHT_CUDA_INFO"
	.sectionflags	@""
	.align	4


	//----- nvinfo : EIATTR_CUDA_API_VERSION
	.align		4
        /*0000*/ 	.byte	0x04, 0x37
        /*0002*/ 	.short	(.L_660 - .L_659)
.L_659:
        /*0004*/ 	.word	0x00000082


	//----- nvinfo : EIATTR_KPARAM_INFO
	.align		4
.L_660:
        /*0008*/ 	.byte	0x04, 0x17
        /*000a*/ 	.short	(.L_662 - .L_661)
.L_661:
        /*000c*/ 	.word	0x00000000
        /*0010*/ 	.short	0x0000
        /*0012*/ 	.short	0x0000
        /*0014*/ 	.byte	0x00, 0xf0, 0xc1, 0x09


	//----- nvinfo : EIATTR_SPARSE_MMA_MASK
	.align		4
.L_662:
        /*0018*/ 	.byte	0x03, 0x50
        /*001a*/ 	.short	0x0000


	//----- nvinfo : EIATTR_MAXREG_COUNT
	.align		4
        /*001c*/ 	.byte	0x03, 0x1b
        /*001e*/ 	.short	0x00ff


	//----- nvinfo : EIATTR_MERCURY_ISA_VERSION
	.align		4
        /*0020*/ 	.byte	0x03, 0x5f
        /*0022*/ 	.short	0x0101


	//----- nvinfo : EIATTR_EXIT_INSTR_OFFSETS
	.align		4
        /*0024*/ 	.byte	0x04, 0x1c
        /*0026*/ 	.short	(.L_664 - .L_663)


	//   ....[0]....
.L_663:
        /*0028*/ 	.word	0x00000010


	//----- nvinfo : EIATTR_MAX_THREADS
	.align		4
.L_664:
        /*002c*/ 	.byte	0x04, 0x05
        /*002e*/ 	.short	(.L_666 - .L_665)
.L_665:
        /*0030*/ 	.word	0x00000100
        /*0034*/ 	.word	0x00000001
        /*0038*/ 	.word	0x00000001


	//----- nvinfo : EIATTR_CBANK_PARAM_SIZE
	.align		4
.L_666:
        /*003c*/ 	.byte	0x03, 0x19
        /*003e*/ 	.short	0x0270


	//----- nvinfo : EIATTR_PARAM_CBANK
	.align		4
        /*0040*/ 	.byte	0x04, 0x0a
        /*0042*/ 	.short	(.L_668 - .L_667)
	.align		4
.L_667:
        /*0044*/ 	.word	index@(.nv.constant0._ZN7cutlass13device_kernelIN5flash19enable_sm80_to_sm89INS1_16FlashAttnBwdSm80INS1_25CollectiveMainloopBwdSm80ILi2ELi1EN4cute5tupleIJNS5_1CILi64EEENS7_ILi80EEENS7_ILi192EEEEEENS_10bfloat16_tEfNS_4arch4Sm80ELb0ELb0ELb0ELb1ELb0ELb0ELb1ELb0ELi2ELi4ELi2ELi2ELb0EEENS1_21CollectiveEpilogueBwdISB_SC_SE_Li256ELb1ELb1ELi4EEENS1_19SingleTileSchedulerILb1ELb0ELb0ELi80EEEEEEEEEvNT_6ParamsE)
        /*0048*/ 	.short	0x0210
        /*004a*/ 	.short	0x0270


	//----- nvinfo : EIATTR_SW_WAR
	.align		4
.L_668:
        /*004c*/ 	.byte	0x04, 0x36
        /*004e*/ 	.short	(.L_670 - .L_669)
.L_669:
        /*0050*/ 	.word	0x00000008
.L_670:


//--------------------- .nv.info._ZN7cutlass13device_kernelIN5flash19enable_sm80_to_sm89INS1_16FlashAttnBwdSm80INS1_25CollectiveMainloopBwdSm80ILi2ELi1EN4cute5tupleIJNS5_1CILi64EEENS7_ILi80EEENS7_ILi192EEEEEENS_10bfloat16_tEfNS_4arch4Sm80ELb0ELb0ELb0ELb1ELb1ELb0ELb1ELb0ELi2ELi4ELi2ELi2ELb0EEENS1_21CollectiveEpilogueBwdISB_SC_SE_Li256ELb1ELb1ELi4EEENS1_19SingleTileSchedulerILb1ELb0ELb0ELi80EEEEEEEEEvNT_6ParamsE --------------------------
	.section	.nv.info._ZN7cutlass13device_kernelIN5flash19enable_sm80_to_sm89INS1_16FlashAttnBwdSm80INS1_25CollectiveMainloopBwdSm80ILi2ELi1EN4cute5tupleIJNS5_1CILi64EEENS7_ILi80EEENS7_ILi192EEEEEENS_10bfloat16_tEfNS_4arch4Sm80ELb0ELb0ELb0ELb1ELb1ELb0ELb1ELb0ELi2ELi4ELi2ELi2ELb0EEENS1_21CollectiveEpilogueBwdISB_SC_SE_Li256ELb1ELb1ELi4EEENS1_19SingleTileSchedulerILb1ELb0ELb0ELi80EEEEEEEEEvNT_6ParamsE,"",@"SHT_CUDA_INFO"
	.sectionflags	@""
	.align	4


	//----- nvinfo : EIATTR_CUDA_API_VERSION
	.align		4
        /*0000*/ 	.byte	0x04, 0x37
        /*0002*/ 	.short	(.L_672 - .L_671)
.L_671:
        /*0004*/ 	.word	0x00000082


	//----- nvinfo : EIATTR_KPARAM_INFO
	.align		4
.L_672:
        /*0008*/ 	.byte	0x04, 0x17
        /*000a*/ 	.short	(.L_674 - .L_673)
.L_673:
        /*000c*/ 	.word	0x00000000
        /*0010*/ 	.short	0x0000
        /*0012*/ 	.short	0x0000
        /*0014*/ 	.byte	0x00, 0xf0, 0xc1, 0x09


	//----- nvinfo : EIATTR_SPARSE_MMA_MASK
	.align		4
.L_674:
        /*0018*/ 	.byte	0x03, 0x50
        /*001a*/ 	.short	0x0000


	//----- nvinfo : EIATTR_MAXREG_COUNT
	.align		4
        /*001c*/ 	.byte	0x03, 0x1b
        /*001e*/ 	.short	0x00ff


	//----- nvinfo : EIATTR_MERCURY_ISA_VERSION
	.align		4
        /*0020*/ 	.byte	0x03, 0x5f
        /*0022*/ 	.short	0x0101


	//----- nvinfo : EIATTR_EXIT_INSTR_OFFSETS
	.align		4
        /*0024*/ 	.byte	0x04, 0x1c
        /*0026*/ 	.short	(.L_676 - .L_675)


	//   ....[0]....
.L_675:
        /*0028*/ 	.word	0x00000010


	//----- nvinfo : EIATTR_MAX_THREADS
	.align		4
.L_676:
        /*002c*/ 	.byte	0x04, 0x05
        /*002e*/ 	.short	(.L_678 - .L_677)
.L_677:
        /*0030*/ 	.word	0x00000100
        /*0034*/ 	.word	0x00000001
        /*0038*/ 	.word	0x00000001


	//----- nvinfo : EIATTR_CBANK_PARAM_SIZE
	.align		4
.L_678:
        /*003c*/ 	.byte	0x03, 0x19
        /*003e*/ 	.short	0x0270


	//----- nvinfo : EIATTR_PARAM_CBANK
	.align		4
        /*0040*/ 	.byte	0x04, 0x0a
        /*0042*/ 	.short	(.L_680 - .L_679)
	.align		4
.L_679:
        /*0044*/ 	.word	index@(.nv.constant0._ZN7cutlass13device_kernelIN5flash19enable_sm80_to_sm89INS1_16FlashAttnBwdSm80INS1_25CollectiveMainloopBwdSm80ILi2ELi1EN4cute5tupleIJNS5_1CILi64EEENS7_ILi80EEENS7_ILi192EEEEEENS_10bfloat16_tEfNS_4arch4Sm80ELb0ELb0ELb0ELb1ELb1ELb0ELb1ELb0ELi2ELi4ELi2ELi2ELb0EEENS1_21CollectiveEpilogueBwdISB_SC_SE_Li256ELb1ELb1ELi4EEENS1_19SingleTileSchedulerILb1ELb0ELb0ELi80EEEEEEEEEvNT_6ParamsE)
        /*0048*/ 	.short	0x0210
        /*004a*/ 	.short	0x0270


	//----- nvinfo : EIATTR_SW_WAR
	.align		4
.L_680:
        /*004c*/ 	.byte	0x04, 0x36
        /*004e*/ 	.short	(.L_682 - .L_681)
.L_681:
        /*0050*/ 	.word	0x00000008
.L_682:


//--------------------- .nv.info._ZN7cutlass13device_kernelIN5flash19enable_sm80_to_sm89INS1_16FlashAttnBwdSm80INS1_25CollectiveMainloopBwdSm80ILi2ELi1EN4cute5tupleIJNS5_1CILi64EEENS7_ILi80EEENS7_ILi192EEEEEENS_10bfloat16_tEfNS_4arch4Sm80ELb0ELb0ELb0ELb1ELb0ELb0ELb1ELb0ELi2ELi4ELi2ELi2ELb0EEENS1_24CollectiveEpilogueBwdGQAISB_fSE_Li256ELb1ELb0EEENS1_19SingleTileSchedulerILb1ELb0ELb0ELi80EEEEEEEEEvNT_6ParamsE --------------------------
	.section	.nv.info._ZN7cutlass13device_kernelIN5flash19enable_sm80_to_sm89INS1_16FlashAttnBwdSm80INS1_25CollectiveMainloopBwdSm80ILi2ELi1EN4cute5tupleIJNS5_1CILi64EEENS7_ILi80EEENS7_ILi192EEEEEENS_10bfloat16_tEfNS_4arch4Sm80ELb0ELb0ELb0ELb1ELb0ELb0ELb1ELb0ELi2ELi4ELi2ELi2ELb0EEENS1_24CollectiveEpilogueBwdGQAISB_fSE_Li256ELb1ELb0EEENS1_19SingleTileSchedulerILb1ELb0ELb0ELi80EEEEEEEEEvNT_6ParamsE,"",@"SHT_CUDA_INFO"
	.sectionflags	@""
	.align	4


	//----- nvinfo : EIATTR_CUDA_API_VERSION
	.align		4
        /*0000*/ 	.byte	0x04, 0x37
        /*0002*/ 	.short	(.L_684 - .L_683)
.L_683:
        /*0004*/ 	.word	0x00000082


	//----- nvinfo : EIATTR_KPARAM_INFO
	.align		4
.L_684:
        /*0008*/ 	.byte	0x04, 0x17
        /*000a*/ 	.short	(.L_686 - .L_685)
.L_685:
        /*000c*/ 	.word	0x00000000
        /*0010*/ 	.short	0x0000
        /*0012*/ 	.short	0x0000
        /*0014*/ 	.byte	0x00, 0xf0, 0xe1, 0x09


	//----- nvinfo : EIATTR_SPARSE_MMA_MASK
	.align		4
.L_686:
        /*0018*/ 	.byte	0x03, 0x50
        /*001a*/ 	.short	0x0000


	//----- nvinfo : EIATTR_MAXREG_COUNT
	.align		4
        /*001c*/ 	.byte	0x03, 0x1b
        /*001e*/ 	.short	0x00ff


	//----- nvinfo : EIATTR_MERCURY_ISA_VERSION
	.align		4
        /*0020*/ 	.byte	0x03, 0x5f
        /*0022*/ 	.short	0x0101


	//----- nvinfo : EIATTR_EXIT_INSTR_OFFSETS
	.align		4
        /*0024*/ 	.byte	0x04, 0x1c
        /*0026*/ 	.short	(.L_688 - .L_687)


	//   ....[0]....
.L_687:
        /*0028*/ 	.word	0x00000010


	//----- nvinfo : EIATTR_MAX_THREADS
	.align		4
.L_688:
        /*002c*/ 	.byte	0x04, 0x05
        /*002e*/ 	.short	(.L_690 - .L_689)
.L_689:
        /*0030*/ 	.word	0x00000100
        /*0034*/ 	.word	0x00000001
        /*0038*/ 	.word	0x00000001


	//----- nvinfo : EIATTR_CBANK_PARAM_SIZE
	.align		4
.L_690:
        /*003c*/ 	.byte	0x03, 0x19
        /*003e*/ 	.short	0x0278


	//----- nvinfo : EIATTR_PARAM_CBANK
	.align		4
        /*0040*/ 	.byte	0x04, 0x0a
        /*0042*/ 	.short	(.L_692 - .L_691)
	.align		4
.L_691:
        /*0044*/ 	.word	index@(.nv.constant0._ZN7cutlass13device_kernelIN5flash19enable_sm80_to_sm89INS1_16FlashAttnBwdSm80INS1_25CollectiveMainloopBwdSm80ILi2ELi1EN4cute5tupleIJNS5_1CILi64EEENS7_ILi80EEENS7_ILi192EEEEEENS_10bfloat16_tEfNS_4arch4Sm80ELb0ELb0ELb0ELb1ELb0ELb0ELb1ELb0ELi2ELi4ELi2ELi2ELb0EEENS1_24CollectiveEpilogueBwdGQAISB_fSE_Li256ELb1ELb0EEENS1_19SingleTileSchedulerILb1ELb0ELb0ELi80EEEEEEEEEvNT_6ParamsE)
        /*0048*/ 	.short	0x0210
        /*004a*/ 	.short	0x0278


	//----- nvinfo : EIATTR_SW_WAR
	.align		4
.L_692:
        /*004c*/ 	.byte	0x04, 0x36
        /*004e*/ 	.short	(.L_694 - .L_693)
.L_693:
        /*0050*/ 	.word	0x00000008
.L_694:


//--------------------- .nv.info._ZN7cutlass13device_kernelIN5flash19enable_sm80_to_sm89INS1_16FlashAttnBwdSm80INS1_25CollectiveMainloopBwdSm80ILi2ELi1EN4cute5tupleIJNS5_1CILi64EEENS7_ILi80EEENS7_ILi192EEEEEENS_10bfloat16_tEfNS_4arch4Sm80ELb0ELb0ELb0ELb1ELb1ELb0ELb1ELb0ELi2ELi4ELi2ELi2ELb0EEENS1_24CollectiveEpilogueBwdGQAISB_fSE_Li256ELb1ELb1EEENS1_19SingleTileSchedulerILb1ELb0ELb0ELi80EEEEEEEEEvNT_6ParamsE --------------------------
	.section	.nv.info._ZN7cutlass13device_kernelIN5flash19enable_sm80_to_sm89INS1_16FlashAttnBwdSm80INS1_25CollectiveMainloopBwdSm80ILi2ELi1EN4cute5tupleIJNS5_1CILi64EEENS7_ILi80EEENS7_ILi192EEEEEENS_10bfloat16_tEfNS_4arch4Sm80ELb0ELb0ELb0ELb1ELb1ELb0ELb1ELb0ELi2ELi4ELi2ELi2ELb0EEENS1_24CollectiveEpilogueBwdGQAISB_fSE_Li256ELb1ELb1EEENS1_19SingleTileSchedulerILb1ELb0ELb0ELi80EEEEEEEEEvNT_6ParamsE,"",@"SHT_CUDA_INFO"
	.sectionflags	@""
	.align	4


	//----- nvinfo : EIATTR_CUDA_API_VERSION
	.align		4
        /*0000*/ 	.byte	0x04, 0x37
        /*0002*/ 	.short	(.L_696 - .L_695)
.L_695:
        /*0004*/ 	.word	0x00000082


	//----- nvinfo : EIATTR_KPARAM_INFO
	.align		4
.L_696:
        /*0008*/ 	.byte	0x04, 0x17
        /*000a*/ 	.short	(.L_698 - .L_697)
.L_697:
        /*000c*/ 	.word	0x00000000
        /*0010*/ 	.short	0x0000
        /*0012*/ 	.short	0x0000
        /*0014*/ 	.byte	0x00, 0xf0, 0xe1, 0x09


	//----- nvinfo : EIATTR_SPARSE_MMA_MASK
	.align		4
.L_698:
        /*0018*/ 	.byte	0x03, 0x50
        /*001a*/ 	.short	0x0000


	//----- nvinfo : EIATTR_MAXREG_COUNT
	.align		4
        /*001c*/ 	.byte	0x03, 0x1b
        /*001e*/ 	.short	0x00ff


	//----- nvinfo : EIATTR_MERCURY_ISA_VERSION
	.align		4
        /*0020*/ 	.byte	0x03, 0x5f
        /*0022*/ 	.short	0x0101


	//----- nvinfo : EIATTR_EXIT_INSTR_OFFSETS
	.align		4
        /*0024*/ 	.byte	0x04, 0x1c
        /*0026*/ 	.short	(.L_700 - .L_699)


	//   ....[0]....
.L_699:
        /*0028*/ 	.word	0x00000010


	//----- nvinfo : EIATTR_MAX_THREADS
	.align		4
.L_700:
        /*002c*/ 	.byte	0x04, 0x05
        /*002e*/ 	.short	(.L_702 - .L_701)
.L_701:
        /*0030*/ 	.word	0x00000100
        /*0034*/ 	.word	0x00000001
        /*0038*/ 	.word	0x00000001


	//----- nvinfo : EIATTR_CBANK_PARAM_SIZE
	.align		4
.L_702:
        /*003c*/ 	.byte	0x03, 0x19
        /*003e*/ 	.short	0x0278


	//----- nvinfo : EIATTR_PARAM_CBANK
	.align		4
        /*0040*/ 	.byte	0x04, 0x0a
        /*0042*/ 	.short	(.L_704 - .L_703)
	.align		4
.L_703:
        /*0044*/ 	.word	index@(.nv.constant0._ZN7cutlass13device_kernelIN5flash19enable_sm80_to_sm89INS1_16FlashAttnBwdSm80INS1_25CollectiveMainloopBwdSm80ILi2ELi1EN4cute5tupleIJNS5_1CILi64EEENS7_ILi80EEENS7_ILi192EEEEEENS_10bfloat16_tEfNS_4arch4Sm80ELb0ELb0ELb0ELb1ELb1ELb0ELb1ELb0ELi2ELi4ELi2ELi2ELb0EEENS1_24CollectiveEpilogueBwdGQAISB_fSE_Li256ELb1ELb1EEENS1_19SingleTileSchedulerILb1ELb0ELb0ELi80EEEEEEEEEvNT_6ParamsE)
        /*0048*/ 	.short	0x0210
        /*004a*/ 	.short	0x0278


	//----- nvinfo : EIATTR_SW_WAR
	.align		4
.L_704:
        /*004c*/ 	.byte	0x04, 0x36
        /*004e*/ 	.short	(.L_706 - .L_705)
.L_705:
        /*0050*/ 	.word	0x00000008
.L_706:


//--------------------- .nv.info._ZN7cutlass13device_kernelIN5flash19enable_sm80_to_sm89INS1_16FlashAttnBwdSm80INS1_25CollectiveMainloopBwdSm80ILi2ELi1EN4cute5tupleIJNS5_1CILi64EEENS7_ILi80EEENS7_ILi192EEEEEENS_10bfloat16_tEfNS_4arch4Sm80ELb0ELb1ELb0ELb0ELb0ELb0ELb1ELb0ELi2ELi4ELi2ELi2ELb0EEENS1_21CollectiveEpilogueBwdISB_SC_SE_Li256ELb0ELb1ELi4EEENS1_19SingleTileSchedulerILb0ELb0ELb0ELi80EEEEEEEEEvNT_6ParamsE --------------------------
	.section	.nv.info._ZN7cutlass13device_kernelIN5flash19enable_sm80_to_sm89INS1_16FlashAttnBwdSm80INS1_25CollectiveMainloopBwdSm80ILi2ELi1EN4cute5tupleIJNS5_1CILi64EEENS7_ILi80EEENS7_ILi192EEEEEENS_10bfloat16_tEfNS_4arch4Sm80ELb0ELb1ELb0ELb0ELb0ELb0ELb1ELb0ELi2ELi4ELi2ELi2ELb0EEENS1_21CollectiveEpilogueBwdISB_SC_SE_Li256ELb0ELb1ELi4EEENS1_19SingleTileSchedulerILb0ELb0ELb0ELi80EEEEEEEEEvNT_6ParamsE,"",@"SHT_CUDA_INFO"
	.sectionflags	@""
	.align	4


	//----- nvinfo : EIATTR_CUDA_API_VERSION
	.align		4
        /*0000*/ 	.byte	0x04, 0x37
        /*0002*/ 	.short	(.L_708 - .L_707)
.L_707:
        /*0004*/ 	.word	0x00000082


	//----- nvinfo : EIATTR_KPARAM_INFO
	.align		4
.L_708:
        /*0008*/ 	.byte	0x04, 0x17
        /*000a*/ 	.short	(.L_710 - .L_709)
.L_709:
        /*000c*/ 	.word	0x00000000
        /*0010*/ 	.short	0x0000
        /*0012*/ 	.short	0x0000
        /*0014*/ 	.byte	0x00, 0xf0, 0xc1, 0x09


	//----- nvinfo : EIATTR_SPARSE_MMA_MASK
	.align		4
.L_710:
        /*0018*/ 	.byte	0x03, 0x50
        /*001a*/ 	.short	0x0000


	//----- nvinfo : EIATTR_MAXREG_COUNT
	.align		4
        /*001c*/ 	.byte	0x03, 0x1b
        /*001e*/ 	.short	0x00ff


	//----- nvinfo : EIATTR_MERCURY_ISA_VERSION
	.align		4
        /*0020*/ 	.byte	0x03, 0x5f
        /*0022*/ 	.short	0x0101


	//----- nvinfo : EIATTR_EXIT_INSTR_OFFSETS
	.align		4
        /*0024*/ 	.byte	0x04, 0x1c
        /*0026*/ 	.short	(.L_712 - .L_711)


	//   ....[0]....
.L_711:
        /*0028*/ 	.word	0x00000010


	//----- nvinfo : EIATTR_MAX_THREADS
	.align		4
.L_712:
        /*002c*/ 	.byte	0x04, 0x05
        /*002e*/ 	.short	(.L_714 - .L_713)
.L_713:
        /*0030*/ 	.word	0x00000100
        /*0034*/ 	.word	0x00000001
        /*0038*/ 	.word	0x00000001


	//----- nvinfo : EIATTR_CBANK_PARAM_SIZE
	.align		4
.L_714:
        /*003c*/ 	.byte	0x03, 0x19
        /*003e*/ 	.short	0x0270


	//----- nvinfo : EIATTR_PARAM_CBANK
	.align		4
        /*0040*/ 	.byte	0x04, 0x0a
        /*0042*/ 	.short	(.L_716 - .L_715)
	.align		4
.L_715:
        /*0044*/ 	.word	index@(.nv.constant0._ZN7cutlass13device_kernelIN5flash19enable_sm80_to_sm89INS1_16FlashAttnBwdSm80INS1_25CollectiveMainloopBwdSm80ILi2ELi1EN4cute5tupleIJNS5_1CILi64EEENS7_ILi80EEENS7_ILi192EEEEEENS_10bfloat16_tEfNS_4arch4Sm80ELb0ELb1ELb0ELb0ELb0ELb0ELb1ELb0ELi2ELi4ELi2ELi2ELb0EEENS1_21CollectiveEpilogueBwdISB_SC_SE_Li256ELb0ELb1ELi4EEENS1_19SingleTileSchedulerILb0ELb0ELb0ELi80EEEEEEEEEvNT_6ParamsE)
        /*0048*/ 	.short	0x0210
        /*004a*/ 	.short	0x0270


	//----- nvinfo : EIATTR_SW_WAR
	.align		4
.L_716:
        /*004c*/ 	.byte	0x04, 0x36
        /*004e*/ 	.short	(.L_718 - .L_717)
.L_717:
        /*0050*/ 	.word	0x00000008
.L_718:


//--------------------- .nv.info._ZN7cutlass13device_kernelIN5flash19enable_sm80_to_sm89INS1_16FlashAttnBwdSm80INS1_25CollectiveMainloopBwdSm80ILi2ELi1EN4cute5tupleIJNS5_1CILi64EEENS7_ILi80EEENS7_ILi192EEEEEENS_10bfloat16_tEfNS_4arch4Sm80ELb0ELb1ELb0ELb0ELb1ELb0ELb1ELb0ELi2ELi4ELi2ELi2ELb0EEENS1_21CollectiveEpilogueBwdISB_SC_SE_Li256ELb0ELb1ELi4EEENS1_19SingleTileSchedulerILb0ELb0ELb0ELi80EEEEEEEEEvNT_6ParamsE --------------------------
	.section	.nv.info._ZN7cutlass13device_kernelIN5flash19enable_sm80_to_sm89INS1_16FlashAttnBwdSm80INS1_25CollectiveMainloopBwdSm80ILi2ELi1EN4cute5tupleIJNS5_1CILi64EEENS7_ILi80EEENS7_ILi192EEEEEENS_10bfloat16_tEfNS_4arch4Sm80ELb0ELb1ELb0ELb0ELb1ELb0ELb1ELb0ELi2ELi4ELi2ELi2ELb0EEENS1_21CollectiveEpilogueBwdISB_SC_SE_Li256ELb0ELb1ELi4EEENS1_19SingleTileSchedulerILb0ELb0ELb0ELi80EEEEEEEEEvNT_6ParamsE,"",@"SHT_CUDA_INFO"
	.sectionflags	@""
	.align	4


	//----- nvinfo : EIATTR_CUDA_API_VERSION
	.align		4
        /*0000*/ 	.byte	0x04, 0x37
        /*0002*/ 	.short	(.L_720 - .L_719)
.L_719:
        /*0004*/ 	.word	0x00000082


	//----- nvinfo : EIATTR_KPARAM_INFO
	.align		4
.L_720:
        /*0008*/ 	.byte	0x04, 0x17
        /*000a*/ 	.short	(.L_722 - .L_721)
.L_721:
        /*000c*/ 	.word	0x00000000
        /*0010*/ 	.short	0x0000
        /*0012*/ 	.short	0x0000
        /*0014*/ 	.byte	0x00, 0xf0, 0xc1, 0x09


	//----- nvinfo : EIATTR_SPARSE_MMA_MASK
	.align		4
.L_722:
        /*0018*/ 	.byte	0x03, 0x50
        /*001a*/ 	.short	0x0000


	//----- nvinfo : EIATTR_MAXREG_COUNT
	.align		4
        /*001c*/ 	.byte	0x03, 0x1b
        /*001e*/ 	.short	0x00ff


	//----- nvinfo : EIATTR_MERCURY_ISA_VERSION
	.align		4
        /*0020*/ 	.byte	0x03, 0x5f
        /*0022*/ 	.short	0x0101


	//----- nvinfo : EIATTR_EXIT_INSTR_OFFSETS
	.align		4
        /*0024*/ 	.byte	0x04, 0x1c
        /*0026*/ 	.short	(.L_724 - .L_723)


	//   ....[0]....
.L_723:
        /*0028*/ 	.word	0x00000010


	//----- nvinfo : EIATTR_MAX_THREADS
	.align		4
.L_724:
        /*002c*/ 	.byte	0x04, 0x05
        /*002e*/ 	.short	(.L_726 - .L_725)
.L_725:
        /*0030*/ 	.word	0x00000100
        /*0034*/ 	.word	0x00000001
        /*0038*/ 	.word	0x00000001


	//----- nvinfo : EIATTR_CBANK_PARAM_SIZE
	.align		4
.L_726:
        /*003c*/ 	.byte	0x03, 0x19
        /*003e*/ 	.short	0x0270


	//----- nvinfo : EIATTR_PARAM_CBANK
	.align		4
        /*0040*/ 	.byte	0x04, 0x0a
        /*0042*/ 	.short	(.L_728 - .L_727)
	.align		4
.L_727:
        /*0044*/ 	.word	index@(.nv.constant0._ZN7cutlass13device_kernelIN5flash19enable_sm80_to_sm89INS1_16FlashAttnBwdSm80INS1_25CollectiveMainloopBwdSm80ILi2ELi1EN4cute5tupleIJNS5_1CILi64EEENS7_ILi80EEENS7_ILi192EEEEEENS_10bfloat16_tEfNS_4arch4Sm80ELb0ELb1ELb0ELb0ELb1ELb0ELb1ELb0ELi2ELi4ELi2ELi2ELb0EEENS1_21CollectiveEpilogueBwdISB_SC_SE_Li256ELb0ELb1ELi4EEENS1_19SingleTileSchedulerILb0ELb0ELb0ELi80EEEEEEEEEvNT_6ParamsE)
        /*0048*/ 	.short	0x0210
        /*004a*/ 	.short	0x0270


	//----- nvinfo : EIATTR_SW_WAR
	.align		4
.L_728:
        /*004c*/ 	.byte	0x04, 0x36
        /*004e*/ 	.short	(.L_730 - .L_729)
.L_729:
        /*0050*/ 	.word	0x00000008
.L_730:


//--------------------- .nv.info._ZN7cutlass13device_kernelIN5flash19enable_sm80_to_sm89INS1_16FlashAttnBwdSm80INS1_25CollectiveMainloopBwdSm80ILi2ELi1EN4cute5tupleIJNS5_1CILi64EEENS7_ILi80EEENS7_ILi192EEEEEENS_10bfloat16_tEfNS_4arch4Sm80ELb0ELb1ELb0ELb0ELb0ELb0ELb1ELb0ELi2ELi4ELi2ELi2ELb0EEENS1_24CollectiveEpilogueBwdGQAISB_fSE_Li256ELb0ELb0EEENS1_19SingleTileSchedulerILb0ELb0ELb0ELi80EEEEEEEEEvNT_6ParamsE --------------------------
	.section	.nv.info._ZN7cutlass13device_kernelIN5flash19enable_sm80_to_sm89INS1_16FlashAttnBwdSm80INS1_25CollectiveMainloopBwdSm80ILi2ELi1EN4cute5tupleIJNS5_1CILi64EEENS7_ILi80EEENS7_ILi192EEEEEENS_10bfloat16_tEfNS_4arch4Sm80ELb0ELb1ELb0ELb0ELb0ELb0ELb1ELb0ELi2ELi4ELi2ELi2ELb0EEENS1_24CollectiveEpilogueBwdGQAISB_fSE_Li256ELb0ELb0EEENS1_19SingleTileSchedulerILb0ELb0ELb0ELi80EEEEEEEEEvNT_6ParamsE,"",@"SHT_CUDA_INFO"
	.sectionflags	@""
	.align	4


	//----- nvinfo : EIATTR_CUDA_API_VERSION
	.align		4
        /*0000*/ 	.byte	0x04, 0x37
        /*0002*/ 	.short	(.L_732 - .L_731)
.L_731:
        /*0004*/ 	.word	0x00000082


	//----- nvinfo : EIATTR_KPARAM_INFO
	.align		4
.L_732:
        /*0008*/ 	.byte	0x04, 0x17
        /*000a*/ 	.short	(.L_734 - .L_733)
.L_733:
        /*000c*/ 	.word	0x00000000
        /*0010*/ 	.short	0x0000
        /*0012*/ 	.short	0x0000
        /*0014*/ 	.byte	0x00, 0xf0, 0xe1, 0x09


	//----- nvinfo : EIATTR_SPARSE_MMA_MASK
	.align		4
.L_734:
        /*0018*/ 	.byte	0x03, 0x50
        /*001a*/ 	.short	0x0000


	//----- nvinfo : EIATTR_MAXREG_COUNT
	.align		4
        /*001c*/ 	.byte	0x03, 0x1b
        /*001e*/ 	.short	0x00ff


	//----- nvinfo : EIATTR_MERCURY_ISA_VERSION
	.align		4
        /*0020*/ 	.byte	0x03, 0x5f
        /*0022*/ 	.short	0x0101


	//----- nvinfo : EIATTR_EXIT_INSTR_OFFSETS
	.align		4
        /*0024*/ 	.byte	0x04, 0x1c
        /*0026*/ 	.short	(.L_736 - .L_735)


	//   ....[0]....
.L_735:
        /*0028*/ 	.word	0x00000010


	//----- nvinfo : EIATTR_MAX_THREADS
	.align		4
.L_736:
        /*002c*/ 	.byte	0x04, 0x05
        /*002e*/ 	.short	(.L_738 - .L_737)
.L_737:
        /*0030*/ 	.word	0x00000100
        /*0034*/ 	.word	0x00000001
        /*0038*/ 	.word	0x00000001


	//----- nvinfo : EIATTR_CBANK_PARAM_SIZE
	.align		4
.L_738:
        /*003c*/ 	.byte	0x03, 0x19
        /*003e*/ 	.short	0x0278


	//----- nvinfo : EIATTR_PARAM_CBANK
	.align		4
        /*0040*/ 	.byte	0x04, 0x0a
        /*0042*/ 	.short	(.L_740 - .L_739)
	.align		4
.L_739:
        /*0044*/ 	.word	index@(.nv.constant0._ZN7cutlass13device_kernelIN5flash19enable_sm80_to_sm89INS1_16FlashAttnBwdSm80INS1_25CollectiveMainloopBwdSm80ILi2ELi1EN4cute5tupleIJNS5_1CILi64EEENS7_ILi80EEENS7_ILi192EEEEEENS_10bfloat16_tEfNS_4arch4Sm80ELb0ELb1ELb0ELb0ELb0ELb0ELb1ELb0ELi2ELi4ELi2ELi2ELb0EEENS1_24CollectiveEpilogueBwdGQAISB_fSE_Li256ELb0ELb0EEENS1_19SingleTileSchedulerILb0ELb0ELb0ELi80EEEEEEEEEvNT_6ParamsE)
        /*0048*/ 	.short	0x0210
        /*004a*/ 	.short	0x0278


	//----- nvinfo : EIATTR_SW_WAR
	.align		4
.L_740:
        /*004c*/ 	.byte	0x04, 0x36
        /*004e*/ 	.short	(.L_742 - .L_741)
.L_741:
        /*0050*/ 	.word	0x00000008
.L_742:


//--------------------- .nv.info._ZN7cutlass13device_kernelIN5flash19enable_sm80_to_sm89INS1_16FlashAttnBwdSm80INS1_25CollectiveMainloopBwdSm80ILi2ELi1EN4cute5tupleIJNS5_1CILi64EEENS7_ILi80EEENS7_ILi192EEEEEENS_10bfloat16_tEfNS_4arch4Sm80ELb0ELb1ELb0ELb0ELb1ELb0ELb1ELb0ELi2ELi4ELi2ELi2ELb0EEENS1_24CollectiveEpilogueBwdGQAISB_fSE_Li256ELb0ELb1EEENS1_19SingleTileSchedulerILb0ELb0ELb0ELi80EEEEEEEEEvNT_6ParamsE --------------------------
	.section	.nv.info._ZN7cutlass13device_kernelIN5flash19enable_sm80_to_sm89INS1_16FlashAttnBwdSm80INS1_25CollectiveMainloopBwdSm80ILi2ELi1EN4cute5tupleIJNS5_1CILi64EEENS7_ILi80EEENS7_ILi192EEEEEENS_10bfloat16_tEfNS_4arch4Sm80ELb0ELb1ELb0ELb0ELb1ELb0ELb1ELb0ELi2ELi4ELi2ELi2ELb0EEENS1_24CollectiveEpilogueBwdGQAISB_fSE_Li256ELb0ELb1EEENS1_19SingleTileSchedulerILb0ELb0ELb0ELi80EEEEEEEEEvNT_6ParamsE,"",@"SHT_CUDA_INFO"
	.sectionflags	@""
	.align	4


	//----- nvinfo : EIATTR_CUDA_API_VERSION
	.align		4
        /*0000*/ 	.byte	0x04, 0x37
        /*0002*/ 	.short	(.L_744 - .L_743)
.L_743:
        /*0004*/ 	.word	0x00000082


	//----- nvinfo : EIATTR_KPARAM_INFO
	.align		4
.L_744:
        /*0008*/ 	.byte	0x04, 0x17
        /*000a*/ 	.short	(.L_746 - .L_745)
.L_745:
        /*000c*/ 	.word	0x00000000
        /*0010*/ 	.short	0x0000
        /*0012*/ 	.short	0x0000
        /*0014*/ 	.byte	0x00, 0xf0, 0xe1, 0x09


	//----- nvinfo : EIATTR_SPARSE_MMA_MASK
	.align		4
.L_746:
        /*0018*/ 	.byte	0x03, 0x50
        /*001a*/ 	.short	0x0000


	//----- nvinfo : EIATTR_MAXREG_COUNT
	.align		4
        /*001c*/ 	.byte	0x03, 0x1b
        /*001e*/ 	.short	0x00ff


	//----- nvinfo : EIATTR_MERCURY_ISA_VERSION
	.align		4
        /*0020*/ 	.byte	0x03, 0x5f
        /*0022*/ 	.short	0x0101


	//----- nvinfo : EIATTR_EXIT_INSTR_OFFSETS
	.align		4
        /*0024*/ 	.byte	0x04, 0x1c
        /*0026*/ 	.short	(.L_748 - .L_747)


	//   ....[0]....
.L_747:
        /*0028*/ 	.word	0x00000010


	//----- nvinfo : EIATTR_MAX_THREADS
	.align		4
.L_748:
        /*002c*/ 	.byte	0x04, 0x05
        /*002e*/ 	.short	(.L_750 - .L_749)
.L_749:
        /*0030*/ 	.word	0x00000100
        /*0034*/ 	.word	0x00000001
        /*0038*/ 	.word	0x00000001


	//----- nvinfo : EIATTR_CBANK_PARAM_SIZE
	.align		4
.L_750:
        /*003c*/ 	.byte	0x03, 0x19
        /*003e*/ 	.short	0x0278


	//----- nvinfo : EIATTR_PARAM_CBANK
	.align		4
        /*0040*/ 	.byte	0x04, 0x0a
        /*0042*/ 	.short	(.L_752 - .L_751)
	.align		4
.L_751:
        /*0044*/ 	.word	index@(.nv.constant0._ZN7cutlass13device_kernelIN5flash19enable_sm80_to_sm89INS1_16FlashAttnBwdSm80INS1_25CollectiveMainloopBwdSm80ILi2ELi1EN4cute5tupleIJNS5_1CILi64EEENS7_ILi80EEENS7_ILi192EEEEEENS_10bfloat16_tEfNS_4arch4Sm80ELb0ELb1ELb0ELb0ELb1ELb0ELb1ELb0ELi2ELi4ELi2ELi2ELb0EEENS1_24CollectiveEpilogueBwdGQAISB_fSE_Li256ELb0ELb1EEENS1_19SingleTileSchedulerILb0ELb0ELb0ELi80EEEEEEEEEvNT_6ParamsE)
        /*0048*/ 	.short	0x0210
        /*004a*/ 	.short	0x0278


	//----- nvinfo : EIATTR_SW_WAR
	.align		4
.L_752:
        /*004c*/ 	.byte	0x04, 0x36
        /*004e*/ 	.short	(.L_754 - .L_753)
.L_753:
        /*0050*/ 	.word	0x00000008
.L_754:


//--------------------- .nv.info._ZN7cutlass13device_kernelIN5flash19enable_sm80_to_sm89INS1_16FlashAttnBwdSm80INS1_25CollectiveMainloopBwdSm80ILi2ELi1EN4cute5tupleIJNS5_1CILi64EEENS7_ILi80EEENS7_ILi192EEEEEENS_10bfloat16_tEfNS_4arch4Sm80ELb0ELb1ELb0ELb1ELb0ELb0ELb1ELb0ELi2ELi4ELi2ELi2ELb0EEENS1_21CollectiveEpilogueBwdISB_SC_SE_Li256ELb1ELb1ELi4EEENS1_19SingleTileSchedulerILb1ELb0ELb0ELi80EEEEEEEEEvNT_6ParamsE --------------------------
	.section	.nv.info._ZN7cutlass13device_kernelIN5flash19enable_sm80_to_sm89INS1_16FlashAttnBwdSm80INS1_25CollectiveMainloopBwdSm80ILi2ELi1EN4cute5tupleIJNS5_1CILi64EEENS7_ILi80EEENS7_ILi192EEEEEENS_10bfloat16_tEfNS_4arch4Sm80ELb0ELb1ELb0ELb1ELb0ELb0ELb1ELb0ELi2ELi4ELi2ELi2ELb0EEENS1_21CollectiveEpilogueBwdISB_SC_SE_Li256ELb1ELb1ELi4EEENS1_19SingleTileSchedulerILb1ELb0ELb0ELi80EEEEEEEEEvNT_6ParamsE,"",@"SHT_CUDA_INFO"
	.sectionflags	@""
	.align	4


	//----- nvinfo : EIATTR_CUDA_API_VERSION
	.align		4
        /*0000*/ 	.byte	0x04, 0x37
        /*0002*/ 	.short	(.L_756 - .L_755)
.L_755:
        /*0004*/ 	.word	0x00000082


	//----- nvinfo : EIATTR_KPARAM_INFO
	.align		4
.L_756:
        /*0008*/ 	.byte	0x04, 0x17
        /*000a*/ 	.short	(.L_758 - .L_757)
.L_757:
        /*000c*/ 	.word	0x00000000
        /*0010*/ 	.short	0x0000
        /*0012*/ 	.short	0x0000
        /*0014*/ 	.byte	0x00, 0xf0, 0xc1, 0x09


	//----- nvinfo : EIATTR_SPARSE_MMA_MASK
	.align		4
.L_758:
        /*0018*/ 	.byte	0x03, 0x50
        /*001a*/ 	.short	0x0000


	//----- nvinfo : EIATTR_MAXREG_COUNT
	.align		4
        /*001c*/ 	.byte	0x03, 0x1b
        /*001e*/ 	.short	0x00ff


	//----- nvinfo : EIATTR_MERCURY_ISA_VERSION
	.align		4
        /*0020*/ 	.byte	0x03, 0x5f
        /*0022*/ 	.short	0x0101


	//----- nvinfo : EIATTR_EXIT_INSTR_OFFSETS
	.align		4
        /*0024*/ 	.byte	0x04, 0x1c
        /*0026*/ 	.short	(.L_760 - .L_759)


	//   ....[0]....
.L_759:
        /*0028*/ 	.word	0x00000010


	//----- nvinfo : EIATTR_MAX_THREADS
	.align		4
.L_760:
        /*002c*/ 	.byte	0x04, 0x05
        /*002e*/ 	.short	(.L_762 - .L_761)
.L_761:
        /*0030*/ 	.word	0x00000100
        /*0034*/ 	.word	0x00000001
        /*0038*/ 	.word	0x00000001


	//----- nvinfo : EIATTR_CBANK_PARAM_SIZE
	.align		4
.L_762:
        /*003c*/ 	.byte	0x03, 0x19
        /*003e*/ 	.short	0x0270


	//----- nvinfo : EIATTR_PARAM_CBANK
	.align		4
        /*0040*/ 	.byte	0x04, 0x0a
        /*0042*/ 	.short	(.L_764 - .L_763)
	.align		4
.L_763:
        /*0044*/ 	.word	index@(.nv.constant0._ZN7cutlass13device_kernelIN5flash19enable_sm80_to_sm89INS1_16FlashAttnBwdSm80INS1_25CollectiveMainloopBwdSm80ILi2ELi1EN4cute5tupleIJNS5_1CILi64EEENS7_ILi80EEENS7_ILi192EEEEEENS_10bfloat16_tEfNS_4arch4Sm80ELb0ELb1ELb0ELb1ELb0ELb0ELb1ELb0ELi2ELi4ELi2ELi2ELb0EEENS1_21CollectiveEpilogueBwdISB_SC_SE_Li256ELb1ELb1ELi4EEENS1_19SingleTileSchedulerILb1ELb0ELb0ELi80EEEEEEEEEvNT_6ParamsE)
        /*0048*/ 	.short	0x0210
        /*004a*/ 	.short	0x0270


	//----- nvinfo : EIATTR_SW_WAR
	.align		4
.L_764:
        /*004c*/ 	.byte	0x04, 0x36
        /*004e*/ 	.short	(.L_766 - .L_765)
.L_765:
        /*0050*/ 	.word	0x00000008
.L_766:


//--------------------- .nv.info._ZN7cutlass13device_kernelIN5flash19enable_sm80_to_sm89INS1_16FlashAttnBwdSm80INS1_25CollectiveMainloopBwdSm80ILi2ELi1EN4cute5tupleIJNS5_1CILi64EEENS7_ILi80EEENS7_ILi192EEEEEENS_10bfloat16_tEfNS_4arch4Sm80ELb0ELb1ELb0ELb1ELb1ELb0ELb1ELb0ELi2ELi4ELi2ELi2ELb0EEENS1_21CollectiveEpilogueBwdISB_SC_SE_Li256ELb1ELb1ELi4EEENS1_19SingleTileSchedulerILb1ELb0ELb0ELi80EEEEEEEEEvNT_6ParamsE --------------------------
	.section	.nv.info._ZN7cutlass13device_kernelIN5flash19enable_sm80_to_sm89INS1_16FlashAttnBwdSm80INS1_25CollectiveMainloopBwdSm80ILi2ELi1EN4cute5tupleIJNS5_1CILi64EEENS7_ILi80EEENS7_ILi192EEEEEENS_10bfloat16_tEfNS_4arch4Sm80ELb0ELb1ELb0ELb1ELb1ELb0ELb1ELb0ELi2ELi4ELi2ELi2ELb0EEENS1_21CollectiveEpilogueBwdISB_SC_SE_Li256ELb1ELb1ELi4EEENS1_19SingleTileSchedulerILb1ELb0ELb0ELi80EEEEEEEEEvNT_6ParamsE,"",@"SHT_CUDA_INFO"
	.sectionflags	@""
	.align	4


	//----- nvinfo : EIATTR_CUDA_API_VERSION
	.align		4
        /*0000*/ 	.byte	0x04, 0x37
        /*0002*/ 	.short	(.L_768 - .L_767)
.L_767:
        /*0004*/ 	.word	0x00000082


	//----- nvinfo : EIATTR_KPARAM_INFO
	.align		4
.L_768:
        /*0008*/ 	.byte	0x04, 0x17
        /*000a*/ 	.short	(.L_770 - .L_769)
.L_769:
        /*000c*/ 	.word	0x00000000
        /*0010*/ 	.short	0x0000
        /*0012*/ 	.short	0x0000
        /*0014*/ 	.byte	0x00, 0xf0, 0xc1, 0x09


	//----- nvinfo : EIATTR_SPARSE_MMA_MASK
	.align		4
.L_770:
        /*0018*/ 	.byte	0x03, 0x50
        /*001a*/ 	.short	0x0000


	//----- nvinfo : EIATTR_MAXREG_COUNT
	.align		4
        /*001c*/ 	.byte	0x03, 0x1b
        /*001e*/ 	.short	0x00ff


	//----- nvinfo : EIATTR_MERCURY_ISA_VERSION
	.align		4
        /*0020*/ 	.byte	0x03, 0x5f
        /*0022*/ 	.short	0x0101


	//----- nvinfo : EIATTR_EXIT_INSTR_OFFSETS
	.align		4
        /*0024*/ 	.byte	0x04, 0x1c
        /*0026*/ 	.short	(.L_772 - .L_771)


	//   ....[0]....
.L_771:
        /*0028*/ 	.word	0x00000010


	//----- nvinfo : EIATTR_MAX_THREADS
	.align		4
.L_772:
        /*002c*/ 	.byte	0x04, 0x05
        /*002e*/ 	.short	(.L_774 - .L_773)
.L_773:
        /*0030*/ 	.word	0x00000100
        /*0034*/ 	.word	0x00000001
        /*0038*/ 	.word	0x00000001


	//----- nvinfo : EIATTR_CBANK_PARAM_SIZE
	.align		4
.L_774:
        /*003c*/ 	.byte	0x03, 0x19
        /*003e*/ 	.short	0x0270


	//----- nvinfo : EIATTR_PARAM_CBANK
	.align		4
        /*0040*/ 	.byte	0x04, 0x0a
        /*0042*/ 	.short	(.L_776 - .L_775)
	.align		4
.L_775:
        /*0044*/ 	.word	index@(.nv.constant0._ZN7cutlass13device_kernelIN5flash19enable_sm80_to_sm89INS1_16FlashAttnBwdSm80INS1_25CollectiveMainloopBwdSm80ILi2ELi1EN4cute5tupleIJNS5_1CILi64EEENS7_ILi80EEENS7_ILi192EEEEEENS_10bfloat16_tEfNS_4arch4Sm80ELb0ELb1ELb0ELb1ELb1ELb0ELb1ELb0ELi2ELi4ELi2ELi2ELb0EEENS1_21CollectiveEpilogueBwdISB_SC_SE_Li256ELb1ELb1ELi4EEENS1_19SingleTileSchedulerILb1ELb0ELb0ELi80EEEEEEEEEvNT_6ParamsE)
        /*0048*/ 	.short	0x0210
        /*004a*/ 	.short	0x0270


	//----- nvinfo : EIATTR_SW_WAR
	.align		4
.L_776:
        /*004c*/ 	.byte	0x04, 0x36
        /*004e*/ 	.short	(.L_778 - .L_777)
.L_777:
        /*0050*/ 	.word	0x00000008
.L_778:


//--------------------- .nv.info._ZN7cutlass13device_kernelIN5flash19enable_sm80_to_sm89INS1_16FlashAttnBwdSm80INS1_25CollectiveMainloopBwdSm80ILi2ELi1EN4cute5tupleIJNS5_1CILi64EEENS7_ILi80EEENS7_ILi192EEEEEENS_10bfloat16_tEfNS_4arch4Sm80ELb0ELb1ELb0ELb1ELb0ELb0ELb1ELb0ELi2ELi4ELi2ELi2ELb0EEENS1_24CollectiveEpilogueBwdGQAISB_fSE_Li256ELb1ELb0EEENS1_19SingleTileSchedulerILb1ELb0ELb0ELi80EEEEEEEEEvNT_6ParamsE --------------------------
	.section	.nv.info._ZN7cutlass13device_kernelIN5flash19enable_sm80_to_sm89INS1_16FlashAttnBwdSm80INS1_25CollectiveMainloopBwdSm80ILi2ELi1EN4cute5tupleIJNS5_1CILi64EEENS7_ILi80EEENS7_ILi192EEEEEENS_10bfloat16_tEfNS_4arch4Sm80ELb0ELb1ELb0ELb1ELb0ELb0ELb1ELb0ELi2ELi4ELi2ELi2ELb0EEENS1_24CollectiveEpilogueBwdGQAISB_fSE_Li256ELb1ELb0EEENS1_19SingleTileSchedulerILb1ELb0ELb0ELi80EEEEEEEEEvNT_6ParamsE,"",@"SHT_CUDA_INFO"
	.sectionflags	@""
	.align	4


	//----- nvinfo : EIATTR_CUDA_API_VERSION
	.align		4
        /*0000*/ 	.byte	0x04, 0x37
        /*0002*/ 	.short	(.L_780 - .L_779)
.L_779:
        /*0004*/ 	.word	0x00000082


	//----- nvinfo : EIATTR_KPARAM_INFO
	.align		4
.L_780:
        /*0008*/ 	.byte	0x04, 0x17
        /*000a*/ 	.short	(.L_782 - .L_781)
.L_781:
        /*000c*/ 	.word	0x00000000
        /*0010*/ 	.short	0x0000
        /*0012*/ 	.short	0x0000
        /*0014*/ 	.byte	0x00, 0xf0, 0xe1, 0x09


	//----- nvinfo : EIATTR_SPARSE_MMA_MASK
	.align		4
.L_782:
        /*0018*/ 	.byte	0x03, 0x50
        /*001a*/ 	.short	0x0000


	//----- nvinfo : EIATTR_MAXREG_COUNT
	.align		4
        /*001c*/ 	.byte	0x03, 0x1b
        /*001e*/ 	.short	0x00ff


	//----- nvinfo : EIATTR_MERCURY_ISA_VERSION
	.align		4
        /*0020*/ 	.byte	0x03, 0x5f
        /*0022*/ 	.short	0x0101


	//----- nvinfo : EIATTR_EXIT_INSTR_OFFSETS
	.align		4
        /*0024*/ 	.byte	0x04, 0x1c
        /*0026*/ 	.short	(.L_784 - .L_783)


	//   ....[0]....
.L_783:
        /*0028*/ 	.word	0x00000010


	//----- nvinfo : EIATTR_MAX_THREADS
	.align		4
.L_784:
        /*002c*/ 	.byte	0x04, 0x05
        /*002e*/ 	.short	(.L_786 - .L_785)
.L_785:
        /*0030*/ 	.word	0x00000100
        /*0034*/ 	.word	0x00000001
        /*0038*/ 	.word	0x00000001


	//----- nvinfo : EIATTR_CBANK_PARAM_SIZE
	.align		4
.L_786:
        /*003c*/ 	.byte	0x03, 0x19
        /*003e*/ 	.short	0x0278


	//----- nvinfo : EIATTR_PARAM_CBANK
	.align		4
        /*0040*/ 	.byte	0x04, 0x0a
        /*0042*/ 	.short	(.L_788 - .L_787)
	.align		4
.L_787:
        /*0044*/ 	.word	index@(.nv.constant0._ZN7cutlass13device_kernelIN5flash19enable_sm80_to_sm89INS1_16FlashAttnBwdSm80INS1_25CollectiveMainloopBwdSm80ILi2ELi1EN4cute5tupleIJNS5_1CILi64EEENS7_ILi80EEENS7_ILi192EEEEEENS_10bfloat16_tEfNS_4arch4Sm80ELb0ELb1ELb0ELb1ELb0ELb0ELb1ELb0ELi2ELi4ELi2ELi2ELb0EEENS1_24CollectiveEpilogueBwdGQAISB_fSE_Li256ELb1ELb0EEENS1_19SingleTileSchedulerILb1ELb0ELb0ELi80EEEEEEEEEvNT_6ParamsE)
        /*0048*/ 	.short	0x0210
        /*004a*/ 	.short	0x0278


	//----- nvinfo : EIATTR_SW_WAR
	.align		4
.L_788:
        /*004c*/ 	.byte	0x04, 0x36
        /*004e*/ 	.short	(.L_790 - .L_789)
.L_789:
        /*0050*/ 	.word	0x00000008
.L_790:


//--------------------- .nv.info._ZN7cutlass13device_kernelIN5flash19enable_sm80_to_sm89INS1_16FlashAttnBwdSm80INS1_25CollectiveMainloopBwdSm80ILi2ELi1EN4cute5tupleIJNS5_1CILi64EEENS7_ILi80EEENS7_ILi192EEEEEENS_10bfloat16_tEfNS_4arch4Sm80ELb0ELb1ELb0ELb1ELb1ELb0ELb1ELb0ELi2ELi4ELi2ELi2ELb0EEENS1_24CollectiveEpilogueBwdGQAISB_fSE_Li256ELb1ELb1EEENS1_19SingleTileSchedulerILb1ELb0ELb0ELi80EEEEEEEEEvNT_6ParamsE --------------------------
	.section	.nv.info._ZN7cutlass13device_kernelIN5flash19enable_sm80_to_sm89INS1_16FlashAttnBwdSm80INS1_25CollectiveMainloopBwdSm80ILi2ELi1EN4cute5tupleIJNS5_1CILi64EEENS7_ILi80EEENS7_ILi192EEEEEENS_10bfloat16_tEfNS_4arch4Sm80ELb0ELb1ELb0ELb1ELb1ELb0ELb1ELb0ELi2ELi4ELi2ELi2ELb0EEENS1_24CollectiveEpilogueBwdGQAISB_fSE_Li256ELb1ELb1EEENS1_19SingleTileSchedulerILb1ELb0ELb0ELi80EEEEEEEEEvNT_6ParamsE,"",@"SHT_CUDA_INFO"
	.sectionflags	@""
	.align	4


	//----- nvinfo : EIATTR_CUDA_API_VERSION
	.align		4
        /*0000*/ 	.byte	0x04, 0x37
        /*0002*/ 	.short	(.L_792 - .L_791)
.L_791:
        /*0004*/ 	.word	0x00000082


	//----- nvinfo : EIATTR_KPARAM_INFO
	.align		4
.L_792:
        /*0008*/ 	.byte	0x04, 0x17
        /*000a*/ 	.short	(.L_794 - .L_793)
.L_793:
        /*000c*/ 	.word	0x00000000
        /*0010*/ 	.short	0x0000
        /*0012*/ 	.short	0x0000
        /*0014*/ 	.byte	0x00, 0xf0, 0xe1, 0x09


	//----- nvinfo : EIATTR_SPARSE_MMA_MASK
	.align		4
.L_794:
        /*0018*/ 	.byte	0x03, 0x50
        /*001a*/ 	.short	0x0000


	//----- nvinfo : EIATTR_MAXREG_COUNT
	.align		4
        /*001c*/ 	.byte	0x03, 0x1b
        /*001e*/ 	.short	0x00ff


	//----- nvinfo : EIATTR_MERCURY_ISA_VERSION
	.align		4
        /*0020*/ 	.byte	0x03, 0x5f
        /*0022*/ 	.short	0x0101


	//----- nvinfo : EIATTR_EXIT_INSTR_OFFSETS
	.align		4
        /*0024*/ 	.byte	0x04, 0x1c
        /*0026*/ 	.short	(.L_796 - .L_795)


	//   ....[0]....
.L_795:
        /*0028*/ 	.word	0x00000010


	//----- nvinfo : EIATTR_MAX_THREADS
	.align		4
.L_796:
        /*002c*/ 	.byte	0x04, 0x05
        /*002e*/ 	.short	(.L_798 - .L_797)
.L_797:
        /*0030*/ 	.word	0x00000100
        /*0034*/ 	.word	0x00000001
        /*0038*/ 	.word	0x00000001


	//----- nvinfo : EIATTR_CBANK_PARAM_SIZE
	.align		4
.L_798:
        /*003c*/ 	.byte	0x03, 0x19
        /*003e*/ 	.short	0x0278


	//----- nvinfo : EIATTR_PARAM_CBANK
	.align		4
        /*0040*/ 	.byte	0x04, 0x0a
        /*0042*/ 	.short	(.L_800 - .L_799)
	.align		4
.L_799:
        /*0044*/ 	.word	index@(.nv.constant0._ZN7cutlass13device_kernelIN5flash19enable_sm80_to_sm89INS1_16FlashAttnBwdSm80INS1_25CollectiveMainloopBwdSm80ILi2ELi1EN4cute5tupleIJNS5_1CILi64EEENS7_ILi80EEENS7_ILi192EEEEEENS_10bfloat16_tEfNS_4arch4Sm80ELb0ELb1ELb0ELb1ELb1ELb0ELb1ELb0ELi2ELi4ELi2ELi2ELb0EEENS1_24CollectiveEpilogueBwdGQAISB_fSE_Li256ELb1ELb1EEENS1_19SingleTileSchedulerILb1ELb0ELb0ELi80EEEEEEEEEvNT_6ParamsE)
        /*0048*/ 	.short	0x0210
        /*004a*/ 	.short	0x0278


	//----- nvinfo : EIATTR_SW_WAR
	.align		4
.L_800:
        /*004c*/ 	.byte	0x04, 0x36
        /*004e*/ 	.short	(.L_802 - .L_801)
.L_801:
        /*0050*/ 	.word	0x00000008
.L_802:


//--------------------- .nv.info._ZN7cutlass13device_kernelIN5flash19enable_sm80_to_sm89INS1_16FlashAttnBwdSm80INS1_25CollectiveMainloopBwdSm80ILi2ELi1EN4cute5tupleIJNS5_1CILi64EEENS7_ILi80EEENS7_ILi192EEEEEENS_10bfloat16_tEfNS_4arch4Sm80ELb1ELb0ELb0ELb0ELb0ELb0ELb1ELb0ELi2ELi4ELi2ELi2ELb0EEENS1_21CollectiveEpilogueBwdISB_SC_SE_Li256ELb0ELb1ELi4EEENS1_25SingleTileBwdLPTSchedulerILb0ELi80ELb0EEEEEEEEEvNT_6ParamsE --------------------------
	.section	.nv.info._ZN7cutlass13device_kernelIN5flash19enable_sm80_to_sm89INS1_16FlashAttnBwdSm80INS1_25CollectiveMainloopBwdSm80ILi2ELi1EN4cute5tupleIJNS5_1CILi64EEENS7_ILi80EEENS7_ILi192EEEEEENS_10bfloat16_tEfNS_4arch4Sm80ELb1ELb0ELb0ELb0ELb0ELb0ELb1ELb0ELi2ELi4ELi2ELi2ELb0EEENS1_21CollectiveEpilogueBwdISB_SC_SE_Li256ELb0ELb1ELi4EEENS1_25SingleTileBwdLPTSchedulerILb0ELi80ELb0EEEEEEEEEvNT_6ParamsE,"",@"SHT_CUDA_INFO"
	.sectionflags	@""
	.align	4


	//----- nvinfo : EIATTR_CUDA_API_VERSION
	.align		4
        /*0000*/ 	.byte	0x04, 0x37
        /*0002*/ 	.short	(.L_804 - .L_803)
.L_803:
        /*0004*/ 	.word	0x00000082


	//----- nvinfo : EIATTR_KPARAM_INFO
	.align		4
.L_804:
        /*0008*/ 	.byte	0x04, 0x17
        /*000a*/ 	.short	(.L_806 - .L_805)
.L_805:
        /*000c*/ 	.word	0x00000000
        /*0010*/ 	.short	0x0000
        /*0012*/ 	.short	0x0000
        /*0014*/ 	.byte	0x00, 0xf0, 0x21, 0x0a


	//----- nvinfo : EIATTR_SPARSE_MMA_MASK
	.align		4
.L_806:
        /*0018*/ 	.byte	0x03, 0x50
        /*001a*/ 	.short	0x0000


	//----- nvinfo : EIATTR_MAXREG_COUNT
	.align		4
        /*001c*/ 	.byte	0x03, 0x1b
        /*001e*/ 	.short	0x00ff


	//----- nvinfo : EIATTR_MERCURY_ISA_VERSION
	.align		4
        /*0020*/ 	.byte	0x03, 0x5f
        /*0022*/ 	.short	0x0101


	//----- nvinfo : EIATTR_EXIT_INSTR_OFFSETS
	.align		4
        /*0024*/ 	.byte	0x04, 0x1c
        /*0026*/ 	.short	(.L_808 - .L_807)


	//   ....[0]....
.L_807:
        /*0028*/ 	.word	0x00000010


	//----- nvinfo : EIATTR_MAX_THREADS
	.align		4
.L_808:
        /*002c*/ 	.byte	0x04, 0x05
        /*002e*/ 	.short	(.L_810 - .L_809)
.L_809:
        /*0030*/ 	.word	0x00000100
        /*0034*/ 	.word	0x00000001
        /*0038*/ 	.word	0x00000001


	//----- nvinfo : EIATTR_CBANK_PARAM_SIZE
	.align		4
.L_810:
        /*003c*/ 	.byte	0x03, 0x19
        /*003e*/ 	.short	0x0288


	//----- nvinfo : EIATTR_PARAM_CBANK
	.align		4
        /*0040*/ 	.byte	0x04, 0x0a
        /*0042*/ 	.short	(.L_812 - .L_811)
	.align		4
.L_811:
        /*0044*/ 	.word	index@(.nv.constant0._ZN7cutlass13device_kernelIN5flash19enable_sm80_to_sm89INS1_16FlashAttnBwdSm80INS1_25CollectiveMainloopBwdSm80ILi2ELi1EN4cute5tupleIJNS5_1CILi64EEENS7_ILi80EEENS7_ILi192EEEEEENS_10bfloat16_tEfNS_4arch4Sm80ELb1ELb0ELb0ELb0ELb0ELb0ELb1ELb0ELi2ELi4ELi2ELi2ELb0EEENS1_21CollectiveEpilogueBwdISB_SC_SE_Li256ELb0ELb1ELi4EEENS1_25SingleTileBwdLPTSchedulerILb0ELi80ELb0EEEEEEEEEvNT_6ParamsE)
        /*0048*/ 	.short	0x0210
        /*004a*/ 	.short	0x0288


	//----- nvinfo : EIATTR_SW_WAR
	.align		4
.L_812:
        /*004c*/ 	.byte	0x04, 0x36
        /*004e*/ 	.short	(.L_814 - .L_813)
.L_813:
        /*0050*/ 	.word	0x00000008
.L_814:


//--------------------- .nv.info._ZN7cutlass13device_kernelIN5flash19enable_sm80_to_sm89INS1_16FlashAttnBwdSm80INS1_25CollectiveMainloopBwdSm80ILi2ELi1EN4cute5tupleIJNS5_1CILi64EEENS7_ILi80EEENS7_ILi192EEEEEENS_10bfloat16_tEfNS_4arch4Sm80ELb1ELb0ELb0ELb0ELb1ELb0ELb1ELb0ELi2ELi4ELi2ELi2ELb0EEENS1_21CollectiveEpilogueBwdISB_SC_SE_Li256ELb0ELb1ELi4EEENS1_25SingleTileBwdLPTSchedulerILb0ELi80ELb1EEEEEEEEEvNT_6ParamsE --------------------------
	.section	.nv.info._ZN7cutlass13device_kernelIN5flash19enable_sm80_to_sm89INS1_16FlashAttnBwdSm80INS1_25CollectiveMainloopBwdSm80ILi2ELi1EN4cute5tupleIJNS5_1CILi64EEENS7_ILi80EEENS7_ILi192EEEEEENS_10bfloat16_tEfNS_4arch4Sm80ELb1ELb0ELb0ELb0ELb1ELb0ELb1ELb0ELi2ELi4ELi2ELi2ELb0EEENS1_21CollectiveEpilogueBwdISB_SC_SE_Li256ELb0ELb1ELi4EEENS1_25SingleTileBwdLPTSchedulerILb0ELi80ELb1EEEEEEEEEvNT_6ParamsE,"",@"SHT_CUDA_INFO"
	.sectionflags	@""
	.align	4


	//----- nvinfo : EIATTR_CUDA_API_VERSION
	.align		4
        /*0000*/ 	.byte	0x04, 0x37
        /*0002*/ 	.short	(.L_816 - .L_815)
.L_815:
        /*0004*/ 	.word	0x00000082


	//----- nvinfo : EIATTR_KPARAM_INFO
	.align		4
.L_816:
        /*0008*/ 	.byte	0x04, 0x17
        /*000a*/ 	.short	(.L_818 - .L_817)
.L_817:
        /*000c*/ 	.word	0x00000000
        /*0010*/ 	.short	0x0000
        /*0012*/ 	.short	0x0000
        /*0014*/ 	.byte	0x00, 0xf0, 0x21, 0x0a


	//----- nvinfo : EIATTR_SPARSE_MMA_MASK
	.align		4
.L_818:
        /*0018*/ 	.byte	0x03, 0x50
        /*001a*/ 	.short	0x0000


	//----- nvinfo : EIATTR_MAXREG_COUNT
	.align		4
        /*001c*/ 	.byte	0x03, 0x1b
        /*001e*/ 	.short	0x00ff


	//----- nvinfo : EIATTR_MERCURY_ISA_VERSION
	.align		4
        /*0020*/ 	.byte	0x03, 0x5f
        /*0022*/ 	.short	0x0101


	//----- nvinfo : EIATTR_EXIT_INSTR_OFFSETS
	.align		4
        /*0024*/ 	.byte	0x04, 0x1c
        /*0026*/ 	.short	(.L_820 - .L_819)


	//   ....[0]....
.L_819:
        /*0028*/ 	.word	0x00000010


	//----- nvinfo : EIATTR_MAX_THREADS
	.align		4
.L_820:
        /*002c*/ 	.byte	0x04, 0x05
        /*002e*/ 	.short	(.L_822 - .L_821)
.L_821:
        /*0030*/ 	.word	0x00000100
        /*0034*/ 	.word	0x00000001
        /*0038*/ 	.word	0x00000001


	//----- nvinfo : EIATTR_CBANK_PARAM_SIZE
	.align		4
.L_822:
        /*003c*/ 	.byte	0x03, 0x19
        /*003e*/ 	.short	0x0288


	//----- nvinfo : EIATTR_PARAM_CBANK
	.align		4
        /*0040*/ 	.byte	0x04, 0x0a
        /*0042*/ 	.short	(.L_824 - .L_823)
	.align		4
.L_823:
        /*0044*/ 	.word	index@(.nv.constant0._ZN7cutlass13device_kernelIN5flash19enable_sm80_to_sm89INS1_16FlashAttnBwdSm80INS1_25CollectiveMainloopBwdSm80ILi2ELi1EN4cute5tupleIJNS5_1CILi64EEENS7_ILi80EEENS7_ILi192EEEEEENS_10bfloat16_tEfNS_4arch4Sm80ELb1ELb0ELb0ELb0ELb1ELb0ELb1ELb0ELi2ELi4ELi2ELi2ELb0EEENS1_21CollectiveEpilogueBwdISB_SC_SE_Li256ELb0ELb1ELi4EEENS1_25SingleTileBwdLPTSchedulerILb0ELi80ELb1EEEEEEEEEvNT_6ParamsE)
        /*0048*/ 	.short	0x0210
        /*004a*/ 	.short	0x0288


	//----- nvinfo : EIATTR_SW_WAR
	.align		4
.L_824:
        /*004c*/ 	.byte	0x04, 0x36
        /*004e*/ 	.short	(.L_826 - .L_825)
.L_825:
        /*0050*/ 	.word	0x00000008
.L_826:


//--------------------- .nv.info._ZN7cutlass13device_kernelIN5flash19enable_sm80_to_sm89INS1_16FlashAttnBwdSm80INS1_25CollectiveMainloopBwdSm80ILi2ELi1EN4cute5tupleIJNS5_1CILi64EEENS7_ILi80EEENS7_ILi192EEEEEENS_10bfloat16_tEfNS_4arch4Sm80ELb1ELb0ELb0ELb0ELb0ELb0ELb1ELb0ELi2ELi4ELi2ELi2ELb0EEENS1_24CollectiveEpilogueBwdGQAISB_fSE_Li256ELb0ELb0EEENS1_25SingleTileBwdLPTSchedulerILb0ELi80ELb0EEEEEEEEEvNT_6ParamsE --------------------------
	.section	.nv.info._ZN7cutlass13device_kernelIN5flash19enable_sm80_to_sm89INS1_16FlashAttnBwdSm80INS1_25CollectiveMainloopBwdSm80ILi2ELi1EN4cute5tupleIJNS5_1CILi64EEENS7_ILi80EEENS7_ILi192EEEEEENS_10bfloat16_tEfNS_4arch4Sm80ELb1ELb0ELb0ELb0ELb0ELb0ELb1ELb0ELi2ELi4ELi2ELi2ELb0EEENS1_24CollectiveEpilogueBwdGQAISB_fSE_Li256ELb0ELb0EEENS1_25SingleTileBwdLPTSchedulerILb0ELi80ELb0EEEEEEEEEvNT_6ParamsE,"",@"SHT_CUDA_INFO"
	.sectionflags	@""
	.align	4


	//----- nvinfo : EIATTR_CUDA_API_VERSION
	.align		4
        /*0000*/ 	.byte	0x04, 0x37
        /*0002*/ 	.short	(.L_828 - .L_827)
.L_827:
        /*0004*/ 	.word	0x00000082


	//----- nvinfo : EIATTR_KPARAM_INFO
	.align		4
.L_828:
        /*0008*/ 	.byte	0x04, 0x17
        /*000a*/ 	.short	(.L_830 - .L_829)
.L_829:
        /*000c*/ 	.word	0x00000000
        /*0010*/ 	.short	0x0000
        /*0012*/ 	.short	0x0000
        /*0014*/ 	.byte	0x00, 0xf0, 0x41, 0x0a


	//----- nvinfo : EIATTR_SPARSE_MMA_MASK
	.align		4
.L_830:
        /*0018*/ 	.byte	0x03, 0x50
        /*001a*/ 	.short	0x0000


	//----- nvinfo : EIATTR_MAXREG_COUNT
	.align		4
        /*001c*/ 	.byte	0x03, 0x1b
        /*001e*/ 	.short	0x00ff


	//----- nvinfo : EIATTR_MERCURY_ISA_VERSION
	.align		4
        /*0020*/ 	.byte	0x03, 0x5f
        /*0022*/ 	.short	0x0101


	//----- nvinfo : EIATTR_EXIT_INSTR_OFFSETS
	.align		4
        /*0024*/ 	.byte	0x04, 0x1c
        /*0026*/ 	.short	(.L_832 - .L_831)


	//   ....[0]....
.L_831:
        /*0028*/ 	.word	0x00000010


	//----- nvinfo : EIATTR_MAX_THREADS
	.align		4
.L_832:
        /*002c*/ 	.byte	0x04, 0x05
        /*002e*/ 	.short	(.L_834 - .L_833)
.L_833:
        /*0030*/ 	.word	0x00000100
        /*0034*/ 	.word	0x00000001
        /*0038*/ 	.word	0x00000001


	//----- nvinfo : EIATTR_CBANK_PARAM_SIZE
	.align		4
.L_834:
        /*003c*/ 	.byte	0x03, 0x19
        /*003e*/ 	.short	0x0290


	//----- nvinfo : EIATTR_PARAM_CBANK
	.align		4
        /*0040*/ 	.byte	0x04, 0x0a
        /*0042*/ 	.short	(.L_836 - .L_835)
	.align		4
.L_835:
        /*0044*/ 	.word	index@(.nv.constant0._ZN7cutlass13device_kernelIN5flash19enable_sm80_to_sm89INS1_16FlashAttnBwdSm80INS1_25CollectiveMainloopBwdSm80ILi2ELi1EN4cute5tupleIJNS5_1CILi64EEENS7_ILi80EEENS7_ILi192EEEEEENS_10bfloat16_tEfNS_4arch4Sm80ELb1ELb0ELb0ELb0ELb0ELb0ELb1ELb0ELi2ELi4ELi2ELi2ELb0EEENS1_24CollectiveEpilogueBwdGQAISB_fSE_Li256ELb0ELb0EEENS1_25SingleTileBwdLPTSchedulerILb0ELi80ELb0EEEEEEEEEvNT_6ParamsE)
        /*0048*/ 	.short	0x0210
        /*004a*/ 	.short	0x0290


	//----- nvinfo : EIATTR_SW_WAR
	.align		4
.L_836:
        /*004c*/ 	.byte	0x04, 0x36
        /*004e*/ 	.short	(.L_838 - .L_837)
.L_837:
        /*0050*/ 	.word	0x00000008
.L_838:


//--------------------- .nv.info._ZN7cutlass13device_kernelIN5flash19enable_sm80_to_sm89INS1_16FlashAttnBwdSm80INS1_25CollectiveMainloopBwdSm80ILi2ELi1EN4cute5tupleIJNS5_1CILi64EEENS7_ILi80EEENS7_ILi192EEEEEENS_10bfloat16_tEfNS_4arch4Sm80ELb1ELb0ELb0ELb0ELb1ELb0ELb1ELb0ELi2ELi4ELi2ELi2ELb0EEENS1_24CollectiveEpilogueBwdGQAISB_fSE_Li256ELb0ELb1EEENS1_25SingleTileBwdLPTSchedulerILb0ELi80ELb1EEEEEEEEEvNT_6ParamsE --------------------------
	.section	.nv.info._ZN7cutlass13device_kernelIN5flash19enable_sm80_to_sm89INS1_16FlashAttnBwdSm80INS1_25CollectiveMainloopBwdSm80ILi2ELi1EN4cute5tupleIJNS5_1CILi64EEENS7_ILi80EEENS7_ILi192EEEEEENS_10bfloat16_tEfNS_4arch4Sm80ELb1ELb0ELb0ELb0ELb1ELb0ELb1ELb0ELi2ELi4ELi2ELi2ELb0EEENS1_24CollectiveEpilogueBwdGQAISB_fSE_Li256ELb0ELb1EEENS1_25SingleTileBwdLPTSchedulerILb0ELi80ELb1EEEEEEEEEvNT_6ParamsE,"",@"SHT_CUDA_INFO"
	.sectionflags	@""
	.align	4


	//----- nvinfo : EIATTR_CUDA_API_VERSION
	.align		4
        /*0000*/ 	.byte	0x04, 0x37
        /*0002*/ 	.short	(.L_840 - .L_839)
.L_839:
        /*0004*/ 	.word	0x00000082


	//----- nvinfo : EIATTR_KPARAM_INFO
	.align		4
.L_840:
        /*0008*/ 	.byte	0x04, 0x17
        /*000a*/ 	.short	(.L_842 - .L_841)
.L_841:
        /*000c*/ 	.word	0x00000000
        /*0010*/ 	.short	0x0000
        /*0012*/ 	.short	0x0000
        /*0014*/ 	.byte	0x00, 0xf0, 0x41, 0x0a


	//----- nvinfo : EIATTR_SPARSE_MMA_MASK
	.align		4
.L_842:
        /*0018*/ 	.byte	0x03, 0x50
        /*001a*/ 	.short	0x0000


	//----- nvinfo : EIATTR_MAXREG_COUNT
	.align		4
        /*001c*/ 	.byte	0x03, 0x1b
        /*001e*/ 	.short	0x00ff


	//----- nvinfo : EIATTR_MERCURY_ISA_VERSION
	.align		4
        /*0020*/ 	.byte	0x03, 0x5f
        /*0022*/ 	.short	0x0101


	//----- nvinfo : EIATTR_EXIT_INSTR_OFFSETS
	.align		4
        /*0024*/ 	.byte	0x04, 0x1c
        /*0026*/ 	.short	(.L_844 - .L_843)


	//   ....[0]....
.L_843:
        /*0028*/ 	.word	0x00000010


	//----- nvinfo : EIATTR_MAX_THREADS
	.align		4
.L_844:
        /*002c*/ 	.byte	0x04, 0x05
        /*002e*/ 	.short	(.L_846 - .L_845)
.L_845:
        /*0030*/ 	.word	0x00000100
        /*0034*/ 	.word	0x00000001
        /*0038*/ 	.word	0x00000001


	//----- nvinfo : EIATTR_CBANK_PARAM_SIZE
	.align		4
.L_846:
        /*003c*/ 	.byte	0x03, 0x19
        /*003e*/ 	.short	0x0290


	//----- nvinfo : EIATTR_PARAM_CBANK
	.align		4
        /*0040*/ 	.byte	0x04, 0x0a
        /*0042*/ 	.short	(.L_848 - .L_847)
	.align		4
.L_847:
        /*0044*/ 	.word	index@(.nv.constant0._ZN7cutlass13device_kernelIN5flash19enable_sm80_to_sm89INS1_16FlashAttnBwdSm80INS1_25CollectiveMainloopBwdSm80ILi2ELi1EN4cute5tupleIJNS5_1CILi64EEENS7_ILi80EEENS7_ILi192EEEEEENS_10bfloat16_tEfNS_4arch4Sm80ELb1ELb0ELb0ELb0ELb1ELb0ELb1ELb0ELi2ELi4ELi2ELi2ELb0EEENS1_24CollectiveEpilogueBwdGQAISB_fSE_Li256ELb0ELb1EEENS1_25SingleTileBwdLPTSchedulerILb0ELi80ELb1EEEEEEEEEvNT_6ParamsE)
        /*0048*/ 	.short	0x0210
        /*004a*/ 	.short	0x0290


	//----- nvinfo : EIATTR_SW_WAR
	.align		4
.L_848:
        /*004c*/ 	.byte	0x04, 0x36
        /*004e*/ 	.short	(.L_850 - .L_849)
.L_849:
        /*0050*/ 	.word	0x00000008
.L_850:


//--------------------- .nv.info._ZN7cutlass13device_kernelIN5flash22FlashAttnBwdPreprocessIN4cute5tupleIJNS3_1CILi64EEENS5_ILi192EEEEEENS_10bfloat16_tEfNS_4arch4Sm80ELb1ELb0EEEEEvNT_6ParamsE --------------------------
	.section	.nv.info._ZN7cutlass13device_kernelIN5flash22FlashAttnBwdPreprocessIN4cute5tupleIJNS3_1CILi64EEENS5_ILi192EEEEEENS_10bfloat16_tEfNS_4arch4Sm80ELb1ELb0EEEEEvNT_6ParamsE,"",@"SHT_CUDA_INFO"
	.sectionflags	@""
	.align	4


	//----- nvinfo : EIATTR_CUDA_API_VERSION
	.align		4
        /*0000*/ 	.byte	0x04, 0x37
        /*0002*/ 	.short	(.L_852 - .L_851)
.L_851:
        /*0004*/ 	.word	0x00000082


	//----- nvinfo : EIATTR_KPARAM_INFO
	.align		4
.L_852:
        /*0008*/ 	.byte	0x04, 0x17
        /*000a*/ 	.short	(.L_854 - .L_853)
.L_853:
        /*000c*/ 	.word	0x00000000
        /*0010*/ 	.short	0x0000
        /*0012*/ 	.short	0x0000
        /*0014*/ 	.byte	0x00, 0xf0, 0xc1, 0x03


	//----- nvinfo : EIATTR_SPARSE_MMA_MASK
	.align		4
.L_854:
        /*0018*/ 	.byte	0x03, 0x50
        /*001a*/ 	.short	0x0000


	//----- nvinfo : EIATTR_MAXREG_COUNT
	.align		4
        /*001c*/ 	.byte	0x03, 0x1b
        /*001e*/ 	.short	0x0080


	//----- nvinfo : EIATTR_MERCURY_ISA_VERSION
	.align		4
        /*0020*/ 	.byte	0x03, 0x5f
        /*0022*/ 	.short	0x0101


	//----- nvinfo : EIATTR_COOP_GROUP_MASK_REGIDS
	.align		4
        /*0024*/ 	.byte	0x04, 0x29
        /*0026*/ 	.short	(.L_856 - .L_855)


	//   ....[0]....
.L_855:
        /*0028*/ 	.word	0xffffffff


	//   ....[1]....
        /*002c*/ 	.word	0xffffffff


	//   ....[2]....
        /*0030*/ 	.word	0xffffffff


	//   ....[3]....
        /*0034*/ 	.word	0xffffffff


	//   ....[4]....
        /*0038*/ 	.word	0xffffffff


	//   ....[5]....
        /*003c*/ 	.word	0xffffffff


	//----- nvinfo : EIATTR_COOP_GROUP_INSTR_OFFSETS
	.align		4
.L_856:
        /*0040*/ 	.byte	0x04, 0x28
        /*0042*/ 	.short	(.L_858 - .L_857)


	//   ....[0]....
.L_857:
        /*0044*/ 	.word	0x000015d0


	//   ....[1]....
        /*0048*/ 	.word	0x000015e0


	//   ....[2]....
        /*004c*/ 	.word	0x00001610


	//   ....[3]....
        /*0050*/ 	.word	0x00001620


	//   ....[4]....
        /*0054*/ 	.word	0x00001650


	//   ....[5]....
        /*0058*/ 	.word	0x00001660


	//----- nvinfo : EIATTR_EXIT_INSTR_OFFSETS
	.align		4
.L_858:
        /*005c*/ 	.byte	0x04, 0x1c
        /*005e*/ 	.short	(.L_860 - .L_859)


	//   ....[0]....
.L_859:
        /*0060*/ 	.word	0x00001be0


	//   ....[1]....
        /*0064*/ 	.word	0x00001c60


	//----- nvinfo : EIATTR_MAX_THREADS
	.align		4
.L_860:
        /*0068*/ 	.byte	0x04, 0x05
        /*006a*/ 	.short	(.L_862 - .L_861)
.L_861:
        /*006c*/ 	.word	0x00000100
        /*0070*/ 	.word	0x00000001
        /*0074*/ 	.word	0x00000001


	//----- nvinfo : EIATTR_CRS_STACK_SIZE
	.align		4
.L_862:
        /*0078*/ 	.byte	0x04, 0x1e
        /*007a*/ 	.short	(.L_864 - .L_863)
.L_863:
        /*007c*/ 	.word	0x00000000


	//----- nvinfo : EIATTR_CBANK_PARAM_SIZE
	.align		4
.L_864:
        /*0080*/ 	.byte	0x03, 0x19
        /*0082*/ 	.short	0x00f0


	//----- nvinfo : EIATTR_PARAM_CBANK
	.align		4
        /*0084*/ 	.byte	0x04, 0x0a
        /*0086*/ 	.short	(.L_866 - .L_865)
	.align		4
.L_865:
        /*0088*/ 	.word	index@(.nv.constant0._ZN7cutlass13device_kernelIN5flash22FlashAttnBwdPreprocessIN4cute5tupleIJNS3_1CILi64EEENS5_ILi192EEEEEENS_10bfloat16_tEfNS_4arch4Sm80ELb1ELb0EEEEEvNT_6ParamsE)
        /*008c*/ 	.short	0x0210
        /*008e*/ 	.short	0x00f0


	//----- nvinfo : EIATTR_SW_WAR
	.align		4
.L_866:
        /*0090*/ 	.byte	0x04, 0x36
        /*0092*/ 	.short	(.L_868 - .L_867)
.L_867:
        /*0094*/ 	.word	0x00000008
.L_868:


//--------------------- .nv.info._ZN7cutlass13device_kernelIN5flash19enable_sm80_to_sm89INS1_16FlashAttnBwdSm80INS1_25CollectiveMainloopBwdSm80ILi2ELi1EN4cute5tupleIJNS5_1CILi64EEENS7_ILi80EEENS7_ILi192EEEEEENS_10bfloat16_tEfNS_4arch4Sm80ELb1ELb0ELb0ELb1ELb0ELb0ELb1ELb0ELi2ELi4ELi2ELi2ELb0EEENS1_21CollectiveEpilogueBwdISB_SC_SE_Li256ELb1ELb1ELi4EEENS1_25SingleTileBwdLPTSchedulerILb1ELi80ELb0EEEEEEEEEvNT_6ParamsE --------------------------
	.section	.nv.info._ZN7cutlass13device_kernelIN5flash19enable_sm80_to_sm89INS1_16FlashAttnBwdSm80INS1_25CollectiveMainloopBwdSm80ILi2ELi1EN4cute5tupleIJNS5_1CILi64EEENS7_ILi80EEENS7_ILi192EEEEEENS_10bfloat16_tEfNS_4arch4Sm80ELb1ELb0ELb0ELb1ELb0ELb0ELb1ELb0ELi2ELi4ELi2ELi2ELb0EEENS1_21CollectiveEpilogueBwdISB_SC_SE_Li256ELb1ELb1ELi4EEENS1_25SingleTileBwdLPTSchedulerILb1ELi80ELb0EEEEEEEEEvNT_6ParamsE,"",@"SHT_CUDA_INFO"
	.sectionflags	@""
	.align	4


	//----- nvinfo : EIATTR_CUDA_API_VERSION
	.align		4
        /*0000*/ 	.byte	0x04, 0x37
        /*0002*/ 	.short	(.L_870 - .L_869)
.L_869:
        /*0004*/ 	.word	0x00000082


	//----- nvinfo : EIATTR_KPARAM_INFO
	.align		4
.L_870:
        /*0008*/ 	.byte	0x04, 0x17
        /*000a*/ 	.short	(.L_872 - .L_871)
.L_871:
        /*000c*/ 	.word	0x00000000
        /*0010*/ 	.short	0x0000
        /*0012*/ 	.short	0x0000
        /*0014*/ 	.byte	0x00, 0xf0, 0x21, 0x0a


	//----- nvinfo : EIATTR_SPARSE_MMA_MASK
	.align		4
.L_872:
        /*0018*/ 	.byte	0x03, 0x50
        /*001a*/ 	.short	0x0000


	//----- nvinfo : EIATTR_MAXREG_COUNT
	.align		4
        /*001c*/ 	.byte	0x03, 0x1b
        /*001e*/ 	.short	0x00ff


	//----- nvinfo : EIATTR_MERCURY_ISA_VERSION
	.align		4
        /*0020*/ 	.byte	0x03, 0x5f
        /*0022*/ 	.short	0x0101


	//----- nvinfo : EIATTR_EXIT_INSTR_OFFSETS
	.align		4
        /*0024*/ 	.byte	0x04, 0x1c
        /*0026*/ 	.short	(.L_874 - .L_873)


	//   ....[0]....
.L_873:
        /*0028*/ 	.word	0x00000010


	//----- nvinfo : EIATTR_MAX_THREADS
	.align		4
.L_874:
        /*002c*/ 	.byte	0x04, 0x05
        /*002e*/ 	.short	(.L_876 - .L_875)
.L_875:
        /*0030*/ 	.word	0x00000100
        /*0034*/ 	.word	0x00000001
        /*0038*/ 	.word	0x00000001


	//----- nvinfo : EIATTR_CBANK_PARAM_SIZE
	.align		4
.L_876:
        /*003c*/ 	.byte	0x03, 0x19
        /*003e*/ 	.short	0x0288


	//----- nvinfo : EIATTR_PARAM_CBANK
	.align		4
        /*0040*/ 	.byte	0x04, 0x0a
        /*0042*/ 	.short	(.L_878 - .L_877)
	.align		4
.L_877:
        /*0044*/ 	.word	index@(.nv.constant0._ZN7cutlass13device_kernelIN5flash19enable_sm80_to_sm89INS1_16FlashAttnBwdSm80INS1_25CollectiveMainloopBwdSm80ILi2ELi1EN4cute5tupleIJNS5_1CILi64EEENS7_ILi80EEENS7_ILi192EEEEEENS_10bfloat16_tEfNS_4arch4Sm80ELb1ELb0ELb0ELb1ELb0ELb0ELb1ELb0ELi2ELi4ELi2ELi2ELb0EEENS1_21CollectiveEpilogueBwdISB_SC_SE_Li256ELb1ELb1ELi4EEENS1_25SingleTileBwdLPTSchedulerILb1ELi80ELb0EEEEEEEEEvNT_6ParamsE)
        /*0048*/ 	.short	0x0210
        /*004a*/ 	.short	0x0288


	//----- nvinfo : EIATTR_SW_WAR
	.align		4
.L_878:
        /*004c*/ 	.byte	0x04, 0x36
        /*004e*/ 	.short	(.L_880 - .L_879)
.L_879:
        /*0050*/ 	.word	0x00000008
.L_880:


//--------------------- .nv.info._ZN7cutlass13device_kernelIN5flash19enable_sm80_to_sm89INS1_16FlashAttnBwdSm80INS1_25CollectiveMainloopBwdSm80ILi2ELi1EN4cute5tupleIJNS5_1CILi64EEENS7_ILi80EEENS7_ILi192EEEEEENS_10bfloat16_tEfNS_4arch4Sm80ELb1ELb0ELb0ELb1ELb1ELb0ELb1ELb0ELi2ELi4ELi2ELi2ELb0EEENS1_21CollectiveEpilogueBwdISB_SC_SE_Li256ELb1ELb1ELi4EEENS1_25SingleTileBwdLPTSchedulerILb1ELi80ELb1EEEEEEEEEvNT_6ParamsE --------------------------
	.section	.nv.info._ZN7cutlass13device_kernelIN5flash19enable_sm80_to_sm89INS1_16FlashAttnBwdSm80INS1_25CollectiveMainloopBwdSm80ILi2ELi1EN4cute5tupleIJNS5_1CILi64EEENS7_ILi80EEENS7_ILi192EEEEEENS_10bfloat16_tEfNS_4arch4Sm80ELb1ELb0ELb0ELb1ELb1ELb0ELb1ELb0ELi2ELi4ELi2ELi2ELb0EEENS1_21CollectiveEpilogueBwdISB_SC_SE_Li256ELb1ELb1ELi4EEENS1_25SingleTileBwdLPTSchedulerILb1ELi80ELb1EEEEEEEEEvNT_6ParamsE,"",@"SHT_CUDA_INFO"
	.sectionflags	@""
	.align	4


	//----- nvinfo : EIATTR_CUDA_API_VERSION
	.align		4
        /*0000*/ 	.byte	0x04, 0x37
        /*0002*/ 	.short	(.L_882 - .L_881)
.L_881:
        /*0004*/ 	.word	0x00000082


	//----- nvinfo : EIATTR_KPARAM_INFO
	.align		4
.L_882:
        /*0008*/ 	.byte	0x04, 0x17
        /*000a*/ 	.short	(.L_884 - .L_883)
.L_883:
        /*000c*/ 	.word	0x00000000
        /*0010*/ 	.short	0x0000
        /*0012*/ 	.short	0x0000
        /*0014*/ 	.byte	0x00, 0xf0, 0x21, 0x0a


	//----- nvinfo : EIATTR_SPARSE_MMA_MASK
	.align		4
.L_884:
        /*0018*/ 	.byte	0x03, 0x50
        /*001a*/ 	.short	0x0000


	//----- nvinfo : EIATTR_MAXREG_COUNT
	.align		4
        /*001c*/ 	.byte	0x03, 0x1b
        /*001e*/ 	.short	0x00ff


	//----- nvinfo : EIATTR_MERCURY_ISA_VERSION
	.align		4
        /*0020*/ 	.byte	0x03, 0x5f
        /*0022*/ 	.short	0x0101


	//----- nvinfo : EIATTR_EXIT_INSTR_OFFSETS
	.align		4
        /*0024*/ 	.byte	0x04, 0x1c
        /*0026*/ 	.short	(.L_886 - .L_885)


	//   ....[0]....
.L_885:
        /*0028*/ 	.word	0x00000010


	//----- nvinfo : EIATTR_MAX_THREADS
	.align		4
.L_886:
        /*002c*/ 	.byte	0x04, 0x05
        /*002e*/ 	.short	(.L_888 - .L_887)
.L_887:
        /*0030*/ 	.word	0x00000100
        /*0034*/ 	.word	0x00000001
        /*0038*/ 	.word	0x00000001


	//----- nvinfo : EIATTR_CBANK_PARAM_SIZE
	.align		4
.L_888:
        /*003c*/ 	.byte	0x03, 0x19
        /*003e*/ 	.short	0x0288


	//----- nvinfo : EIATTR_PARAM_CBANK
	.align		4
        /*0040*/ 	.byte	0x04, 0x0a
        /*0042*/ 	.short	(.L_890 - .L_889)
	.align		4
.L_889:
        /*0044*/ 	.word	index@(.nv.constant0._ZN7cutlass13device_kernelIN5flash19enable_sm80_to_sm89INS1_16FlashAttnBwdSm80INS1_25CollectiveMainloopBwdSm80ILi2ELi1EN4cute5tupleIJNS5_1CILi64EEENS7_ILi80EEENS7_ILi192EEEEEENS_10bfloat16_tEfNS_4arch4Sm80ELb1ELb0ELb0ELb1ELb1ELb0ELb1ELb0ELi2ELi4ELi2ELi2ELb0EEENS1_21CollectiveEpilogueBwdISB_SC_SE_Li256ELb1ELb1ELi4EEENS1_25SingleTileBwdLPTSchedulerILb1ELi80ELb1EEEEEEEEEvNT_6ParamsE)
        /*0048*/ 	.short	0x0210
        /*004a*/ 	.short	0x0288


	//----- nvinfo : EIATTR_SW_WAR
	.align		4
.L_890:
        /*004c*/ 	.byte	0x04, 0x36
        /*004e*/ 	.short	(.L_892 - .L_891)
.L_891:
        /*0050*/ 	.word	0x00000008
.L_892:


//--------------------- .nv.info._ZN7cutlass13device_kernelIN5flash19enable_sm80_to_sm89INS1_16FlashAttnBwdSm80INS1_25CollectiveMainloopBwdSm80ILi2ELi1EN4cute5tupleIJNS5_1CILi64EEENS7_ILi80EEENS7_ILi192EEEEEENS_10bfloat16_tEfNS_4arch4Sm80ELb1ELb0ELb0ELb1ELb0ELb0ELb1ELb0ELi2ELi4ELi2ELi2ELb0EEENS1_24CollectiveEpilogueBwdGQAISB_fSE_Li256ELb1ELb0EEENS1_25SingleTileBwdLPTSchedulerILb1ELi80ELb0EEEEEEEEEvNT_6ParamsE --------------------------
	.section	.nv.info._ZN7cutlass13device_kernelIN5flash19enable_sm80_to_sm89INS1_16FlashAttnBwdSm80INS1_25CollectiveMainloopBwdSm80ILi2ELi1EN4cute5tupleIJNS5_1CILi64EEENS7_ILi80EEENS7_ILi192EEEEEENS_10bfloat16_tEfNS_4arch4Sm80ELb1ELb0ELb0ELb1ELb0ELb0ELb1ELb0ELi2ELi4ELi2ELi2ELb0EEENS1_24CollectiveEpilogueBwdGQAISB_fSE_Li256ELb1ELb0EEENS1_25SingleTileBwdLPTSchedulerILb1ELi80ELb0EEEEEEEEEvNT_6ParamsE,"",@"SHT_CUDA_INFO"
	.sectionflags	@""
	.align	4


	//----- nvinfo : EIATTR_CUDA_API_VERSION
	.align		4
        /*0000*/ 	.byte	0x04, 0x37
        /*0002*/ 	.short	(.L_894 - .L_893)
.L_893:
        /*0004*/ 	.word	0x00000082


	//----- nvinfo : EIATTR_KPARAM_INFO
	.align		4
.L_894:
        /*0008*/ 	.byte	0x04, 0x17
        /*000a*/ 	.short	(.L_896 - .L_895)
.L_895:
        /*000c*/ 	.word	0x00000000
        /*0010*/ 	.short	0x0000
        /*0012*/ 	.short	0x0000
        /*0014*/ 	.byte	0x00, 0xf0, 0x41, 0x0a


	//----- nvinfo : EIATTR_SPARSE_MMA_MASK
	.align		4
.L_896:
        /*0018*/ 	.byte	0x03, 0x50
        /*001a*/ 	.short	0x0000


	//----- nvinfo : EIATTR_MAXREG_COUNT
	.align		4
        /*001c*/ 	.byte	0x03, 0x1b
        /*001e*/ 	.short	0x00ff


	//----- nvinfo : EIATTR_MERCURY_ISA_VERSION
	.align		4
        /*0020*/ 	.byte	0x03, 0x5f
        /*0022*/ 	.short	0x0101


	//----- nvinfo : EIATTR_EXIT_INSTR_OFFSETS
	.align		4
        /*0024*/ 	.byte	0x04, 0x1c
        /*0026*/ 	.short	(.L_898 - .L_897)


	//   ....[0]....
.L_897:
        /*0028*/ 	.word	0x00000010


	//----- nvinfo : EIATTR_MAX_THREADS
	.align		4
.L_898:
        /*002c*/ 	.byte	0x04, 0x05
        /*002e*/ 	.short	(.L_900 - .L_899)
.L_899:
        /*0030*/ 	.word	0x00000100
        /*0034*/ 	.word	0x00000001
        /*0038*/ 	.word	0x00000001


	//----- nvinfo : EIATTR_CBANK_PARAM_SIZE
	.align		4
.L_900:
        /*003c*/ 	.byte	0x03, 0x19
        /*003e*/ 	.short	0x0290


	//----- nvinfo : EIATTR_PARAM_CBANK
	.align		4
        /*0040*/ 	.byte	0x04, 0x0a
        /*0042*/ 	.short	(.L_902 - .L_901)
	.align		4
.L_901:
        /*0044*/ 	.word	index@(.nv.constant0._ZN7cutlass13device_kernelIN5flash19enable_sm80_to_sm89INS1_16FlashAttnBwdSm80INS1_25CollectiveMainloopBwdSm80ILi2ELi1EN4cute5tupleIJNS5_1CILi64EEENS7_ILi80EEENS7_ILi192EEEEEENS_10bfloat16_tEfNS_4arch4Sm80ELb1ELb0ELb0ELb1ELb0ELb0ELb1ELb0ELi2ELi4ELi2ELi2ELb0EEENS1_24CollectiveEpilogueBwdGQAISB_fSE_Li256ELb1ELb0EEENS1_25SingleTileBwdLPTSchedulerILb1ELi80ELb0EEEEEEEEEvNT_6ParamsE)
        /*0048*/ 	.short	0x0210
        /*004a*/ 	.short	0x0290


	//----- nvinfo : EIATTR_SW_WAR
	.align		4
.L_902:
        /*004c*/ 	.byte	0x04, 0x36
        /*004e*/ 	.short	(.L_904 - .L_903)
.L_903:
        /*0050*/ 	.word	0x00000008
.L_904:


//--------------------- .nv.info._ZN7cutlass13device_kernelIN5flash32FlashAttnBwdPostprocessConvertdQIN4cute5tupleIJNS3_1CILi80EEENS5_ILi192EEEEEENS_10bfloat16_tEfNS_4arch4Sm80ELi256ENS3_8TiledMMAINS3_8MMA_AtomIJNS3_30SM80_16x8x16_F32BF16BF16F32_TNEEEENS3_6LayoutINS4_IJNS5_ILi4EEENS5_ILi2EEENS5_ILi1EEEEEENS4_IJSJ_SH_NS5_ILi0EEEEEEEENS4_IJNS5_ILi64EEENS5_ILi16EEESP_EEEEELb1EEEEEvNT_6ParamsE --------------------------
	.section	.nv.info._ZN7cutlass13device_kernelIN5flash32FlashAttnBwdPostprocessConvertdQIN4cute5tupleIJNS3_1CILi80EEENS5_ILi192EEEEEENS_10bfloat16_tEfNS_4arch4Sm80ELi256ENS3_8TiledMMAINS3_8MMA_AtomIJNS3_30SM80_16x8x16_F32BF16BF16F32_TNEEEENS3_6LayoutINS4_IJNS5_ILi4EEENS5_ILi2EEENS5_ILi1EEEEEENS4_IJSJ_SH_NS5_ILi0EEEEEEEENS4_IJNS5_ILi64EEENS5_ILi16EEESP_EEEEELb1EEEEEvNT_6ParamsE,"",@"SHT_CUDA_INFO"
	.sectionflags	@""
	.align	4


	//----- nvinfo : EIATTR_CUDA_API_VERSION
	.align		4
        /*0000*/ 	.byte	0x04, 0x37
        /*0002*/ 	.short	(.L_906 - .L_905)
.L_905:
        /*0004*/ 	.word	0x00000082


	//----- nvinfo : EIATTR_KPARAM_INFO
	.align		4
.L_906:
        /*0008*/ 	.byte	0x04, 0x17
        /*000a*/ 	.short	(.L_908 - .L_907)
.L_907:
        /*000c*/ 	.word	0x00000000
        /*0010*/ 	.short	0x0000
        /*0012*/ 	.short	0x0000
        /*0014*/ 	.byte	0x00, 0xf0, 0xc1, 0x01


	//----- nvinfo : EIATTR_SPARSE_MMA_MASK
	.align		4
.L_908:
        /*0018*/ 	.byte	0x03, 0x50
        /*001a*/ 	.short	0x0000


	//----- nvinfo : EIATTR_MAXREG_COUNT
	.align		4
        /*001c*/ 	.byte	0x03, 0x1b
        /*001e*/ 	.short	0x0080


	//----- nvinfo : EIATTR_NUM_BARRIERS
	.align		4
        /*0020*/ 	.byte	0x02, 0x4c
        /*0022*/ 	.byte	0x01
	.zero		1


	//----- nvinfo : EIATTR_MERCURY_ISA_VERSION
	.align		4
        /*0024*/ 	.byte	0x03, 0x5f
        /*0026*/ 	.short	0x0101


	//----- nvinfo : EIATTR_EXIT_INSTR_OFFSETS
	.align		4
        /*0028*/ 	.byte	0x04, 0x1c
        /*002a*/ 	.short	(.L_910 - .L_909)


	//   ....[0]....
.L_909:
        /*002c*/ 	.word	0x000001d0


	//   ....[1]....
        /*0030*/ 	.word	0x00001f20


	//   ....[2]....
        /*0034*/ 	.word	0x000021a0


	//   ....[3]....
        /*0038*/ 	.word	0x000021c0


	//----- nvinfo : EIATTR_MAX_THREADS
	.align		4
.L_910:
        /*003c*/ 	.byte	0x04, 0x05
        /*003e*/ 	.short	(.L_912 - .L_911)
.L_911:
        /*0040*/ 	.word	0x00000100
        /*0044*/ 	.word	0x00000001
        /*0048*/ 	.word	0x00000001


	//----- nvinfo : EIATTR_CRS_STACK_SIZE
	.align		4
.L_912:
        /*004c*/ 	.byte	0x04, 0x1e
        /*004e*/ 	.short	(.L_914 - .L_913)
.L_913:
        /*0050*/ 	.word	0x00000000


	//----- nvinfo : EIATTR_CBANK_PARAM_SIZE
	.align		4
.L_914:
        /*0054*/ 	.byte	0x03, 0x19
        /*0056*/ 	.short	0x0070


	//----- nvinfo : EIATTR_PARAM_CBANK
	.align		4
        /*0058*/ 	.byte	0x04, 0x0a
        /*005a*/ 	.short	(.L_916 - .L_915)
	.align		4
.L_915:
        /*005c*/ 	.word	index@(.nv.constant0._ZN7cutlass13device_kernelIN5flash32FlashAttnBwdPostprocessConvertdQIN4cute5tupleIJNS3_1CILi80EEENS5_ILi192EEEEEENS_10bfloat16_tEfNS_4arch4Sm80ELi256ENS3_8TiledMMAINS3_8MMA_AtomIJNS3_30SM80_16x8x16_F32BF16BF16F32_TNEEEENS3_6LayoutINS4_IJNS5_ILi4EEENS5_ILi2EEENS5_ILi1EEEEEENS4_IJSJ_SH_NS5_ILi0EEEEEEEENS4_IJNS5_ILi64EEENS5_ILi16EEESP_EEEEELb1EEEEEvNT_6ParamsE)
        /*0060*/ 	.short	0x0210
        /*0062*/ 	.short	0x0070


	//----- nvinfo : EIATTR_SW_WAR
	.align		4
.L_916:
        /*0064*/ 	.byte	0x04, 0x36
        /*0066*/ 	.short	(.L_918 - .L_917)
.L_917:
        /*0068*/ 	.word	0x00000008
.L_918:


//--------------------- .nv.info._ZN7cutlass13device_kernelIN5flash32FlashAttnBwdPostprocessConvertdQIN4cute5tupleIJNS3_1CILi64EEENS5_ILi192EEEEEENS_10bfloat16_tEfNS_4arch4Sm80ELi256ENS3_8TiledMMAINS3_8MMA_AtomIJNS3_30SM80_16x8x16_F32BF16BF16F32_TNEEEENS3_6LayoutINS4_IJNS5_ILi2EEENS5_ILi4EEENS5_ILi1EEEEEENS4_IJSJ_SH_NS5_ILi0EEEEEEEENS4_IJNS5_ILi32EEES6_NS5_ILi16EEEEEEEELb0EEEEEvNT_6ParamsE --------------------------
	.section	.nv.info._ZN7cutlass13device_kernelIN5flash32FlashAttnBwdPostprocessConvertdQIN4cute5tupleIJNS3_1CILi64EEENS5_ILi192EEEEEENS_10bfloat16_tEfNS_4arch4Sm80ELi256ENS3_8TiledMMAINS3_8MMA_AtomIJNS3_30SM80_16x8x16_F32BF16BF16F32_TNEEEENS3_6LayoutINS4_IJNS5_ILi2EEENS5_ILi4EEENS5_ILi1EEEEEENS4_IJSJ_SH_NS5_ILi0EEEEEEEENS4_IJNS5_ILi32EEES6_NS5_ILi16EEEEEEEELb0EEEEEvNT_6ParamsE,"",@"SHT_CUDA_INFO"
	.sectionflags	@""
	.align	4


	//----- nvinfo : EIATTR_CUDA_API_VERSION
	.align		4
        /*0000*/ 	.byte	0x04, 0x37
        /*0002*/ 	.short	(.L_920 - .L_919)
.L_919:
        /*0004*/ 	.word	0x00000082


	//----- nvinfo : EIATTR_KPARAM_INFO
	.align		4
.L_920:
        /*0008*/ 	.byte	0x04, 0x17
        /*000a*/ 	.short	(.L_922 - .L_921)
.L_921:
        /*000c*/ 	.word	0x00000000
        /*0010*/ 	.short	0x0000
        /*0012*/ 	.short	0x0000
        /*0014*/ 	.byte	0x00, 0xf0, 0xc1, 0x01


	//----- nvinfo : EIATTR_SPARSE_MMA_MASK
	.align		4
.L_922:
        /*0018*/ 	.byte	0x03, 0x50
        /*001a*/ 	.short	0x0000


	//----- nvinfo : EIATTR_MAXREG_COUNT
	.align		4
        /*001c*/ 	.byte	0x03, 0x1b
        /*001e*/ 	.short	0x0080


	//----- nvinfo : EIATTR_NUM_BARRIERS
	.align		4
        /*0020*/ 	.byte	0x02, 0x4c
        /*0022*/ 	.byte	0x01
	.zero		1


	//----- nvinfo : EIATTR_MERCURY_ISA_VERSION
	.align		4
        /*0024*/ 	.byte	0x03, 0x5f
        /*0026*/ 	.short	0x0101


	//----- nvinfo : EIATTR_EXIT_INSTR_OFFSETS
	.align		4
        /*0028*/ 	.byte	0x04, 0x1c
        /*002a*/ 	.short	(.L_924 - .L_923)


	//   ....[0]....
.L_923:
        /*002c*/ 	.word	0x000001b0


	//   ....[1]....
        /*0030*/ 	.word	0x00001510


	//   ....[2]....
        /*0034*/ 	.word	0x00001700


	//   ....[3]....
        /*0038*/ 	.word	0x00001720


	//----- nvinfo : EIATTR_MAX_THREADS
	.align		4
.L_924:
        /*003c*/ 	.byte	0x04, 0x05
        /*003e*/ 	.short	(.L_926 - .L_925)
.L_925:
        /*0040*/ 	.word	0x00000100
        /*0044*/ 	.word	0x00000001
        /*0048*/ 	.word	0x00000001


	//----- nvinfo : EIATTR_CRS_STACK_SIZE
	.align		4
.L_926:
        /*004c*/ 	.byte	0x04, 0x1e
        /*004e*/ 	.short	(.L_928 - .L_927)
.L_927:
        /*0050*/ 	.word	0x00000000


	//----- nvinfo : EIATTR_CBANK_PARAM_SIZE
	.align		4
.L_928:
        /*0054*/ 	.byte	0x03, 0x19
        /*0056*/ 	.short	0x0070


	//----- nvinfo : EIATTR_PARAM_CBANK
	.align		4
        /*0058*/ 	.byte	0x04, 0x0a
        /*005a*/ 	.short	(.L_930 - .L_929)
	.align		4
.L_929:
        /*005c*/ 	.word	index@(.nv.constant0._ZN7cutlass13device_kernelIN5flash32FlashAttnBwdPostprocessConvertdQIN4cute5tupleIJNS3_1CILi64EEENS5_ILi192EEEEEENS_10bfloat16_tEfNS_4arch4Sm80ELi256ENS3_8TiledMMAINS3_8MMA_AtomIJNS3_30SM80_16x8x16_F32BF16BF16F32_TNEEEENS3_6LayoutINS4_IJNS5_ILi2EEENS5_ILi4EEENS5_ILi1EEEEEENS4_IJSJ_SH_NS5_ILi0EEEEEEEENS4_IJNS5_ILi32EEES6_NS5_ILi16EEEEEEEELb0EEEEEvNT_6ParamsE)
        /*0060*/ 	.short	0x0210
        /*0062*/ 	.short	0x0070


	//----- nvinfo : EIATTR_SW_WAR
	.align		4
.L_930:
        /*0064*/ 	.byte	0x04, 0x36
        /*0066*/ 	.short	(.L_932 - .L_931)
.L_931:
        /*0068*/ 	.word	0x00000008
.L_932:


//--------------------- .nv.info._ZN7cutlass13device_kernelIN5flash19enable_sm80_to_sm89INS1_16FlashAttnBwdSm80INS1_25CollectiveMainloopBwdSm80ILi2ELi1EN4cute5tupleIJNS5_1CILi64EEENS7_ILi80EEENS7_ILi192EEEEEENS_10bfloat16_tEfNS_4arch4Sm80ELb1ELb0ELb0ELb1ELb1ELb0ELb1ELb0ELi2ELi4ELi2ELi2ELb0EEENS1_24CollectiveEpilogueBwdGQAISB_fSE_Li256ELb1ELb1EEENS1_25SingleTileBwdLPTSchedulerILb1ELi80ELb1EEEEEEEEEvNT_6ParamsE --------------------------
	.section	.nv.info._ZN7cutlass13device_kernelIN5flash19enable_sm80_to_sm89INS1_16FlashAttnBwdSm80INS1_25CollectiveMainloopBwdSm80ILi2ELi1EN4cute5tupleIJNS5_1CILi64EEENS7_ILi80EEENS7_ILi192EEEEEENS_10bfloat16_tEfNS_4arch4Sm80ELb1ELb0ELb0ELb1ELb1ELb0ELb1ELb0ELi2ELi4ELi2ELi2ELb0EEENS1_24CollectiveEpilogueBwdGQAISB_fSE_Li256ELb1ELb1EEENS1_25SingleTileBwdLPTSchedulerILb1ELi80ELb1EEEEEEEEEvNT_6ParamsE,"",@"SHT_CUDA_INFO"
	.sectionflags	@""
	.align	4


	//----- nvinfo : EIATTR_CUDA_API_VERSION
	.align		4
        /*0000*/ 	.byte	0x04, 0x37
        /*0002*/ 	.short	(.L_934 - .L_933)
.L_933:
        /*0004*/ 	.word	0x00000082


	//----- nvinfo : EIATTR_KPARAM_INFO
	.align		4
.L_934:
        /*0008*/ 	.byte	0x04, 0x17
        /*000a*/ 	.short	(.L_936 - .L_935)
.L_935:
        /*000c*/ 	.word	0x00000000
        /*0010*/ 	.short	0x0000
        /*0012*/ 	.short	0x0000
        /*0014*/ 	.byte	0x00, 0xf0, 0x41, 0x0a


	//----- nvinfo : EIATTR_SPARSE_MMA_MASK
	.align		4
.L_936:
        /*0018*/ 	.byte	0x03, 0x50
        /*001a*/ 	.short	0x0000


	//----- nvinfo : EIATTR_MAXREG_COUNT
	.align		4
        /*001c*/ 	.byte	0x03, 0x1b
        /*001e*/ 	.short	0x00ff


	//----- nvinfo : EIATTR_MERCURY_ISA_VERSION
	.align		4
        /*0020*/ 	.byte	0x03, 0x5f
        /*0022*/ 	.short	0x0101


	//----- nvinfo : EIATTR_EXIT_INSTR_OFFSETS
	.align		4
        /*0024*/ 	.byte	0x04, 0x1c
        /*0026*/ 	.short	(.L_938 - .L_937)


	//   ....[0]....
.L_937:
        /*0028*/ 	.word	0x00000010


	//----- nvinfo : EIATTR_MAX_THREADS
	.align		4
.L_938:
        /*002c*/ 	.byte	0x04, 0x05
        /*002e*/ 	.short	(.L_940 - .L_939)
.L_939:
        /*0030*/ 	.word	0x00000100
        /*0034*/ 	.word	0x00000001
        /*0038*/ 	.word	0x00000001


	//----- nvinfo : EIATTR_CBANK_PARAM_SIZE
	.align		4
.L_940:
        /*003c*/ 	.byte	0x03, 0x19
        /*003e*/ 	.short	0x0290


	//----- nvinfo : EIATTR_PARAM_CBANK
	.align		4
        /*0040*/ 	.byte	0x04, 0x0a
        /*0042*/ 	.short	(.L_942 - .L_941)
	.align		4
.L_941:
        /*0044*/ 	.word	index@(.nv.constant0._ZN7cutlass13device_kernelIN5flash19enable_sm80_to_sm89INS1_16FlashAttnBwdSm80INS1_25CollectiveMainloopBwdSm80ILi2ELi1EN4cute5tupleIJNS5_1CILi64EEENS7_ILi80EEENS7_ILi192EEEEEENS_10bfloat16_tEfNS_4arch4Sm80ELb1ELb0ELb0ELb1ELb1ELb0ELb1ELb0ELi2ELi4ELi2ELi2ELb0EEENS1_24CollectiveEpilogueBwdGQAISB_fSE_Li256ELb1ELb1EEENS1_25SingleTileBwdLPTSchedulerILb1ELi80ELb1EEEEEEEEEvNT_6ParamsE)
        /*0048*/ 	.short	0x0210
        /*004a*/ 	.short	0x0290


	//----- nvinfo : EIATTR_SW_WAR
	.align		4
.L_942:
        /*004c*/ 	.byte	0x04, 0x36
        /*004e*/ 	.short	(.L_944 - .L_943)
.L_943:
        /*0050*/ 	.word	0x00000008
.L_944:


//--------------------- .nv.info._ZN7cutlass13device_kernelIN5flash22FlashAttnBwdPreprocessIN4cute5tupleIJNS3_1CILi64EEENS5_ILi192EEEEEENS_10bfloat16_tEfNS_4arch4Sm80ELb1ELb1EEEEEvNT_6ParamsE --------------------------
	.section	.nv.info._ZN7cutlass13device_kernelIN5flash22FlashAttnBwdPreprocessIN4cute5tupleIJNS3_1CILi64EEENS5_ILi192EEEEEENS_10bfloat16_tEfNS_4arch4Sm80ELb1ELb1EEEEEvNT_6ParamsE,"",@"SHT_CUDA_INFO"
	.sectionflags	@""
	.align	4


	//----- nvinfo : EIATTR_CUDA_API_VERSION
	.align		4
        /*0000*/ 	.byte	0x04, 0x37
        /*0002*/ 	.short	(.L_946 - .L_945)
.L_945:
        /*0004*/ 	.word	0x00000082


	//----- nvinfo : EIATTR_KPARAM_INFO
	.align		4
.L_946:
        /*0008*/ 	.byte	0x04, 0x17
        /*000a*/ 	.short	(.L_948 - .L_947)
.L_947:
        /*000c*/ 	.word	0x00000000
        /*0010*/ 	.short	0x0000
        /*0012*/ 	.short	0x0000
        /*0014*/ 	.byte	0x00, 0xf0, 0xc1, 0x03


	//----- nvinfo : EIATTR_SPARSE_MMA_MASK
	.align		4
.L_948:
        /*0018*/ 	.byte	0x03, 0x50
        /*001a*/ 	.short	0x0000


	//----- nvinfo : EIATTR_MAXREG_COUNT
	.align		4
        /*001c*/ 	.byte	0x03, 0x1b
        /*001e*/ 	.short	0x0080


	//----- nvinfo : EIATTR_MERCURY_ISA_VERSION
	.align		4
        /*0020*/ 	.byte	0x03, 0x5f
        /*0022*/ 	.short	0x0101


	//----- nvinfo : EIATTR_COOP_GROUP_MASK_REGIDS
	.align		4
        /*0024*/ 	.byte	0x04, 0x29
        /*0026*/ 	.short	(.L_950 - .L_949)


	//   ....[0]....
.L_949:
        /*0028*/ 	.word	0xffffffff


	//   ....[1]....
        /*002c*/ 	.word	0xffffffff


	//   ....[2]....
        /*0030*/ 	.word	0xffffffff


	//   ....[3]....
        /*0034*/ 	.word	0xffffffff


	//   ....[4]....
        /*0038*/ 	.word	0xffffffff


	//   ....[5]....
        /*003c*/ 	.word	0xffffffff


	//----- nvinfo : EIATTR_COOP_GROUP_INSTR_OFFSETS
	.align		4
.L_950:
        /*0040*/ 	.byte	0x04, 0x28
        /*0042*/ 	.short	(.L_952 - .L_951)


	//   ....[0]....
.L_951:
        /*0044*/ 	.word	0x00001b30


	//   ....[1]....
        /*0048*/ 	.word	0x00001b50


	//   ....[2]....
        /*004c*/ 	.word	0x00001ba0


	//   ....[3]....
        /*0050*/ 	.word	0x00001bd0


	//   ....[4]....
        /*0054*/ 	.word	0x00001c10


	//   ....[5]....
        /*0058*/ 	.word	0x00001c40


	//----- nvinfo : EIATTR_EXIT_INSTR_OFFSETS
	.align		4
.L_952:
        /*005c*/ 	.byte	0x04, 0x1c
        /*005e*/ 	.short	(.L_954 - .L_953)


	//   ....[0]....
.L_953:
        /*0060*/ 	.word	0x000001c0


	//   ....[1]....
        /*0064*/ 	.word	0x000021b0


	//   ....[2]....
        /*0068*/ 	.word	0x00002230


	//----- nvinfo : EIATTR_MAX_THREADS
	.align		4
.L_954:
        /*006c*/ 	.byte	0x04, 0x05
        /*006e*/ 	.short	(.L_956 - .L_955)
.L_955:
        /*0070*/ 	.word	0x00000100
        /*0074*/ 	.word	0x00000001
        /*0078*/ 	.word	0x00000001


	//----- nvinfo : EIATTR_CRS_STACK_SIZE
	.align		4
.L_956:
        /*007c*/ 	.byte	0x04, 0x1e
        /*007e*/ 	.short	(.L_958 - .L_957)
.L_957:
        /*0080*/ 	.word	0x00000000


	//----- nvinfo : EIATTR_CBANK_PARAM_SIZE
	.align		4
.L_958:
        /*0084*/ 	.byte	0x03, 0x19
        /*0086*/ 	.short	0x00f0


	//----- nvinfo : EIATTR_PARAM_CBANK
	.align		4
        /*0088*/ 	.byte	0x04, 0x0a
        /*008a*/ 	.short	(.L_960 - .L_959)
	.align		4
.L_959:
        /*008c*/ 	.word	index@(.nv.constant0._ZN7cutlass13device_kernelIN5flash22FlashAttnBwdPreprocessIN4cute5tupleIJNS3_1CILi64EEENS5_ILi192EEEEEENS_10bfloat16_tEfNS_4arch4Sm80ELb1ELb1EEEEEvNT_6ParamsE)
        /*0090*/ 	.short	0x0210
        /*0092*/ 	.short	0x00f0


	//----- nvinfo : EIATTR_SW_WAR
	.align		4
.L_960:
        /*0094*/ 	.byte	0x04, 0x36
        /*0096*/ 	.short	(.L_962 - .L_961)
.L_961:
        /*0098*/ 	.word	0x00000008
.L_962:


//--------------------- .nv.callgraph             --------------------------
	.section	.nv.callgraph,"",@"SHT_CUDA_CALLGRAPH"
	.align	4
	.sectionentsize	8
	.align		4
        /*0000*/ 	.word	0x00000000
	.align		4
        /*0004*/ 	.word	0xffffffff
	.align		4
        /*0008*/ 	.word	0x00000000
	.align		4
        /*000c*/ 	.word	0xfffffffe
	.align		4
        /*0010*/ 	.word	0x00000000
	.align		4
        /*0014*/ 	.word	0xfffffffd
	.align		4
        /*0018*/ 	.word	0x00000000
	.align		4
        /*001c*/ 	.word	0xfffffffc


//--------------------- .nv.constant4             --------------------------
	.section	.nv.constant4,"a",@progbits
	.align	8
	.align		8
.nv.constant4:
        /*0000*/ 	.dword	_ZN66_INTERNAL_2631af10_30_flash_bwd_hdim192_bf16_sm80_cu_ef95aea4_39644cuda3std3__45__cpo5beginE
	.align		8
        /*0008*/ 	.dword	_ZN66_INTERNAL_2631af10_30_flash_bwd_hdim192_bf16_sm80_cu_ef95aea4_39644cuda3std3__45__cpo3endE
	.align		8
        /*0010*/ 	.dword	_ZN66_INTERNAL_2631af10_30_flash_bwd_hdim192_bf16_sm80_cu_ef95aea4_39644cuda3std3__45__cpo6cbeginE
	.align		8
        /*0018*/ 	.dword	_ZN66_INTERNAL_2631af10_30_flash_bwd_hdim192_bf16_sm80_cu_ef95aea4_39644cuda3std3__45__cpo4cendE
	.align		8
        /*0020*/ 	.dword	_ZN66_INTERNAL_2631af10_30_flash_bwd_hdim192_bf16_sm80_cu_ef95aea4_39644cuda3std3__468_GLOBAL__N__2631af10_30_flash_bwd_hdim192_bf16_sm80_cu_ef95aea4_39646ignoreE
	.align		8
        /*0028*/ 	.dword	_ZN66_INTERNAL_2631af10_30_flash_bwd_hdim192_bf16_sm80_cu_ef95aea4_39644cuda3std3__419piecewise_constructE
	.align		8
        /*0030*/ 	.dword	_ZN66_INTERNAL_2631af10_30_flash_bwd_hdim192_bf16_sm80_cu_ef95aea4_39644cuda3std3__48in_placeE
	.align		8
        /*0038*/ 	.dword	_ZN66_INTERNAL_2631af10_30_flash_bwd_hdim192_bf16_sm80_cu_ef95aea4_39644cuda3std6ranges3__45__cpo4swapE
	.align		8
        /*0040*/ 	.dword	_ZN66_INTERNAL_2631af10_30_flash_bwd_hdim192_bf16_sm80_cu_ef95aea4_39644cuda3std6ranges3__45__cpo9iter_moveE
	.align		8
        /*0048*/ 	.dword	_ZN66_INTERNAL_2631af10_30_flash_bwd_hdim192_bf16_sm80_cu_ef95aea4_39644cute7productE
	.align		8
        /*0050*/ 	.dword	_ZN66_INTERNAL_2631af10_30_flash_bwd_hdim192_bf16_sm80_cu_ef95aea4_39644cute1_E


//--------------------- .text._ZN7cutlass13device_kernelIN5flash19enable_sm80_to_sm89INS1_16FlashAttnBwdSm80INS1_25CollectiveMainloopBwdSm80ILi1ELi1EN4cute5tupleIJNS5_1CILi64EEES8_NS7_ILi192EEEEEENS_10bfloat16_tEfNS_4arch4Sm80ELb0ELb0ELb0ELb0ELb0ELb0ELb0ELb0ELi2ELi2ELi2ELi2ELb1EEENS1_21CollectiveEpilogueBwdISA_SB_SD_Li256ELb0ELb0ELi4EEENS1_19SingleTileSchedulerILb0ELb0ELb0ELi64EEEEEEEEEvNT_6ParamsE --------------------------
	.section	.text._ZN7cutlass13device_kernelIN5flash19enable_sm80_to_sm89INS1_16FlashAttnBwdSm80INS1_25CollectiveMainloopBwdSm80ILi1ELi1EN4cute5tupleIJNS5_1CILi64EEES8_NS7_ILi192EEEEEENS_10bfloat16_tEfNS_4arch4Sm80ELb0ELb0ELb0ELb0ELb0ELb0ELb0ELb0ELi2ELi2ELi2ELi2ELb1EEENS1_21CollectiveEpilogueBwdISA_SB_SD_Li256ELb0ELb0ELi4EEENS1_19SingleTileSchedulerILb0ELb0ELb0ELi64EEEEEEEEEvNT_6ParamsE,"ax",@progbits
	.align	128
.text._ZN7cutlass13device_kernelIN5flash19enable_sm80_to_sm89INS1_16FlashAttnBwdSm80INS1_25CollectiveMainloopBwdSm80ILi1ELi1EN4cute5tupleIJNS5_1CILi64EEES8_NS7_ILi192EEEEEENS_10bfloat16_tEfNS_4arch4Sm80ELb0ELb0ELb0ELb0ELb0ELb0ELb0ELb0ELi2ELi2ELi2ELi2ELb1EEENS1_21CollectiveEpilogueBwdISA_SB_SD_Li256ELb0ELb0ELi4EEENS1_19SingleTileSchedulerILb0ELb0ELb0ELi64EEEEEEEEEvNT_6ParamsE:
        .type           _ZN7cutlass13device_kernelIN5flash19enable_sm80_to_sm89INS1_16FlashAttnBwdSm80INS1_25CollectiveMainloopBwdSm80ILi1ELi1EN4cute5tupleIJNS5_1CILi64EEES8_NS7_ILi192EEEEEENS_10bfloat16_tEfNS_4arch4Sm80ELb0ELb0ELb0ELb0ELb0ELb0ELb0ELb0ELi2ELi2ELi2ELi2ELb1EEENS1_21CollectiveEpilogueBwdISA_SB_SD_Li256ELb0ELb0ELi4EEENS1_19SingleTileSchedulerILb0ELb0ELb0ELi64EEEEEEEEEvNT_6ParamsE,@function
        .size           _ZN7cutlass13device_kernelIN5flash19enable_sm80_to_sm89INS1_16FlashAttnBwdSm80INS1_25CollectiveMainloopBwdSm80ILi1ELi1EN4cute5tupleIJNS5_1CILi64EEES8_NS7_ILi192EEEEEENS_10bfloat16_tEfNS_4arch4Sm80ELb0ELb0ELb0ELb0ELb0ELb0ELb0ELb0ELi2ELi2ELi2ELi2ELb1EEENS1_21CollectiveEpilogueBwdISA_SB_SD_Li256ELb0ELb0ELi4EEENS1_19SingleTileSchedulerILb0ELb0ELb0ELi64EEEEEEEEEvNT_6ParamsE,(.L_x_91 - _ZN7cutlass13device_kernelIN5flash19enable_sm80_to_sm89INS1_16FlashAttnBwdSm80INS1_25CollectiveMainloopBwdSm80ILi1ELi1EN4cute5tupleIJNS5_1CILi64EEES8_NS7_ILi192EEEEEENS_10bfloat16_tEfNS_4arch4Sm80ELb0ELb0ELb0ELb0ELb0ELb0ELb0ELb0ELi2ELi2ELi2ELi2ELb1EEENS1_21CollectiveEpilogueBwdISA_SB_SD_Li256ELb0ELb0ELi4EEENS1_19SingleTileSchedulerILb0ELb0ELb0ELi64EEEEEEEEEvNT_6ParamsE)
        .other          _ZN7cutlass13device_kernelIN5flash19enable_sm80_to_sm89INS1_16FlashAttnBwdSm80INS1_25CollectiveMainloopBwdSm80ILi1ELi1EN4cute5tupleIJNS5_1CILi64EEES8_NS7_ILi192EEEEEENS_10bfloat16_tEfNS_4arch4Sm80ELb0ELb0ELb0ELb0ELb0ELb0ELb0ELb0ELi2ELi2ELi2ELi2ELb1EEENS1_21CollectiveEpilogueBwdISA_SB_SD_Li256ELb0ELb0ELi4EEENS1_19SingleTileSchedulerILb0ELb0ELb0ELi64EEEEEEEEEvNT_6ParamsE,@"STO_CUDA_ENTRY STV_DEFAULT"
_ZN7cutlass13device_kernelIN5flash19enable_sm80_to_sm89INS1_16FlashAttnBwdSm80INS1_25CollectiveMainloopBwdSm80ILi1ELi1EN4cute5tupleIJNS5_1CILi64EEES8_NS7_ILi192EEEEEENS_10bfloat16_tEfNS_4arch4Sm80ELb0ELb0ELb0ELb0ELb0ELb0ELb0ELb0ELi2ELi2ELi2ELi2ELb1EEENS1_21CollectiveEpilogueBwdISA_SB_SD_Li256ELb0ELb0ELi4EEENS1_19SingleTileSchedulerILb0ELb0ELb0ELi64EEEEEEEEEvNT_6ParamsE:
[----:B------:R-:W-:Y:S01]  /*0000*/  LDC R1, c[0x0][0x28] ;  /* 0x00000a00ff017b82 */ /* 0x000fe20000000800 */
[----:B------:R-:W-:Y:S05]  /*0010*/  EXIT ;  /* 0x000000000000794d */ /* 0x000fea0003800000 */
.L_x_0:
[----:B------:R-:W-:-:S00]  /*0020*/  BRA `(.L_x_0) ;  /* 0xfffffffc00fc7947 */ /* 0x000fc0000383ffff */
[----:B------:R-:W-:-:S00]  /*0030*/  NOP ;  /* 0x0000000000007918 */ /* 0x000fc00000000000 */
        /* <DEDUP_REMOVED lines=12> */
.L_x_91:


//--------------------- .text._ZN7cutlass13device_kernelIN5flash19enable_sm80_to_sm89INS1_16FlashAttnBwdSm80INS1_25CollectiveMainloopBwdSm80ILi1ELi1EN4cute5tupleIJNS5_1CILi64EEES8_NS7_ILi192EEEEEENS_10bfloat16_tEfNS_4arch4Sm80ELb0ELb0ELb0ELb0ELb1ELb0ELb0ELb0ELi2ELi2ELi2ELi2ELb1EEENS1_21CollectiveEpilogueBwdISA_SB_SD_Li256ELb0ELb0ELi4EEENS1_19SingleTileSchedulerILb0ELb0ELb0ELi64EEEEEEEEEvNT_6ParamsE --------------------------
	.section	.text._ZN7cutlass13device_kernelIN5flash19enable_sm80_to_sm89INS1_16FlashAttnBwdSm80INS1_25CollectiveMainloopBwdSm80ILi1ELi1EN4cute5tupleIJNS5_1CILi64EEES8_NS7_ILi192EEEEEENS_10bfloat16_tEfNS_4arch4Sm80ELb0ELb0ELb0ELb0ELb1ELb0ELb0ELb0ELi2ELi2ELi2ELi2ELb1EEENS1_21CollectiveEpilogueBwdISA_SB_SD_Li256ELb0ELb0ELi4EEENS1_19SingleTileSchedulerILb0ELb0ELb0ELi64EEEEEEEEEvNT_6ParamsE,"ax",@progbits
	.align	128
.text._ZN7cutlass13device_kernelIN5flash19enable_sm80_to_sm89INS1_16FlashAttnBwdSm80INS1_25CollectiveMainloopBwdSm80ILi1ELi1EN4cute5tupleIJNS5_1CILi64EEES8_NS7_ILi192EEEEEENS_10bfloat16_tEfNS_4arch4Sm80ELb0ELb0ELb0ELb0ELb1ELb0ELb0ELb0ELi2ELi2ELi2ELi2ELb1EEENS1_21CollectiveEpilogueBwdISA_SB_SD_Li256ELb0ELb0ELi4EEENS1_19SingleTileSchedulerILb0ELb0ELb0ELi64EEEEEEEEEvNT_6ParamsE:
        .type           _ZN7cutlass13device_kernelIN5flash19enable_sm80_to_sm89INS1_16FlashAttnBwdSm80INS1_25CollectiveMainloopBwdSm80ILi1ELi1EN4cute5tupleIJNS5_1CILi64EEES8_NS7_ILi192EEEEEENS_10bfloat16_tEfNS_4arch4Sm80ELb0ELb0ELb0ELb0ELb1ELb0ELb0ELb0ELi2ELi2ELi2ELi2ELb1EEENS1_21CollectiveEpilogueBwdISA_SB_SD_Li256ELb0ELb0ELi4EEENS1_19SingleTileSchedulerILb0ELb0ELb0ELi64EEEEEEEEEvNT_6ParamsE,@function
        .size           _ZN7cutlass13device_kernelIN5flash19enable_sm80_to_sm89INS1_16FlashAttnBwdSm80INS1_25CollectiveMainloopBwdSm80ILi1ELi1EN4cute5tupleIJNS5_1CILi64EEES8_NS7_ILi192EEEEEENS_10bfloat16_tEfNS_4arch4Sm80ELb0ELb0ELb0ELb0ELb1ELb0ELb0ELb0ELi2ELi2ELi2ELi2ELb1EEENS1_21CollectiveEpilogueBwdISA_SB_SD_Li256ELb0ELb0ELi4EEENS1_19SingleTileSchedulerILb0ELb0ELb0ELi64EEEEEEEEEvNT_6ParamsE,(.L_x_92 - _ZN7cutlass13device_kernelIN5flash19enable_sm80_to_sm89INS1_16FlashAttnBwdSm80INS1_25CollectiveMainloopBwdSm80ILi1ELi1EN4cute5tupleIJNS5_1CILi64EEES8_NS7_ILi192EEEEEENS_10bfloat16_tEfNS_4arch4Sm80ELb0ELb0ELb0ELb0ELb1ELb0ELb0ELb0ELi2ELi2ELi2ELi2ELb1EEENS1_21CollectiveEpilogueBwdISA_SB_SD_Li256ELb0ELb0ELi4EEENS1_19SingleTileSchedulerILb0ELb0ELb0ELi64EEEEEEEEEvNT_6ParamsE)
        .other          _ZN7cutlass13device_kernelIN5flash19enable_sm80_to_sm89INS1_16FlashAttnBwdSm80INS1_25CollectiveMainloopBwdSm80ILi1ELi1EN4cute5tupleIJNS5_1CILi64EEES8_NS7_ILi192EEEEEENS_10bfloat16_tEfNS_4arch4Sm80ELb0ELb0ELb0ELb0ELb1ELb0ELb0ELb0ELi2ELi2ELi2ELi2ELb1EEENS1_21CollectiveEpilogueBwdISA_SB_SD_Li256ELb0ELb0ELi4EEENS1_19SingleTileSchedulerILb0ELb0ELb0ELi64EEEEEEEEEvNT_6ParamsE,@"STO_CUDA_ENTRY STV_DEFAULT"
_ZN7cutlass13device_kernelIN5flash19enable_sm80_to_sm89INS1_16FlashAttnBwdSm80INS1_25CollectiveMainloopBwdSm80ILi1ELi1EN4cute5tupleIJNS5_1CILi64EEES8_NS7_ILi192EEEEEENS_10bfloat16_tEfNS_4arch4Sm80ELb0ELb0ELb0ELb0ELb1ELb0ELb0ELb0ELi2ELi2ELi2ELi2ELb1EEENS1_21CollectiveEpilogueBwdISA_SB_SD_Li256ELb0ELb0ELi4EEENS1_19SingleTileSchedulerILb0ELb0ELb0ELi64EEEEEEEEEvNT_6ParamsE:
[----:B------:R-:W-:Y:S01]  /*0000*/  LDC R1, c[0x0][0x28] ;  /* 0x00000a00ff017b82 */ /* 0x000fe20000000800 */
[----:B------:R-:W-:Y:S05]  /*0010*/  EXIT ;  /* 0x000000000000794d */ /* 0x000fea0003800000 */
.L_x_1:
        /* <DEDUP_REMOVED lines=14> */
.L_x_92:


//--------------------- .text._ZN7cutlass13device_kernelIN5flash19enable_sm80_to_sm89INS1_16FlashAttnBwdSm80INS1_25CollectiveMainloopBwdSm80ILi1ELi1EN4cute5tupleIJNS5_1CILi64EEES8_NS7_ILi192EEEEEENS_10bfloat16_tEfNS_4arch4Sm80ELb0ELb0ELb0ELb0ELb0ELb0ELb0ELb0ELi2ELi2ELi2ELi2ELb1EEENS1_24CollectiveEpilogueBwdGQAISA_fSD_Li256ELb0ELb0EEENS1_19SingleTileSchedulerILb0ELb0ELb0ELi64EEEEEEEEEvNT_6ParamsE --------------------------
	.section	.text._ZN7cutlass13device_kernelIN5flash19enable_sm80_to_sm89INS1_16FlashAttnBwdSm80INS1_25CollectiveMainloopBwdSm80ILi1ELi1EN4cute5tupleIJNS5_1CILi64EEES8_NS7_ILi192EEEEEENS_10bfloat16_tEfNS_4arch4Sm80ELb0ELb0ELb0ELb0ELb0ELb0ELb0ELb0ELi2ELi2ELi2ELi2ELb1EEENS1_24CollectiveEpilogueBwdGQAISA_fSD_Li256ELb0ELb0EEENS1_19SingleTileSchedulerILb0ELb0ELb0ELi64EEEEEEEEEvNT_6ParamsE,"ax",@progbits
	.align	128
.text._ZN7cutlass13device_kernelIN5flash19enable_sm80_to_sm89INS1_16FlashAttnBwdSm80INS1_25CollectiveMainloopBwdSm80ILi1ELi1EN4cute5tupleIJNS5_1CILi64EEES8_NS7_ILi192EEEEEENS_10bfloat16_tEfNS_4arch4Sm80ELb0ELb0ELb0ELb0ELb0ELb0ELb0ELb0ELi2ELi2ELi2ELi2ELb1EEENS1_24CollectiveEpilogueBwdGQAISA_fSD_Li256ELb0ELb0EEENS1_19SingleTileSchedulerILb0ELb0ELb0ELi64EEEEEEEEEvNT_6ParamsE:
        .type           _ZN7cutlass13device_kernelIN5flash19enable_sm80_to_sm89INS1_16FlashAttnBwdSm80INS1_25CollectiveMainloopBwdSm80ILi1ELi1EN4cute5tupleIJNS5_1CILi64EEES8_NS7_ILi192EEEEEENS_10bfloat16_tEfNS_4arch4Sm80ELb0ELb0ELb0ELb0ELb0ELb0ELb0ELb0ELi2ELi2ELi2ELi2ELb1EEENS1_24CollectiveEpilogueBwdGQAISA_fSD_Li256ELb0ELb0EEENS1_19SingleTileSchedulerILb0ELb0ELb0ELi64EEEEEEEEEvNT_6ParamsE,@function
        .size           _ZN7cutlass13device_kernelIN5flash19enable_sm80_to_sm89INS1_16FlashAttnBwdSm80INS1_25CollectiveMainloopBwdSm80ILi1ELi1EN4cute5tupleIJNS5_1CILi64EEES8_NS7_ILi192EEEEEENS_10bfloat16_tEfNS_4arch4Sm80ELb0ELb0ELb0ELb0ELb0ELb0ELb0ELb0ELi2ELi2ELi2ELi2ELb1EEENS1_24CollectiveEpilogueBwdGQAISA_fSD_Li256ELb0ELb0EEENS1_19SingleTileSchedulerILb0ELb0ELb0ELi64EEEEEEEEEvNT_6ParamsE,(.L_x_93 - _ZN7cutlass13device_kernelIN5flash19enable_sm80_to_sm89INS1_16FlashAttnBwdSm80INS1_25CollectiveMainloopBwdSm80ILi1ELi1EN4cute5tupleIJNS5_1CILi64EEES8_NS7_ILi192EEEEEENS_10bfloat16_tEfNS_4arch4Sm80ELb0ELb0ELb0ELb0ELb0ELb0ELb0ELb0ELi2ELi2ELi2ELi2ELb1EEENS1_24CollectiveEpilogueBwdGQAISA_fSD_Li256ELb0ELb0EEENS1_19SingleTileSchedulerILb0ELb0ELb0ELi64EEEEEEEEEvNT_6ParamsE)
        .other          _ZN7cutlass13device_kernelIN5flash19enable_sm80_to_sm89INS1_16FlashAttnBwdSm80INS1_25CollectiveMainloopBwdSm80ILi1ELi1EN4cute5tupleIJNS5_1CILi64EEES8_NS7_ILi192EEEEEENS_10bfloat16_tEfNS_4arch4Sm80ELb0ELb0ELb0ELb0ELb0ELb0ELb0ELb0ELi2ELi2ELi2ELi2ELb1EEENS1_24CollectiveEpilogueBwdGQAISA_fSD_Li256ELb0ELb0EEENS1_19SingleTileSchedulerILb0ELb0ELb0ELi64EEEEEEEEEvNT_6ParamsE,@"STO_CUDA_ENTRY STV_DEFAULT"
_ZN7cutlass13device_kernelIN5flash19enable_sm80_to_sm89INS1_16FlashAttnBwdSm80INS1_25CollectiveMainloopBwdSm80ILi1ELi1EN4cute5tupleIJNS5_1CILi64EEES8_NS7_ILi192EEEEEENS_10bfloat16_tEfNS_4arch4Sm80ELb0ELb0ELb0ELb0ELb0ELb0ELb0ELb0ELi2ELi2ELi2ELi2ELb1EEENS1_24CollectiveEpilogueBwdGQAISA_fSD_Li256ELb0ELb0EEENS1_19SingleTileSchedulerILb0ELb0ELb0ELi64EEEEEEEEEvNT_6ParamsE:
[----:B------:R-:W-:Y:S01]  /*0000*/  LDC R1, c[0x0][0x28] ;  /* 0x00000a00ff017b82 */ /* 0x000fe20000000800 */
[----:B------:R-:W-:Y:S05]  /*0010*/  EXIT ;  /* 0x000000000000794d */ /* 0x000fea0003800000 */
.L_x_2:
        /* <DEDUP_REMOVED lines=14> */
.L_x_93:


//--------------------- .text._ZN7cutlass13device_kernelIN5flash19enable_sm80_to_sm89INS1_16FlashAttnBwdSm80INS1_25CollectiveMainloopBwdSm80ILi1ELi1EN4cute5tupleIJNS5_1CILi64EEES8_NS7_ILi192EEEEEENS_10bfloat16_tEfNS_4arch4Sm80ELb0ELb0ELb0ELb0ELb1ELb0ELb0ELb0ELi2ELi2ELi2ELi2ELb1EEENS1_24CollectiveEpilogueBwdGQAISA_fSD_Li256ELb0ELb1EEENS1_19SingleTileSchedulerILb0ELb0ELb0ELi64EEEEEEEEEvNT_6ParamsE --------------------------
	.section	.text._ZN7cutlass13device_kernelIN5flash19enable_sm80_to_sm89INS1_16FlashAttnBwdSm80INS1_25CollectiveMainloopBwdSm80ILi1ELi1EN4cute5tupleIJNS5_1CILi64EEES8_NS7_ILi192EEEEEENS_10bfloat16_tEfNS_4arch4Sm80ELb0ELb0ELb0ELb0ELb1ELb0ELb0ELb0ELi2ELi2ELi2ELi2ELb1EEENS1_24CollectiveEpilogueBwdGQAISA_fSD_Li256ELb0ELb1EEENS1_19SingleTileSchedulerILb0ELb0ELb0ELi64EEEEEEEEEvNT_6ParamsE,"ax",@progbits
	.align	128
.text._ZN7cutlass13device_kernelIN5flash19enable_sm80_to_sm89INS1_16FlashAttnBwdSm80INS1_25CollectiveMainloopBwdSm80ILi1ELi1EN4cute5tupleIJNS5_1CILi64EEES8_NS7_ILi192EEEEEENS_10bfloat16_tEfNS_4arch4Sm80ELb0ELb0ELb0ELb0ELb1ELb0ELb0ELb0ELi2ELi2ELi2ELi2ELb1EEENS1_24CollectiveEpilogueBwdGQAISA_fSD_Li256ELb0ELb1EEENS1_19SingleTileSchedulerILb0ELb0ELb0ELi64EEEEEEEEEvNT_6ParamsE:
        .type           _ZN7cutlass13device_kernelIN5flash19enable_sm80_to_sm89INS1_16FlashAttnBwdSm80INS1_25CollectiveMainloopBwdSm80ILi1ELi1EN4cute5tupleIJNS5_1CILi64EEES8_NS7_ILi192EEEEEENS_10bfloat16_tEfNS_4arch4Sm80ELb0ELb0ELb0ELb0ELb1ELb0ELb0ELb0ELi2ELi2ELi2ELi2ELb1EEENS1_24CollectiveEpilogueBwdGQAISA_fSD_Li256ELb0ELb1EEENS1_19SingleTileSchedulerILb0ELb0ELb0ELi64EEEEEEEEEvNT_6ParamsE,@function
        .size           _ZN7cutlass13device_kernelIN5flash19enable_sm80_to_sm89INS1_16FlashAttnBwdSm80INS1_25CollectiveMainloopBwdSm80ILi1ELi1EN4cute5tupleIJNS5_1CILi64EEES8_NS7_ILi192EEEEEENS_10bfloat16_tEfNS_4arch4Sm80ELb0ELb0ELb0ELb0ELb1ELb0ELb0ELb0ELi2ELi2ELi2ELi2ELb1EEENS1_24CollectiveEpilogueBwdGQAISA_fSD_Li256ELb0ELb1EEENS1_19SingleTileSchedulerILb0ELb0ELb0ELi64EEEEEEEEEvNT_6ParamsE,(.L_x_94 - _ZN7cutlass13device_kernelIN5flash19enable_sm80_to_sm89INS1_16FlashAttnBwdSm80INS1_25CollectiveMainloopBwdSm80ILi1ELi1EN4cute5tupleIJNS5_1CILi64EEES8_NS7_ILi192EEEEEENS_10bfloat16_tEfNS_4arch4Sm80ELb0ELb0ELb0ELb0ELb1ELb0ELb0ELb0ELi2ELi2ELi2ELi2ELb1EEENS1_24CollectiveEpilogueBwdGQAISA_fSD_Li256ELb0ELb1EEENS1_19SingleTileSchedulerILb0ELb0ELb0ELi64EEEEEEEEEvNT_6ParamsE)
        .other          _ZN7cutlass13device_kernelIN5flash19enable_sm80_to_sm89INS1_16FlashAttnBwdSm80INS1_25CollectiveMainloopBwdSm80ILi1ELi1EN4cute5tupleIJNS5_1CILi64EEES8_NS7_ILi192EEEEEENS_10bfloat16_tEfNS_4arch4Sm80ELb0ELb0ELb0ELb0ELb1ELb0ELb0ELb0ELi2ELi2ELi2ELi2ELb1EEENS1_24CollectiveEpilogueBwdGQAISA_fSD_Li256ELb0ELb1EEENS1_19SingleTileSchedulerILb0ELb0ELb0ELi64EEEEEEEEEvNT_6ParamsE,@"STO_CUDA_ENTRY STV_DEFAULT"
_ZN7cutlass13device_kernelIN5flash19enable_sm80_to_sm89INS1_16FlashAttnBwdSm80INS1_25CollectiveMainloopBwdSm80ILi1ELi1EN4cute5tupleIJNS5_1CILi64EEES8_NS7_ILi192EEEEEENS_10bfloat16_tEfNS_4arch4Sm80ELb0ELb0ELb0ELb0ELb1ELb0ELb0ELb0ELi2ELi2ELi2ELi2ELb1EEENS1_24CollectiveEpilogueBwdGQAISA_fSD_Li256ELb0ELb1EEENS1_19SingleTileSchedulerILb0ELb0ELb0ELi64EEEEEEEEEvNT_6ParamsE:
[----:B------:R-:W-:Y:S01]  /*0000*/  LDC R1, c[0x0][0x28] ;  /* 0x00000a00ff017b82 */ /* 0x000fe20000000800 */
[----:B------:R-:W-:Y:S05]  /*0010*/  EXIT ;  /* 0x000000000000794d */ /* 0x000fea0003800000 */
.L_x_3:
        /* <DEDUP_REMOVED lines=14> */
.L_x_94:


//--------------------- .text._ZN7cutlass13device_kernelIN5flash19enable_sm80_to_sm89INS1_16FlashAttnBwdSm80INS1_25CollectiveMainloopBwdSm80ILi1ELi1EN4cute5tupleIJNS5_1CILi64EEES8_NS7_ILi192EEEEEENS_10bfloat16_tEfNS_4arch4Sm80ELb0ELb0ELb0ELb1ELb0ELb0ELb0ELb0ELi2ELi2ELi2ELi2ELb1EEENS1_21CollectiveEpilogueBwdISA_SB_SD_Li256ELb1ELb0ELi4EEENS1_19SingleTileSchedulerILb1ELb0ELb0ELi64EEEEEEEEEvNT_6ParamsE --------------------------
	.section	.text._ZN7cutlass13device_kernelIN5flash19enable_sm80_to_sm89INS1_16FlashAttnBwdSm80INS1_25CollectiveMainloopBwdSm80ILi1ELi1EN4cute5tupleIJNS5_1CILi64EEES8_NS7_ILi192EEEEEENS_10bfloat16_tEfNS_4arch4Sm80ELb0ELb0ELb0ELb1ELb0ELb0ELb0ELb0ELi2ELi2ELi2ELi2ELb1EEENS1_21CollectiveEpilogueBwdISA_SB_SD_Li256ELb1ELb0ELi4EEENS1_19SingleTileSchedulerILb1ELb0ELb0ELi64EEEEEEEEEvNT_6ParamsE,"ax",@progbits
	.align	128
.text._ZN7cutlass13device_kernelIN5flash19enable_sm80_to_sm89INS1_16FlashAttnBwdSm80INS1_25CollectiveMainloopBwdSm80ILi1ELi1EN4cute5tupleIJNS5_1CILi64EEES8_NS7_ILi192EEEEEENS_10bfloat16_tEfNS_4arch4Sm80ELb0ELb0ELb0ELb1ELb0ELb0ELb0ELb0ELi2ELi2ELi2ELi2ELb1EEENS1_21CollectiveEpilogueBwdISA_SB_SD_Li256ELb1ELb0ELi4EEENS1_19SingleTileSchedulerILb1ELb0ELb0ELi64EEEEEEEEEvNT_6ParamsE:
        .type           _ZN7cutlass13device_kernelIN5flash19enable_sm80_to_sm89INS1_16FlashAttnBwdSm80INS1_25CollectiveMainloopBwdSm80ILi1ELi1EN4cute5tupleIJNS5_1CILi64EEES8_NS7_ILi192EEEEEENS_10bfloat16_tEfNS_4arch4Sm80ELb0ELb0ELb0ELb1ELb0ELb0ELb0ELb0ELi2ELi2ELi2ELi2ELb1EEENS1_21CollectiveEpilogueBwdISA_SB_SD_Li256ELb1ELb0ELi4EEENS1_19SingleTileSchedulerILb1ELb0ELb0ELi64EEEEEEEEEvNT_6ParamsE,@function
        .size           _ZN7cutlass13device_kernelIN5flash19enable_sm80_to_sm89INS1_16FlashAttnBwdSm80INS1_25CollectiveMainloopBwdSm80ILi1ELi1EN4cute5tupleIJNS5_1CILi64EEES8_NS7_ILi192EEEEEENS_10bfloat16_tEfNS_4arch4Sm80ELb0ELb0ELb0ELb1ELb0ELb0ELb0ELb0ELi2ELi2ELi2ELi2ELb1EEENS1_21CollectiveEpilogueBwdISA_SB_SD_Li256ELb1ELb0ELi4EEENS1_19SingleTileSchedulerILb1ELb0ELb0ELi64EEEEEEEEEvNT_6ParamsE,(.L_x_95 - _ZN7cutlass13device_kernelIN5flash19enable_sm80_to_sm89INS1_16FlashAttnBwdSm80INS1_25CollectiveMainloopBwdSm80ILi1ELi1EN4cute5tupleIJNS5_1CILi64EEES8_NS7_ILi192EEEEEENS_10bfloat16_tEfNS_4arch4Sm80ELb0ELb0ELb0ELb1ELb0ELb0ELb0ELb0ELi2ELi2ELi2ELi2ELb1EEENS1_21CollectiveEpilogueBwdISA_SB_SD_Li256ELb1ELb0ELi4EEENS1_19SingleTileSchedulerILb1ELb0ELb0ELi64EEEEEEEEEvNT_6ParamsE)
        .other          _ZN7cutlass13device_kernelIN5flash19enable_sm80_to_sm89INS1_16FlashAttnBwdSm80INS1_25CollectiveMainloopBwdSm80ILi1ELi1EN4cute5tupleIJNS5_1CILi64EEES8_NS7_ILi192EEEEEENS_10bfloat16_tEfNS_4arch4Sm80ELb0ELb0ELb0ELb1ELb0ELb0ELb0ELb0ELi2ELi2ELi2ELi2ELb1EEENS1_21CollectiveEpilogueBwdISA_SB_SD_Li256ELb1ELb0ELi4EEENS1_19SingleTileSchedulerILb1ELb0ELb0ELi64EEEEEEEEEvNT_6ParamsE,@"STO_CUDA_ENTRY STV_DEFAULT"
_ZN7cutlass13device_kernelIN5flash19enable_sm80_to_sm89INS1_16FlashAttnBwdSm80INS1_25CollectiveMainloopBwdSm80ILi1ELi1EN4cute5tupleIJNS5_1CILi64EEES8_NS7_ILi192EEEEEENS_10bfloat16_tEfNS_4arch4Sm80ELb0ELb0ELb0ELb1ELb0ELb0ELb0ELb0ELi2ELi2ELi2ELi2ELb1EEENS1_21CollectiveEpilogueBwdISA_SB_SD_Li256ELb1ELb0ELi4EEENS1_19SingleTileSchedulerILb1ELb0ELb0ELi64EEEEEEEEEvNT_6ParamsE:
[----:B------:R-:W-:Y:S01]  /*0000*/  LDC R1, c[0x0][0x28] ;  /* 0x00000a00ff017b82 */ /* 0x000fe20000000800 */
[----:B------:R-:W-:Y:S05]  /*0010*/  EXIT ;  /* 0x000000000000794d */ /* 0x000fea0003800000 */
.L_x_4:
        /* <DEDUP_REMOVED lines=14> */
.L_x_95:


//--------------------- .text._ZN7cutlass13device_kernelIN5flash19enable_sm80_to_sm89INS1_16FlashAttnBwdSm80INS1_25CollectiveMainloopBwdSm80ILi1ELi1EN4cute5tupleIJNS5_1CILi64EEES8_NS7_ILi192EEEEEENS_10bfloat16_tEfNS_4arch4Sm80ELb0ELb0ELb0ELb1ELb1ELb0ELb0ELb0ELi2ELi2ELi2ELi2ELb1EEENS1_21CollectiveEpilogueBwdISA_SB_SD_Li256ELb1ELb0ELi4EEENS1_19SingleTileSchedulerILb1ELb0ELb0ELi64EEEEEEEEEvNT_6ParamsE --------------------------
	.section	.text._ZN7cutlass13device_kernelIN5flash19enable_sm80_to_sm89INS1_16FlashAttnBwdSm80INS1_25CollectiveMainloopBwdSm80ILi1ELi1EN4cute5tupleIJNS5_1CILi64EEES8_NS7_ILi192EEEEEENS_10bfloat16_tEfNS_4arch4Sm80ELb0ELb0ELb0ELb1ELb1ELb0ELb0ELb0ELi2ELi2ELi2ELi2ELb1EEENS1_21CollectiveEpilogueBwdISA_SB_SD_Li256ELb1ELb0ELi4EEENS1_19SingleTileSchedulerILb1ELb0ELb0ELi64EEEEEEEEEvNT_6ParamsE,"ax",@progbits
	.align	128
.text._ZN7cutlass13device_kernelIN5flash19enable_sm80_to_sm89INS1_16FlashAttnBwdSm80INS1_25CollectiveMainloopBwdSm80ILi1ELi1EN4cute5tupleIJNS5_1CILi64EEES8_NS7_ILi192EEEEEENS_10bfloat16_tEfNS_4arch4Sm80ELb0ELb0ELb0ELb1ELb1ELb0ELb0ELb0ELi2ELi2ELi2ELi2ELb1EEENS1_21CollectiveEpilogueBwdISA_SB_SD_Li256ELb1ELb0ELi4EEENS1_19SingleTileSchedulerILb1ELb0ELb0ELi64EEEEEEEEEvNT_6ParamsE:
        .type           _ZN7cutlass13device_kernelIN5flash19enable_sm80_to_sm89INS1_16FlashAttnBwdSm80INS1_25CollectiveMainloopBwdSm80ILi1ELi1EN4cute5tupleIJNS5_1CILi64EEES8_NS7_ILi192EEEEEENS_10bfloat16_tEfNS_4arch4Sm80ELb0ELb0ELb0ELb1ELb1ELb0ELb0ELb0ELi2ELi2ELi2ELi2ELb1EEENS1_21CollectiveEpilogueBwdISA_SB_SD_Li256ELb1ELb0ELi4EEENS1_19SingleTileSchedulerILb1ELb0ELb0ELi64EEEEEEEEEvNT_6ParamsE,@function
        .size           _ZN7cutlass13device_kernelIN5flash19enable_sm80_to_sm89INS1_16FlashAttnBwdSm80INS1_25CollectiveMainloopBwdSm80ILi1ELi1EN4cute5tupleIJNS5_1CILi64EEES8_NS7_ILi192EEEEEENS_10bfloat16_tEfNS_4arch4Sm80ELb0ELb0ELb0ELb1ELb1ELb0ELb0ELb0ELi2ELi2ELi2ELi2ELb1EEENS1_21CollectiveEpilogueBwdISA_SB_SD_Li256ELb1ELb0ELi4EEENS1_19SingleTileSchedulerILb1ELb0ELb0ELi64EEEEEEEEEvNT_6ParamsE,(.L_x_96 - _ZN7cutlass13device_kernelIN5flash19enable_sm80_to_sm89INS1_16FlashAttnBwdSm80INS1_25CollectiveMainloopBwdSm80ILi1ELi1EN4cute5tupleIJNS5_1CILi64EEES8_NS7_ILi192EEEEEENS_10bfloat16_tEfNS_4arch4Sm80ELb0ELb0ELb0ELb1ELb1ELb0ELb0ELb0ELi2ELi2ELi2ELi2ELb1EEENS1_21CollectiveEpilogueBwdISA_SB_SD_Li256ELb1ELb0ELi4EEENS1_19SingleTileSchedulerILb1ELb0ELb0ELi64EEEEEEEEEvNT_6ParamsE)
        .other          _ZN7cutlass13device_kernelIN5flash19enable_sm80_to_sm89INS1_16FlashAttnBwdSm80INS1_25CollectiveMainloopBwdSm80ILi1ELi1EN4cute5tupleIJNS5_1CILi64EEES8_NS7_ILi192EEEEEENS_10bfloat16_tEfNS_4arch4Sm80ELb0ELb0ELb0ELb1ELb1ELb0ELb0ELb0ELi2ELi2ELi2ELi2ELb1EEENS1_21CollectiveEpilogueBwdISA_SB_SD_Li256ELb1ELb0ELi4EEENS1_19SingleTileSchedulerILb1ELb0ELb0ELi64EEEEEEEEEvNT_6ParamsE,@"STO_CUDA_ENTRY STV_DEFAULT"
_ZN7cutlass13device_kernelIN5flash19enable_sm80_to_sm89INS1_16FlashAttnBwdSm80INS1_25CollectiveMainloopBwdSm80ILi1ELi1EN4cute5tupleIJNS5_1CILi64EEES8_NS7_ILi192EEEEEENS_10bfloat16_tEfNS_4arch4Sm80ELb0ELb0ELb0ELb1ELb1ELb0ELb0ELb0ELi2ELi2ELi2ELi2ELb1EEENS1_21CollectiveEpilogueBwdISA_SB_SD_Li256ELb1ELb0ELi4EEENS1_19SingleTileSchedulerILb1ELb0ELb0ELi64EEEEEEEEEvNT_6ParamsE:
[----:B------:R-:W-:Y:S01]  /*0000*/  LDC R1, c[0x0][0x28] ;  /* 0x00000a00ff017b82 */ /* 0x000fe20000000800 */
[----:B------:R-:W-:Y:S05]  /*0010*/  EXIT ;  /* 0x000000000000794d */ /* 0x000fea0003800000 */
.L_x_5:
        /* <DEDUP_REMOVED lines=14> */
.L_x_96:


//--------------------- .text._ZN7cutlass13device_kernelIN5flash19enable_sm80_to_sm89INS1_16FlashAttnBwdSm80INS1_25CollectiveMainloopBwdSm80ILi1ELi1EN4cute5tupleIJNS5_1CILi64EEES8_NS7_ILi192EEEEEENS_10bfloat16_tEfNS_4arch4Sm80ELb0ELb0ELb0ELb1ELb0ELb0ELb0ELb0ELi2ELi2ELi2ELi2ELb1EEENS1_24CollectiveEpilogueBwdGQAISA_fSD_Li256ELb1ELb0EEENS1_19SingleTileSchedulerILb1ELb0ELb0ELi64EEEEEEEEEvNT_6ParamsE --------------------------
	.section	.text._ZN7cutlass13device_kernelIN5flash19enable_sm80_to_sm89INS1_16FlashAttnBwdSm80INS1_25CollectiveMainloopBwdSm80ILi1ELi1EN4cute5tupleIJNS5_1CILi64EEES8_NS7_ILi192EEEEEENS_10bfloat16_tEfNS_4arch4Sm80ELb0ELb0ELb0ELb1ELb0ELb0ELb0ELb0ELi2ELi2ELi2ELi2ELb1EEENS1_24CollectiveEpilogueBwdGQAISA_fSD_Li256ELb1ELb0EEENS1_19SingleTileSchedulerILb1ELb0ELb0ELi64EEEEEEEEEvNT_6ParamsE,"ax",@progbits
	.align	128
.text._ZN7cutlass13device_kernelIN5flash19enable_sm80_to_sm89INS1_16FlashAttnBwdSm80INS1_25CollectiveMainloopBwdSm80ILi1ELi1EN4cute5tupleIJNS5_1CILi64EEES8_NS7_ILi192EEEEEENS_10bfloat16_tEfNS_4arch4Sm80ELb0ELb0ELb0ELb1ELb0ELb0ELb0ELb0ELi2ELi2ELi2ELi2ELb1EEENS1_24CollectiveEpilogueBwdGQAISA_fSD_Li256ELb1ELb0EEENS1_19SingleTileSchedulerILb1ELb0ELb0ELi64EEEEEEEEEvNT_6ParamsE:
        .type           _ZN7cutlass13device_kernelIN5flash19enable_sm80_to_sm89INS1_16FlashAttnBwdSm80INS1_25CollectiveMainloopBwdSm80ILi1ELi1EN4cute5tupleIJNS5_1CILi64EEES8_NS7_ILi192EEEEEENS_10bfloat16_tEfNS_4arch4Sm80ELb0ELb0ELb0ELb1ELb0ELb0ELb0ELb0ELi2ELi2ELi2ELi2ELb1EEENS1_24CollectiveEpilogueBwdGQAISA_fSD_Li256ELb1ELb0EEENS1_19SingleTileSchedulerILb1ELb0ELb0ELi64EEEEEEEEEvNT_6ParamsE,@function
        .size           _ZN7cutlass13device_kernelIN5flash19enable_sm80_to_sm89INS1_16FlashAttnBwdSm80INS1_25CollectiveMainloopBwdSm80ILi1ELi1EN4cute5tupleIJNS5_1CILi64EEES8_NS7_ILi192EEEEEENS_10bfloat16_tEfNS_4arch4Sm80ELb0ELb0ELb0ELb1ELb0ELb0ELb0ELb0ELi2ELi2ELi2ELi2ELb1EEENS1_24CollectiveEpilogueBwdGQAISA_fSD_Li256ELb1ELb0EEENS1_19SingleTileSchedulerILb1ELb0ELb0ELi64EEEEEEEEEvNT_6ParamsE,(.L_x_97 - _ZN7cutlass13device_kernelIN5flash19enable_sm80_to_sm89INS1_16FlashAttnBwdSm80INS1_25CollectiveMainloopBwdSm80ILi1ELi1EN4cute5tupleIJNS5_1CILi64EEES8_NS7_ILi192EEEEEENS_10bfloat16_tEfNS_4arch4Sm80ELb0ELb0ELb0ELb1ELb0ELb0ELb0ELb0ELi2ELi2ELi2ELi2ELb1EEENS1_24CollectiveEpilogueBwdGQAISA_fSD_Li256ELb1ELb0EEENS1_19SingleTileSchedulerILb1ELb0ELb0ELi64EEEEEEEEEvNT_6ParamsE)
        .other          _ZN7cutlass13device_kernelIN5flash19enable_sm80_to_sm89INS1_16FlashAttnBwdSm80INS1_25CollectiveMainloopBwdSm80ILi1ELi1EN4cute5tupleIJNS5_1CILi64EEES8_NS7_ILi192EEEEEENS_10bfloat16_tEfNS_4arch4Sm80ELb0ELb0ELb0ELb1ELb0ELb0ELb0ELb0ELi2ELi2ELi2ELi2ELb1EEENS1_24CollectiveEpilogueBwdGQAISA_fSD_Li256ELb1ELb0EEENS1_19SingleTileSchedulerILb1ELb0ELb0ELi64EEEEEEEEEvNT_6ParamsE,@"STO_CUDA_ENTRY STV_DEFAULT"
_ZN7cutlass13device_kernelIN5flash19enable_sm80_to_sm89INS1_16FlashAttnBwdSm80INS1_25CollectiveMainloopBwdSm80ILi1ELi1EN4cute5tupleIJNS5_1CILi64EEES8_NS7_ILi192EEEEEENS_10bfloat16_tEfNS_4arch4Sm80ELb0ELb0ELb0ELb1ELb0ELb0ELb0ELb0ELi2ELi2ELi2ELi2ELb1EEENS1_24CollectiveEpilogueBwdGQAISA_fSD_Li256ELb1ELb0EEENS1_19SingleTileSchedulerILb1ELb0ELb0ELi64EEEEEEEEEvNT_6ParamsE:
[----:B------:R-:W-:Y:S01]  /*0000*/  LDC R1, c[0x0][0x28] ;  /* 0x00000a00ff017b82 */ /* 0x000fe20000000800 */
[----:B------:R-:W-:Y:S05]  /*0010*/  EXIT ;  /* 0x000000000000794d */ /* 0x000fea0003800000 */
.L_x_6:
        /* <DEDUP_REMOVED lines=14> */
.L_x_97:


//--------------------- .text._ZN7cutlass13device_kernelIN5flash19enable_sm80_to_sm89INS1_16FlashAttnBwdSm80INS1_25CollectiveMainloopBwdSm80ILi1ELi1EN4cute5tupleIJNS5_1CILi64EEES8_NS7_ILi192EEEEEENS_10bfloat16_tEfNS_4arch4Sm80ELb0ELb0ELb0ELb1ELb1ELb0ELb0ELb0ELi2ELi2ELi2ELi2ELb1EEENS1_24CollectiveEpilogueBwdGQAISA_fSD_Li256ELb1ELb1EEENS1_19SingleTileSchedulerILb1ELb0ELb0ELi64EEEEEEEEEvNT_6ParamsE --------------------------
	.section	.text._ZN7cutlass13device_kernelIN5flash19enable_sm80_to_sm89INS1_16FlashAttnBwdSm80INS1_25CollectiveMainloopBwdSm80ILi1ELi1EN4cute5tupleIJNS5_1CILi64EEES8_NS7_ILi192EEEEEENS_10bfloat16_tEfNS_4arch4Sm80ELb0ELb0ELb0ELb1ELb1ELb0ELb0ELb0ELi2ELi2ELi2ELi2ELb1EEENS1_24CollectiveEpilogueBwdGQAISA_fSD_Li256ELb1ELb1EEENS1_19SingleTileSchedulerILb1ELb0ELb0ELi64EEEEEEEEEvNT_6ParamsE,"ax",@progbits
	.align	128
.text._ZN7cutlass13device_kernelIN5flash19enable_sm80_to_sm89INS1_16FlashAttnBwdSm80INS1_25CollectiveMainloopBwdSm80ILi1ELi1EN4cute5tupleIJNS5_1CILi64EEES8_NS7_ILi192EEEEEENS_10bfloat16_tEfNS_4arch4Sm80ELb0ELb0ELb0ELb1ELb1ELb0ELb0ELb0ELi2ELi2ELi2ELi2ELb1EEENS1_24CollectiveEpilogueBwdGQAISA_fSD_Li256ELb1ELb1EEENS1_19SingleTileSchedulerILb1ELb0ELb0ELi64EEEEEEEEEvNT_6ParamsE:
        .type           _ZN7cutlass13device_kernelIN5flash19enable_sm80_to_sm89INS1_16FlashAttnBwdSm80INS1_25CollectiveMainloopBwdSm80ILi1ELi1EN4cute5tupleIJNS5_1CILi64EEES8_NS7_ILi192EEEEEENS_10bfloat16_tEfNS_4arch4Sm80ELb0ELb0ELb0ELb1ELb1ELb0ELb0ELb0ELi2ELi2ELi2ELi2ELb1EEENS1_24CollectiveEpilogueBwdGQAISA_fSD_Li256ELb1ELb1EEENS1_19SingleTileSchedulerILb1ELb0ELb0ELi64EEEEEEEEEvNT_6ParamsE,@function
        .size           _ZN7cutlass13device_kernelIN5flash19enable_sm80_to_sm89INS1_16FlashAttnBwdSm80INS1_25CollectiveMainloopBwdSm80ILi1ELi1EN4cute5tupleIJNS5_1CILi64EEES8_NS7_ILi192EEEEEENS_10bfloat16_tEfNS_4arch4Sm80ELb0ELb0ELb0ELb1ELb1ELb0ELb0ELb0ELi2ELi2ELi2ELi2ELb1EEENS1_24CollectiveEpilogueBwdGQAISA_fSD_Li256ELb1ELb1EEENS1_19SingleTileSchedulerILb1ELb0ELb0ELi64EEEEEEEEEvNT_6ParamsE,(.L_x_98 - _ZN7cutlass13device_kernelIN5flash19enable_sm80_to_sm89INS1_16FlashAttnBwdSm80INS1_25CollectiveMainloopBwdSm80ILi1ELi1EN4cute5tupleIJNS5_1CILi64EEES8_NS7_ILi192EEEEEENS_10bfloat16_tEfNS_4arch4Sm80ELb0ELb0ELb0ELb1ELb1ELb0ELb0ELb0ELi2ELi2ELi2ELi2ELb1EEENS1_24CollectiveEpilogueBwdGQAISA_fSD_Li256ELb1ELb1EEENS1_19SingleTileSchedulerILb1ELb0ELb0ELi64EEEEEEEEEvNT_6ParamsE)
        .other          _ZN7cutlass13device_kernelIN5flash19enable_sm80_to_sm89INS1_16FlashAttnBwdSm80INS1_25CollectiveMainloopBwdSm80ILi1ELi1EN4cute5tupleIJNS5_1CILi64EEES8_NS7_ILi192EEEEEENS_10bfloat16_tEfNS_4arch4Sm80ELb0ELb0ELb0ELb1ELb1ELb0ELb0ELb0ELi2ELi2ELi2ELi2ELb1EEENS1_24CollectiveEpilogueBwdGQAISA_fSD_Li256ELb1ELb1EEENS1_19SingleTileSchedulerILb1ELb0ELb0ELi64EEEEEEEEEvNT_6ParamsE,@"STO_CUDA_ENTRY STV_DEFAULT"
_ZN7cutlass13device_kernelIN5flash19enable_sm80_to_sm89INS1_16FlashAttnBwdSm80INS1_25CollectiveMainloopBwdSm80ILi1ELi1EN4cute5tupleIJNS5_1CILi64EEES8_NS7_ILi192EEEEEENS_10bfloat16_tEfNS_4arch4Sm80ELb0ELb0ELb0ELb1ELb1ELb0ELb0ELb0ELi2ELi2ELi2ELi2ELb1EEENS1_24CollectiveEpilogueBwdGQAISA_fSD_Li256ELb1ELb1EEENS1_19SingleTileSchedulerILb1ELb0ELb0ELi64EEEEEEEEEvNT_6ParamsE:
[----:B------:R-:W-:Y:S01]  /*0000*/  LDC R1, c[0x0][0x28] ;  /* 0x00000a00ff017b82 */ /* 0x000fe20000000800 */
[----:B------:R-:W-:Y:S05]  /*0010*/  EXIT ;  /* 0x000000000000794d */ /* 0x000fea0003800000 */
.L_x_7:
        /* <DEDUP_REMOVED lines=14> */
.L_x_98:


//--------------------- .text._ZN7cutlass13device_kernelIN5flash19enable_sm80_to_sm89INS1_16FlashAttnBwdSm80INS1_25CollectiveMainloopBwdSm80ILi1ELi1EN4cute5tupleIJNS5_1CILi64EEES8_NS7_ILi192EEEEEENS_10bfloat16_tEfNS_4arch4Sm80ELb0ELb1ELb0ELb0ELb0ELb0ELb0ELb0ELi2ELi2ELi2ELi2ELb1EEENS1_21CollectiveEpilogueBwdISA_SB_SD_Li256ELb0ELb0ELi4EEENS1_19SingleTileSchedulerILb0ELb0ELb0ELi64EEEEEEEEEvNT_6ParamsE --------------------------
	.section	.text._ZN7cutlass13device_kernelIN5flash19enable_sm80_to_sm89INS1_16FlashAttnBwdSm80INS1_25CollectiveMainloopBwdSm80ILi1ELi1EN4cute5tupleIJNS5_1CILi64EEES8_NS7_ILi192EEEEEENS_10bfloat16_tEfNS_4arch4Sm80ELb0ELb1ELb0ELb0ELb0ELb0ELb0ELb0ELi2ELi2ELi2ELi2ELb1EEENS1_21CollectiveEpilogueBwdISA_SB_SD_Li256ELb0ELb0ELi4EEENS1_19SingleTileSchedulerILb0ELb0ELb0ELi64EEEEEEEEEvNT_6ParamsE,"ax",@progbits
	.align	128
.text._ZN7cutlass13device_kernelIN5flash19enable_sm80_to_sm89INS1_16FlashAttnBwdSm80INS1_25CollectiveMainloopBwdSm80ILi1ELi1EN4cute5tupleIJNS5_1CILi64EEES8_NS7_ILi192EEEEEENS_10bfloat16_tEfNS_4arch4Sm80ELb0ELb1ELb0ELb0ELb0ELb0ELb0ELb0ELi2ELi2ELi2ELi2ELb1EEENS1_21CollectiveEpilogueBwdISA_SB_SD_Li256ELb0ELb0ELi4EEENS1_19SingleTileSchedulerILb0ELb0ELb0ELi64EEEEEEEEEvNT_6ParamsE:
        .type           _ZN7cutlass13device_kernelIN5flash19enable_sm80_to_sm89INS1_16FlashAttnBwdSm80INS1_25CollectiveMainloopBwdSm80ILi1ELi1EN4cute5tupleIJNS5_1CILi64EEES8_NS7_ILi192EEEEEENS_10bfloat16_tEfNS_4arch4Sm80ELb0ELb1ELb0ELb0ELb0ELb0ELb0ELb0ELi2ELi2ELi2ELi2ELb1EEENS1_21CollectiveEpilogueBwdISA_SB_SD_Li256ELb0ELb0ELi4EEENS1_19SingleTileSchedulerILb0ELb0ELb0ELi64EEEEEEEEEvNT_6ParamsE,@function
        .size           _ZN7cutlass13device_kernelIN5flash19enable_sm80_to_sm89INS1_16FlashAttnBwdSm80INS1_25CollectiveMainloopBwdSm80ILi1ELi1EN4cute5tupleIJNS5_1CILi64EEES8_NS7_ILi192EEEEEENS_10bfloat16_tEfNS_4arch4Sm80ELb0ELb1ELb0ELb0ELb0ELb0ELb0ELb0ELi2ELi2ELi2ELi2ELb1EEENS1_21CollectiveEpilogueBwdISA_SB_SD_Li256ELb0ELb0ELi4EEENS1_19SingleTileSchedulerILb0ELb0ELb0ELi64EEEEEEEEEvNT_6ParamsE,(.L_x_99 - _ZN7cutlass13device_kernelIN5flash19enable_sm80_to_sm89INS1_16FlashAttnBwdSm80INS1_25CollectiveMainloopBwdSm80ILi1ELi1EN4cute5tupleIJNS5_1CILi64EEES8_NS7_ILi192EEEEEENS_10bfloat16_tEfNS_4arch4Sm80ELb0ELb1ELb0ELb0ELb0ELb0ELb0ELb0ELi2ELi2ELi2ELi2ELb1EEENS1_21CollectiveEpilogueBwdISA_SB_SD_Li256ELb0ELb0ELi4EEENS1_19SingleTileSchedulerILb0ELb0ELb0ELi64EEEEEEEEEvNT_6ParamsE)
        .other          _ZN7cutlass13device_kernelIN5flash19enable_sm80_to_sm89INS1_16FlashAttnBwdSm80INS1_25CollectiveMainloopBwdSm80ILi1ELi1EN4cute5tupleIJNS5_1CILi64EEES8_NS7_ILi192EEEEEENS_10bfloat16_tEfNS_4arch4Sm80ELb0ELb1ELb0ELb0ELb0ELb0ELb0ELb0ELi2ELi2ELi2ELi2ELb1EEENS1_21CollectiveEpilogueBwdISA_SB_SD_Li256ELb0ELb0ELi4EEENS1_19SingleTileSchedulerILb0ELb0ELb0ELi64EEEEEEEEEvNT_6ParamsE,@"STO_CUDA_ENTRY STV_DEFAULT"
_ZN7cutlass13device_kernelIN5flash19enable_sm80_to_sm89INS1_16FlashAttnBwdSm80INS1_25CollectiveMainloopBwdSm80ILi1ELi1EN4cute5tupleIJNS5_1CILi64EEES8_NS7_ILi192EEEEEENS_10bfloat16_tEfNS_4arch4Sm80ELb0ELb1ELb0ELb0ELb0ELb0ELb0ELb0ELi2ELi2ELi2ELi2ELb1EEENS1_21CollectiveEpilogueBwdISA_SB_SD_Li256ELb0ELb0ELi4EEENS1_19SingleTileSchedulerILb0ELb0ELb0ELi64EEEEEEEEEvNT_6ParamsE:
[----:B------:R-:W-:Y:S01]  /*0000*/  LDC R1, c[0x0][0x28] ;  /* 0x00000a00ff017b82 */ /* 0x000fe20000000800 */
[----:B------:R-:W-:Y:S05]  /*0010*/  EXIT ;  /* 0x000000000000794d */ /* 0x000fea0003800000 */
.L_x_8:
        /* <DEDUP_REMOVED lines=14> */
.L_x_99:


//--------------------- .text._ZN7cutlass13device_kernelIN5flash19enable_sm80_to_sm89INS1_16FlashAttnBwdSm80INS1_25CollectiveMainloopBwdSm80ILi1ELi1EN4cute5tupleIJNS5_1CILi64EEES8_NS7_ILi192EEEEEENS_10bfloat16_tEfNS_4arch4Sm80ELb0ELb1ELb0ELb0ELb1ELb0ELb0ELb0ELi2ELi2ELi2ELi2ELb1EEENS1_21CollectiveEpilogueBwdISA_SB_SD_Li256ELb0ELb0ELi4EEENS1_19SingleTileSchedulerILb0ELb0ELb0ELi64EEEEEEEEEvNT_6ParamsE --------------------------
	.section	.text._ZN7cutlass13device_kernelIN5flash19enable_sm80_to_sm89INS1_16FlashAttnBwdSm80INS1_25CollectiveMainloopBwdSm80ILi1ELi1EN4cute5tupleIJNS5_1CILi64EEES8_NS7_ILi192EEEEEENS_10bfloat16_tEfNS_4arch4Sm80ELb0ELb1ELb0ELb0ELb1ELb0ELb0ELb0ELi2ELi2ELi2ELi2ELb1EEENS1_21CollectiveEpilogueBwdISA_SB_SD_Li256ELb0ELb0ELi4EEENS1_19SingleTileSchedulerILb0ELb0ELb0ELi64EEEEEEEEEvNT_6ParamsE,"ax",@progbits
	.align	128
.text._ZN7cutlass13device_kernelIN5flash19enable_sm80_to_sm89INS1_16FlashAttnBwdSm80INS1_25CollectiveMainloopBwdSm80ILi1ELi1EN4cute5tupleIJNS5_1CILi64EEES8_NS7_ILi192EEEEEENS_10bfloat16_tEfNS_4arch4Sm80ELb0ELb1ELb0ELb0ELb1ELb0ELb0ELb0ELi2ELi2ELi2ELi2ELb1EEENS1_21CollectiveEpilogueBwdISA_SB_SD_Li256ELb0ELb0ELi4EEENS1_19SingleTileSchedulerILb0ELb0ELb0ELi64EEEEEEEEEvNT_6ParamsE:
        .type           _ZN7cutlass13device_kernelIN5flash19enable_sm80_to_sm89INS1_16FlashAttnBwdSm80INS1_25CollectiveMainloopBwdSm80ILi1ELi1EN4cute5tupleIJNS5_1CILi64EEES8_NS7_ILi192EEEEEENS_10bfloat16_tEfNS_4arch4Sm80ELb0ELb1ELb0ELb0ELb1ELb0ELb0ELb0ELi2ELi2ELi2ELi2ELb1EEENS1_21CollectiveEpilogueBwdISA_SB_SD_Li256ELb0ELb0ELi4EEENS1_19SingleTileSchedulerILb0ELb0ELb0ELi64EEEEEEEEEvNT_6ParamsE,@function
        .size           _ZN7cutlass13device_kernelIN5flash19enable_sm80_to_sm89INS1_16FlashAttnBwdSm80INS1_25CollectiveMainloopBwdSm80ILi1ELi1EN4cute5tupleIJNS5_1CILi64EEES8_NS7_ILi192EEEEEENS_10bfloat16_tEfNS_4arch4Sm80ELb0ELb1ELb0ELb0ELb1ELb0ELb0ELb0ELi2ELi2ELi2ELi2ELb1EEENS1_21CollectiveEpilogueBwdISA_SB_SD_Li256ELb0ELb0ELi4EEENS1_19SingleTileSchedulerILb0ELb0ELb0ELi64EEEEEEEEEvNT_6ParamsE,(.L_x_100 - _ZN7cutlass13device_kernelIN5flash19enable_sm80_to_sm89INS1_16FlashAttnBwdSm80INS1_25CollectiveMainloopBwdSm80ILi1ELi1EN4cute5tupleIJNS5_1CILi64EEES8_NS7_ILi192EEEEEENS_10bfloat16_tEfNS_4arch4Sm80ELb0ELb1ELb0ELb0ELb1ELb0ELb0ELb0ELi2ELi2ELi2ELi2ELb1EEENS1_21CollectiveEpilogueBwdISA_SB_SD_Li256ELb0ELb0ELi4EEENS1_19SingleTileSchedulerILb0ELb0ELb0ELi64EEEEEEEEEvNT_6ParamsE)
        .other          _ZN7cutlass13device_kernelIN5flash19enable_sm80_to_sm89INS1_16FlashAttnBwdSm80INS1_25CollectiveMainloopBwdSm80ILi1ELi1EN4cute5tupleIJNS5_1CILi64EEES8_NS7_ILi192EEEEEENS_10bfloat16_tEfNS_4arch4Sm80ELb0ELb1ELb0ELb0ELb1ELb0ELb0ELb0ELi2ELi2ELi2ELi2ELb1EEENS1_21CollectiveEpilogueBwdISA_SB_SD_Li256ELb0ELb0ELi4EEENS1_19SingleTileSchedulerILb0ELb0ELb0ELi64EEEEEEEEEvNT_6ParamsE,@"STO_CUDA_ENTRY STV_DEFAULT"
_ZN7cutlass13device_kernelIN5flash19enable_sm80_to_sm89INS1_16FlashAttnBwdSm80INS1_25CollectiveMainloopBwdSm80ILi1ELi1EN4cute5tupleIJNS5_1CILi64EEES8_NS7_ILi192EEEEEENS_10bfloat16_tEfNS_4arch4Sm80ELb0ELb1ELb0ELb0ELb1ELb0ELb0ELb0ELi2ELi2ELi2ELi2ELb1EEENS1_21CollectiveEpilogueBwdISA_SB_SD_Li256ELb0ELb0ELi4EEENS1_19SingleTileSchedulerILb0ELb0ELb0ELi64EEEEEEEEEvNT_6ParamsE:
[----:B------:R-:W-:Y:S01]  /*0000*/  LDC R1, c[0x0][0x28] ;  /* 0x00000a00ff017b82 */ /* 0x000fe20000000800 */
[----:B------:R-:W-:Y:S05]  /*0010*/  EXIT ;  /* 0x000000000000794d */ /* 0x000fea0003800000 */
.L_x_9:
        /* <DEDUP_REMOVED lines=14> */
.L_x_100:


//--------------------- .text._ZN7cutlass13device_kernelIN5flash19enable_sm80_to_sm89INS1_16FlashAttnBwdSm80INS1_25CollectiveMainloopBwdSm80ILi1ELi1EN4cute5tupleIJNS5_1CILi64EEES8_NS7_ILi192EEEEEENS_10bfloat16_tEfNS_4arch4Sm80ELb0ELb1ELb0ELb0ELb0ELb0ELb0ELb0ELi2ELi2ELi2ELi2ELb1EEENS1_24CollectiveEpilogueBwdGQAISA_fSD_Li256ELb0ELb0EEENS1_19SingleTileSchedulerILb0ELb0ELb0ELi64EEEEEEEEEvNT_6ParamsE --------------------------
	.section	.text._ZN7cutlass13device_kernelIN5flash19enable_sm80_to_sm89INS1_16FlashAttnBwdSm80INS1_25CollectiveMainloopBwdSm80ILi1ELi1EN4cute5tupleIJNS5_1CILi64EEES8_NS7_ILi192EEEEEENS_10bfloat16_tEfNS_4arch4Sm80ELb0ELb1ELb0ELb0ELb0ELb0ELb0ELb0ELi2ELi2ELi2ELi2ELb1EEENS1_24CollectiveEpilogueBwdGQAISA_fSD_Li256ELb0ELb0EEENS1_19SingleTileSchedulerILb0ELb0ELb0ELi64EEEEEEEEEvNT_6ParamsE,"ax",@progbits
	.align	128
.text._ZN7cutlass13device_kernelIN5flash19enable_sm80_to_sm89INS1_16FlashAttnBwdSm80INS1_25CollectiveMainloopBwdSm80ILi1ELi1EN4cute5tupleIJNS5_1CILi64EEES8_NS7_ILi192EEEEEENS_10bfloat16_tEfNS_4arch4Sm80ELb0ELb1ELb0ELb0ELb0ELb0ELb0ELb0ELi2ELi2ELi2ELi2ELb1EEENS1_24CollectiveEpilogueBwdGQAISA_fSD_Li256ELb0ELb0EEENS1_19SingleTileSchedulerILb0ELb0ELb0ELi64EEEEEEEEEvNT_6ParamsE:
        .type           _ZN7cutlass13device_kernelIN5flash19enable_sm80_to_sm89INS1_16FlashAttnBwdSm80INS1_25CollectiveMainloopBwdSm80ILi1ELi1EN4cute5tupleIJNS5_1CILi64EEES8_NS7_ILi192EEEEEENS_10bfloat16_tEfNS_4arch4Sm80ELb0ELb1ELb0ELb0ELb0ELb0ELb0ELb0ELi2ELi2ELi2ELi2ELb1EEENS1_24CollectiveEpilogueBwdGQAISA_fSD_Li256ELb0ELb0EEENS1_19SingleTileSchedulerILb0ELb0ELb0ELi64EEEEEEEEEvNT_6ParamsE,@function
        .size           _ZN7cutlass13device_kernelIN5flash19enable_sm80_to_sm89INS1_16FlashAttnBwdSm80INS1_25CollectiveMainloopBwdSm80ILi1ELi1EN4cute5tupleIJNS5_1CILi64EEES8_NS7_ILi192EEEEEENS_10bfloat16_tEfNS_4arch4Sm80ELb0ELb1ELb0ELb0ELb0ELb0ELb0ELb0ELi2ELi2ELi2ELi2ELb1EEENS1_24CollectiveEpilogueBwdGQAISA_fSD_Li256ELb0ELb0EEENS1_19SingleTileSchedulerILb0ELb0ELb0ELi64EEEEEEEEEvNT_6ParamsE,(.L_x_101 - _ZN7cutlass13device_kernelIN5flash19enable_sm80_to_sm89INS1_16FlashAttnBwdSm80INS1_25CollectiveMainloopBwdSm80ILi1ELi1EN4cute5tupleIJNS5_1CILi64EEES8_NS7_ILi192EEEEEENS_10bfloat16_tEfNS_4arch4Sm80ELb0ELb1ELb0ELb0ELb0ELb0ELb0ELb0ELi2ELi2ELi2ELi2ELb1EEENS1_24CollectiveEpilogueBwdGQAISA_fSD_Li256ELb0ELb0EEENS1_19SingleTileSchedulerILb0ELb0ELb0ELi64EEEEEEEEEvNT_6ParamsE)
        .other          _ZN7cutlass13device_kernelIN5flash19enable_sm80_to_sm89INS1_16FlashAttnBwdSm80INS1_25CollectiveMainloopBwdSm80ILi1ELi1EN4cute5tupleIJNS5_1CILi64EEES8_NS7_ILi192EEEEEENS_10bfloat16_tEfNS_4arch4Sm80ELb0ELb1ELb0ELb0ELb0ELb0ELb0ELb0ELi2ELi2ELi2ELi2ELb1EEENS1_24CollectiveEpilogueBwdGQAISA_fSD_Li256ELb0ELb0EEENS1_19SingleTileSchedulerILb0ELb0ELb0ELi64EEEEEEEEEvNT_6ParamsE,@"STO_CUDA_ENTRY STV_DEFAULT"
_ZN7cutlass13device_kernelIN5flash19enable_sm80_to_sm89INS1_16FlashAttnBwdSm80INS1_25CollectiveMainloopBwdSm80ILi1ELi1EN4cute5tupleIJNS5_1CILi64EEES8_NS7_ILi192EEEEEENS_10bfloat16_tEfNS_4arch4Sm80ELb0ELb1ELb0ELb0ELb0ELb0ELb0ELb0ELi2ELi2ELi2ELi2ELb1EEENS1_24CollectiveEpilogueBwdGQAISA_fSD_Li256ELb0ELb0EEENS1_19SingleTileSchedulerILb0ELb0ELb0ELi64EEEEEEEEEvNT_6ParamsE:
[----:B------:R-:W-:Y:S01]  /*0000*/  LDC R1, c[0x0][0x28] ;  /* 0x00000a00ff017b82 */ /* 0x000fe20000000800 */
[----:B------:R-:W-:Y:S05]  /*0010*/  EXIT ;  /* 0x000000000000794d */ /* 0x000fea0003800000 */
.L_x_10:
        /* <DEDUP_REMOVED lines=14> */
.L_x_101:


//--------------------- .text._ZN7cutlass13device_kernelIN5flash19enable_sm80_to_sm89INS1_16FlashAttnBwdSm80INS1_25CollectiveMainloopBwdSm80ILi1ELi1EN4cute5tupleIJNS5_1CILi64EEES8_NS7_ILi192EEEEEENS_10bfloat16_tEfNS_4arch4Sm80ELb0ELb1ELb0ELb0ELb1ELb0ELb0ELb0ELi2ELi2ELi2ELi2ELb1EEENS1_24CollectiveEpilogueBwdGQAISA_fSD_Li256ELb0ELb1EEENS1_19SingleTileSchedulerILb0ELb0ELb0ELi64EEEEEEEEEvNT_6ParamsE --------------------------
	.section	.text._ZN7cutlass13device_kernelIN5flash19enable_sm80_to_sm89INS1_16FlashAttnBwdSm80INS1_25CollectiveMainloopBwdSm80ILi1ELi1EN4cute5tupleIJNS5_1CILi64EEES8_NS7_ILi192EEEEEENS_10bfloat16_tEfNS_4arch4Sm80ELb0ELb1ELb0ELb0ELb1ELb0ELb0ELb0ELi2ELi2ELi2ELi2ELb1EEENS1_24CollectiveEpilogueBwdGQAISA_fSD_Li256ELb0ELb1EEENS1_19SingleTileSchedulerILb0ELb0ELb0ELi64EEEEEEEEEvNT_6ParamsE,"ax",@progbits
	.align	128
.text._ZN7cutlass13device_kernelIN5flash19enable_sm80_to_sm89INS1_16FlashAttnBwdSm80INS1_25CollectiveMainloopBwdSm80ILi1ELi1EN4cute5tupleIJNS5_1CILi64EEES8_NS7_ILi192EEEEEENS_10bfloat16_tEfNS_4arch4Sm80ELb0ELb1ELb0ELb0ELb1ELb0ELb0ELb0ELi2ELi2ELi2ELi2ELb1EEENS1_24CollectiveEpilogueBwdGQAISA_fSD_Li256ELb0ELb1EEENS1_19SingleTileSchedulerILb0ELb0ELb0ELi64EEEEEEEEEvNT_6ParamsE:
        .type           _ZN7cutlass13device_kernelIN5flash19enable_sm80_to_sm89INS1_16FlashAttnBwdSm80INS1_25CollectiveMainloopBwdSm80ILi1ELi1EN4cute5tupleIJNS5_1CILi64EEES8_NS7_ILi192EEEEEENS_10bfloat16_tEfNS_4arch4Sm80ELb0ELb1ELb0ELb0ELb1ELb0ELb0ELb0ELi2ELi2ELi2ELi2ELb1EEENS1_24CollectiveEpilogueBwdGQAISA_fSD_Li256ELb0ELb1EEENS1_19SingleTileSchedulerILb0ELb0ELb0ELi64EEEEEEEEEvNT_6ParamsE,@function
        .size           _ZN7cutlass13device_kernelIN5flash19enable_sm80_to_sm89INS1_16FlashAttnBwdSm80INS1_25CollectiveMainloopBwdSm80ILi1ELi1EN4cute5tupleIJNS5_1CILi64EEES8_NS7_ILi192EEEEEENS_10bfloat16_tEfNS_4arch4Sm80ELb0ELb1ELb0ELb0ELb1ELb0ELb0ELb0ELi2ELi2ELi2ELi2ELb1EEENS1_24CollectiveEpilogueBwdGQAISA_fSD_Li256ELb0ELb1EEENS1_19SingleTileSchedulerILb0ELb0ELb0ELi64EEEEEEEEEvNT_6ParamsE,(.L_x_102 - _ZN7cutlass13device_kernelIN5flash19enable_sm80_to_sm89INS1_16FlashAttnBwdSm80INS1_25CollectiveMainloopBwdSm80ILi1ELi1EN4cute5tupleIJNS5_1CILi64EEES8_NS7_ILi192EEEEEENS_10bfloat16_tEfNS_4arch4Sm80ELb0ELb1ELb0ELb0ELb1ELb0ELb0ELb0ELi2ELi2ELi2ELi2ELb1EEENS1_24CollectiveEpilogueBwdGQAISA_fSD_Li256ELb0ELb1EEENS1_19SingleTileSchedulerILb0ELb0ELb0ELi64EEEEEEEEEvNT_6ParamsE)
        .other          _ZN7cutlass13device_kernelIN5flash19enable_sm80_to_sm89INS1_16FlashAttnBwdSm80INS1_25CollectiveMainloopBwdSm80ILi1ELi1EN4cute5tupleIJNS5_1CILi64EEES8_NS7_ILi192EEEEEENS_10bfloat16_tEfNS_4arch4Sm80ELb0ELb1ELb0ELb0ELb1ELb0ELb0ELb0ELi2ELi2ELi2ELi2ELb1EEENS1_24CollectiveEpilogueBwdGQAISA_fSD_Li256ELb0ELb1EEENS1_19SingleTileSchedulerILb0ELb0ELb0ELi64EEEEEEEEEvNT_6ParamsE,@"STO_CUDA_ENTRY STV_DEFAULT"
_ZN7cutlass13device_kernelIN5flash19enable_sm80_to_sm89INS1_16FlashAttnBwdSm80INS1_25CollectiveMainloopBwdSm80ILi1ELi1EN4cute5tupleIJNS5_1CILi64EEES8_NS7_ILi192EEEEEENS_10bfloat16_tEfNS_4arch4Sm80ELb0ELb1ELb0ELb0ELb1ELb0ELb0ELb0ELi2ELi2ELi2ELi2ELb1EEENS1_24CollectiveEpilogueBwdGQAISA_fSD_Li256ELb0ELb1EEENS1_19SingleTileSchedulerILb0ELb0ELb0ELi64EEEEEEEEEvNT_6ParamsE:
[----:B------:R-:W-:Y:S01]  /*0000*/  LDC R1, c[0x0][0x28] ;  /* 0x00000a00ff017b82 */ /* 0x000fe20000000800 */
[----:B------:R-:W-:Y:S05]  /*0010*/  EXIT ;  /* 0x000000000000794d */ /* 0x000fea0003800000 */
.L_x_11:
        /* <DEDUP_REMOVED lines=14> */
.L_x_102:


//--------------------- .text._ZN7cutlass13device_kernelIN5flash19enable_sm80_to_sm89INS1_16FlashAttnBwdSm80INS1_25CollectiveMainloopBwdSm80ILi1ELi1EN4cute5tupleIJNS5_1CILi64EEES8_NS7_ILi192EEEEEENS_10bfloat16_tEfNS_4arch4Sm80ELb0ELb1ELb0ELb1ELb0ELb0ELb0ELb0ELi2ELi2ELi2ELi2ELb1EEENS1_21CollectiveEpilogueBwdISA_SB_SD_Li256ELb1ELb0ELi4EEENS1_19SingleTileSchedulerILb1ELb0ELb0ELi64EEEEEEEEEvNT_6ParamsE --------------------------
	.section	.text._ZN7cutlass13device_kernelIN5flash19enable_sm80_to_sm89INS1_16FlashAttnBwdSm80INS1_25CollectiveMainloopBwdSm80ILi1ELi1EN4cute5tupleIJNS5_1CILi64EEES8_NS7_ILi192EEEEEENS_10bfloat16_tEfNS_4arch4Sm80ELb0ELb1ELb0ELb1ELb0ELb0ELb0ELb0ELi2ELi2ELi2ELi2ELb1EEENS1_21CollectiveEpilogueBwdISA_SB_SD_Li256ELb1ELb0ELi4EEENS1_19SingleTileSchedulerILb1ELb0ELb0ELi64EEEEEEEEEvNT_6ParamsE,"ax",@progbits
	.align	128
.text._ZN7cutlass13device_kernelIN5flash19enable_sm80_to_sm89INS1_16FlashAttnBwdSm80INS1_25CollectiveMainloopBwdSm80ILi1ELi1EN4cute5tupleIJNS5_1CILi64EEES8_NS7_ILi192EEEEEENS_10bfloat16_tEfNS_4arch4Sm80ELb0ELb1ELb0ELb1ELb0ELb0ELb0ELb0ELi2ELi2ELi2ELi2ELb1EEENS1_21CollectiveEpilogueBwdISA_SB_SD_Li256ELb1ELb0ELi4EEENS1_19SingleTileSchedulerILb1ELb0ELb0ELi64EEEEEEEEEvNT_6ParamsE:
        .type           _ZN7cutlass13device_kernelIN5flash19enable_sm80_to_sm89INS1_16FlashAttnBwdSm80INS1_25CollectiveMainloopBwdSm80ILi1ELi1EN4cute5tupleIJNS5_1CILi64EEES8_NS7_ILi192EEEEEENS_10bfloat16_tEfNS_4arch4Sm80ELb0ELb1ELb0ELb1ELb0ELb0ELb0ELb0ELi2ELi2ELi2ELi2ELb1EEENS1_21CollectiveEpilogueBwdISA_SB_SD_Li256ELb1ELb0ELi4EEENS1_19SingleTileSchedulerILb1ELb0ELb0ELi64EEEEEEEEEvNT_6ParamsE,@function
        .size           _ZN7cutlass13device_kernelIN5flash19enable_sm80_to_sm89INS1_16FlashAttnBwdSm80INS1_25CollectiveMainloopBwdSm80ILi1ELi1EN4cute5tupleIJNS5_1CILi64EEES8_NS7_ILi192EEEEEENS_10bfloat16_tEfNS_4arch4Sm80ELb0ELb1ELb0ELb1ELb0ELb0ELb0ELb0ELi2ELi2ELi2ELi2ELb1EEENS1_21CollectiveEpilogueBwdISA_SB_SD_Li256ELb1ELb0ELi4EEENS1_19SingleTileSchedulerILb1ELb0ELb0ELi64EEEEEEEEEvNT_6ParamsE,(.L_x_103 - _ZN7cutlass13device_kernelIN5flash19enable_sm80_to_sm89INS1_16FlashAttnBwdSm80INS1_25CollectiveMainloopBwdSm80ILi1ELi1EN4cute5tupleIJNS5_1CILi64EEES8_NS7_ILi192EEEEEENS_10bfloat16_tEfNS_4arch4Sm80ELb0ELb1ELb0ELb1ELb0ELb0ELb0ELb0ELi2ELi2ELi2ELi2ELb1EEENS1_21CollectiveEpilogueBwdISA_SB_SD_Li256ELb1ELb0ELi4EEENS1_19SingleTileSchedulerILb1ELb0ELb0ELi64EEEEEEEEEvNT_6ParamsE)
        .other          _ZN7cutlass13device_kernelIN5flash19enable_sm80_to_sm89INS1_16FlashAttnBwdSm80INS1_25CollectiveMainloopBwdSm80ILi1ELi1EN4cute5tupleIJNS5_1CILi64EEES8_NS7_ILi192EEEEEENS_10bfloat16_tEfNS_4arch4Sm80ELb0ELb1ELb0ELb1ELb0ELb0ELb0ELb0ELi2ELi2ELi2ELi2ELb1EEENS1_21CollectiveEpilogueBwdISA_SB_SD_Li256ELb1ELb0ELi4EEENS1_19SingleTileSchedulerILb1ELb0ELb0ELi64EEEEEEEEEvNT_6ParamsE,@"STO_CUDA_ENTRY STV_DEFAULT"
_ZN7cutlass13device_kernelIN5flash19enable_sm80_to_sm89INS1_16FlashAttnBwdSm80INS1_25CollectiveMainloopBwdSm80ILi1ELi1EN4cute5tupleIJNS5_1CILi64EEES8_NS7_ILi192EEEEEENS_10bfloat16_tEfNS_4arch4Sm80ELb0ELb1ELb0ELb1ELb0ELb0ELb0ELb0ELi2ELi2ELi2ELi2ELb1EEENS1_21CollectiveEpilogueBwdISA_SB_SD_Li256ELb1ELb0ELi4EEENS1_19SingleTileSchedulerILb1ELb0ELb0ELi64EEEEEEEEEvNT_6ParamsE:
[----:B------:R-:W-:Y:S01]  /*0000*/  LDC R1, c[0x0][0x28] ;  /* 0x00000a00ff017b82 */ /* 0x000fe20000000800 */
[----:B------:R-:W-:Y:S05]  /*0010*/  EXIT ;  /* 0x000000000000794d */ /* 0x000fea0003800000 */
.L_x_12:
        /* <DEDUP_REMOVED lines=14> */
.L_x_103:


//--------------------- .text._ZN7cutlass13device_kernelIN5flash19enable_sm80_to_sm89INS1_16FlashAttnBwdSm80INS1_25CollectiveMainloopBwdSm80ILi1ELi1EN4cute5tupleIJNS5_1CILi64EEES8_NS7_ILi192EEEEEENS_10bfloat16_tEfNS_4arch4Sm80ELb0ELb1ELb0ELb1ELb1ELb0ELb0ELb0ELi2ELi2ELi2ELi2ELb1EEENS1_21CollectiveEpilogueBwdISA_SB_SD_Li256ELb1ELb0ELi4EEENS1_19SingleTileSchedulerILb1ELb0ELb0ELi64EEEEEEEEEvNT_6ParamsE --------------------------
	.section	.text._ZN7cutlass13device_kernelIN5flash19enable_sm80_to_sm89INS1_16FlashAttnBwdSm80INS1_25CollectiveMainloopBwdSm80ILi1ELi1EN4cute5tupleIJNS5_1CILi64EEES8_NS7_ILi192EEEEEENS_10bfloat16_tEfNS_4arch4Sm80ELb0ELb1ELb0ELb1ELb1ELb0ELb0ELb0ELi2ELi2ELi2ELi2ELb1EEENS1_21CollectiveEpilogueBwdISA_SB_SD_Li256ELb1ELb0ELi4EEENS1_19SingleTileSchedulerILb1ELb0ELb0ELi64EEEEEEEEEvNT_6ParamsE,"ax",@progbits
	.align	128
.text._ZN7cutlass13device_kernelIN5flash19enable_sm80_to_sm89INS1_16FlashAttnBwdSm80INS1_25CollectiveMainloopBwdSm80ILi1ELi1EN4cute5tupleIJNS5_1CILi64EEES8_NS7_ILi192EEEEEENS_10bfloat16_tEfNS_4arch4Sm80ELb0ELb1ELb0ELb1ELb1ELb0ELb0ELb0ELi2ELi2ELi2ELi2ELb1EEENS1_21CollectiveEpilogueBwdISA_SB_SD_Li256ELb1ELb0ELi4EEENS1_19SingleTileSchedulerILb1ELb0ELb0ELi64EEEEEEEEEvNT_6ParamsE:
        .type           _ZN7cutlass13device_kernelIN5flash19enable_sm80_to_sm89INS1_16FlashAttnBwdSm80INS1_25CollectiveMainloopBwdSm80ILi1ELi1EN4cute5tupleIJNS5_1CILi64EEES8_NS7_ILi192EEEEEENS_10bfloat16_tEfNS_4arch4Sm80ELb0ELb1ELb0ELb1ELb1ELb0ELb0ELb0ELi2ELi2ELi2ELi2ELb1EEENS1_21CollectiveEpilogueBwdISA_SB_SD_Li256ELb1ELb0ELi4EEENS1_19SingleTileSchedulerILb1ELb0ELb0ELi64EEEEEEEEEvNT_6ParamsE,@function
        .size           _ZN7cutlass13device_kernelIN5flash19enable_sm80_to_sm89INS1_16FlashAttnBwdSm80INS1_25CollectiveMainloopBwdSm80ILi1ELi1EN4cute5tupleIJNS5_1CILi64EEES8_NS7_ILi192EEEEEENS_10bfloat16_tEfNS_4arch4Sm80ELb0ELb1ELb0ELb1ELb1ELb0ELb0ELb0ELi2ELi2ELi2ELi2ELb1EEENS1_21CollectiveEpilogueBwdISA_SB_SD_Li256ELb1ELb0ELi4EEENS1_19SingleTileSchedulerILb1ELb0ELb0ELi64EEEEEEEEEvNT_6ParamsE,(.L_x_104 - _ZN7cutlass13device_kernelIN5flash19enable_sm80_to_sm89INS1_16FlashAttnBwdSm80INS1_25CollectiveMainloopBwdSm80ILi1ELi1EN4cute5tupleIJNS5_1CILi64EEES8_NS7_ILi192EEEEEENS_10bfloat16_tEfNS_4arch4Sm80ELb0ELb1ELb0ELb1ELb1ELb0ELb0ELb0ELi2ELi2ELi2ELi2ELb1EEENS1_21CollectiveEpilogueBwdISA_SB_SD_Li256ELb1ELb0ELi4EEENS1_19SingleTileSchedulerILb1ELb0ELb0ELi64EEEEEEEEEvNT_6ParamsE)
        .other          _ZN7cutlass13device_kernelIN5flash19enable_sm80_to_sm89INS1_16FlashAttnBwdSm80INS1_25CollectiveMainloopBwdSm80ILi1ELi1EN4cute5tupleIJNS5_1CILi64EEES8_NS7_ILi192EEEEEENS_10bfloat16_tEfNS_4arch4Sm80ELb0ELb1ELb0ELb1ELb1ELb0ELb0ELb0ELi2ELi2ELi2ELi2ELb1EEENS1_21CollectiveEpilogueBwdISA_SB_SD_Li256ELb1ELb0ELi4EEENS1_19SingleTileSchedulerILb1ELb0ELb0ELi64EEEEEEEEEvNT_6ParamsE,@"STO_CUDA_ENTRY STV_DEFAULT"
_ZN7cutlass13device_kernelIN5flash19enable_sm80_to_sm89INS1_16FlashAttnBwdSm80INS1_25CollectiveMainloopBwdSm80ILi1ELi1EN4cute5tupleIJNS5_1CILi64EEES8_NS7_ILi192EEEEEENS_10bfloat16_tEfNS_4arch4Sm80ELb0ELb1ELb0ELb1ELb1ELb0ELb0ELb0ELi2ELi2ELi2ELi2ELb1EEENS1_21CollectiveEpilogueBwdISA_SB_SD_Li256ELb1ELb0ELi4EEENS1_19SingleTileSchedulerILb1ELb0ELb0ELi64EEEEEEEEEvNT_6ParamsE:
[----:B------:R-:W-:Y:S01]  /*0000*/  LDC R1, c[0x0][0x28] ;  /* 0x00000a00ff017b82 */ /* 0x000fe20000000800 */
[----:B------:R-:W-:Y:S05]  /*0010*/  EXIT ;  /* 0x000000000000794d */ /* 0x000fea0003800000 */
.L_x_13:
        /* <DEDUP_REMOVED lines=14> */
.L_x_104:


//--------------------- .text._ZN7cutlass13device_kernelIN5flash19enable_sm80_to_sm89INS1_16FlashAttnBwdSm80INS1_25CollectiveMainloopBwdSm80ILi1ELi1EN4cute5tupleIJNS5_1CILi64EEES8_NS7_ILi192EEEEEENS_10bfloat16_tEfNS_4arch4Sm80ELb0ELb1ELb0ELb1ELb0ELb0ELb0ELb0ELi2ELi2ELi2ELi2ELb1EEENS1_24CollectiveEpilogueBwdGQAISA_fSD_Li256ELb1ELb0EEENS1_19SingleTileSchedulerILb1ELb0ELb0ELi64EEEEEEEEEvNT_6ParamsE --------------------------
	.section	.text._ZN7cutlass13device_kernelIN5flash19enable_sm80_to_sm89INS1_16FlashAttnBwdSm80INS1_25CollectiveMainloopBwdSm80ILi1ELi1EN4cute5tupleIJNS5_1CILi64EEES8_NS7_ILi192EEEEEENS_10bfloat16_tEfNS_4arch4Sm80ELb0ELb1ELb0ELb1ELb0ELb0ELb0ELb0ELi2ELi2ELi2ELi2ELb1EEENS1_24CollectiveEpilogueBwdGQAISA_fSD_Li256ELb1ELb0EEENS1_19SingleTileSchedulerILb1ELb0ELb0ELi64EEEEEEEEEvNT_6ParamsE,"ax",@progbits
	.align	128
.text._ZN7cutlass13device_kernelIN5flash19enable_sm80_to_sm89INS1_16FlashAttnBwdSm80INS1_25CollectiveMainloopBwdSm80ILi1ELi1EN4cute5tupleIJNS5_1CILi64EEES8_NS7_ILi192EEEEEENS_10bfloat16_tEfNS_4arch4Sm80ELb0ELb1ELb0ELb1ELb0ELb0ELb0ELb0ELi2ELi2ELi2ELi2ELb1EEENS1_24CollectiveEpilogueBwdGQAISA_fSD_Li256ELb1ELb0EEENS1_19SingleTileSchedulerILb1ELb0ELb0ELi64EEEEEEEEEvNT_6ParamsE:
        .type           _ZN7cutlass13device_kernelIN5flash19enable_sm80_to_sm89INS1_16FlashAttnBwdSm80INS1_25CollectiveMainloopBwdSm80ILi1ELi1EN4cute5tupleIJNS5_1CILi64EEES8_NS7_ILi192EEEEEENS_10bfloat16_tEfNS_4arch4Sm80ELb0ELb1ELb0ELb1ELb0ELb0ELb0ELb0ELi2ELi2ELi2ELi2ELb1EEENS1_24CollectiveEpilogueBwdGQAISA_fSD_Li256ELb1ELb0EEENS1_19SingleTileSchedulerILb1ELb0ELb0ELi64EEEEEEEEEvNT_6ParamsE,@function
        .size           _ZN7cutlass13device_kernelIN5flash19enable_sm80_to_sm89INS1_16FlashAttnBwdSm80INS1_25CollectiveMainloopBwdSm80ILi1ELi1EN4cute5tupleIJNS5_1CILi64EEES8_NS7_ILi192EEEEEENS_10bfloat16_tEfNS_4arch4Sm80ELb0ELb1ELb0ELb1ELb0ELb0ELb0ELb0ELi2ELi2ELi2ELi2ELb1EEENS1_24CollectiveEpilogueBwdGQAISA_fSD_Li256ELb1ELb0EEENS1_19SingleTileSchedulerILb1ELb0ELb0ELi64EEEEEEEEEvNT_6ParamsE,(.L_x_105 - _ZN7cutlass13device_kernelIN5flash19enable_sm80_to_sm89INS1_16FlashAttnBwdSm80INS1_25CollectiveMainloopBwdSm80ILi1ELi1EN4cute5tupleIJNS5_1CILi64EEES8_NS7_ILi192EEEEEENS_10bfloat16_tEfNS_4arch4Sm80ELb0ELb1ELb0ELb1ELb0ELb0ELb0ELb0ELi2ELi2ELi2ELi2ELb1EEENS1_24CollectiveEpilogueBwdGQAISA_fSD_Li256ELb1ELb0EEENS1_19SingleTileSchedulerILb1ELb0ELb0ELi64EEEEEEEEEvNT_6ParamsE)
        .other          _ZN7cutlass13device_kernelIN5flash19enable_sm80_to_sm89INS1_16FlashAttnBwdSm80INS1_25CollectiveMainloopBwdSm80ILi1ELi1EN4cute5tupleIJNS5_1CILi64EEES8_NS7_ILi192EEEEEENS_10bfloat16_tEfNS_4arch4Sm80ELb0ELb1ELb0ELb1ELb0ELb0ELb0ELb0ELi2ELi2ELi2ELi2ELb1EEENS1_24CollectiveEpilogueBwdGQAISA_fSD_Li256ELb1ELb0EEENS1_19SingleTileSchedulerILb1ELb0ELb0ELi64EEEEEEEEEvNT_6ParamsE,@"STO_CUDA_ENTRY STV_DEFAULT"
_ZN7cutlass13device_kernelIN5flash19enable_sm80_to_sm89INS1_16FlashAttnBwdSm80INS1_25CollectiveMainloopBwdSm80ILi1ELi1EN4cute5tupleIJNS5_1CILi64EEES8_NS7_ILi192EEEEEENS_10bfloat16_tEfNS_4arch4Sm80ELb0ELb1ELb0ELb1ELb0ELb0ELb0ELb0ELi2ELi2ELi2ELi2ELb1EEENS1_24CollectiveEpilogueBwdGQAISA_fSD_Li256ELb1ELb0EEENS1_19SingleTileSchedulerILb1ELb0ELb0ELi64EEEEEEEEEvNT_6ParamsE:
[----:B------:R-:W-:Y:S01]  /*0000*/  LDC R1, c[0x0][0x28] ;  /* 0x00000a00ff017b82 */ /* 0x000fe20000000800 */
[----:B------:R-:W-:Y:S05]  /*0010*/  EXIT ;  /* 0x000000000000794d */ /* 0x000fea0003800000 */
.L_x_14:
        /* <DEDUP_REMOVED lines=14> */
.L_x_105:


//--------------------- .text._ZN7cutlass13device_kernelIN5flash19enable_sm80_to_sm89INS1_16FlashAttnBwdSm80INS1_25CollectiveMainloopBwdSm80ILi1ELi1EN4cute5tupleIJNS5_1CILi64EEES8_NS7_ILi192EEEEEENS_10bfloat16_tEfNS_4arch4Sm80ELb0ELb1ELb0ELb1ELb1ELb0ELb0ELb0ELi2ELi2ELi2ELi2ELb1EEENS1_24CollectiveEpilogueBwdGQAISA_fSD_Li256ELb1ELb1EEENS1_19SingleTileSchedulerILb1ELb0ELb0ELi64EEEEEEEEEvNT_6ParamsE --------------------------
	.section	.text._ZN7cutlass13device_kernelIN5flash19enable_sm80_to_sm89INS1_16FlashAttnBwdSm80INS1_25CollectiveMainloopBwdSm80ILi1ELi1EN4cute5tupleIJNS5_1CILi64EEES8_NS7_ILi192EEEEEENS_10bfloat16_tEfNS_4arch4Sm80ELb0ELb1ELb0ELb1ELb1ELb0ELb0ELb0ELi2ELi2ELi2ELi2ELb1EEENS1_24CollectiveEpilogueBwdGQAISA_fSD_Li256ELb1ELb1EEENS1_19SingleTileSchedulerILb1ELb0ELb0ELi64EEEEEEEEEvNT_6ParamsE,"ax",@progbits
	.align	128
.text._ZN7cutlass13device_kernelIN5flash19enable_sm80_to_sm89INS1_16FlashAttnBwdSm80INS1_25CollectiveMainloopBwdSm80ILi1ELi1EN4cute5tupleIJNS5_1CILi64EEES8_NS7_ILi192EEEEEENS_10bfloat16_tEfNS_4arch4Sm80ELb0ELb1ELb0ELb1ELb1ELb0ELb0ELb0ELi2ELi2ELi2ELi2ELb1EEENS1_24CollectiveEpilogueBwdGQAISA_fSD_Li256ELb1ELb1EEENS1_19SingleTileSchedulerILb1ELb0ELb0ELi64EEEEEEEEEvNT_6ParamsE:
        .type           _ZN7cutlass13device_kernelIN5flash19enable_sm80_to_sm89INS1_16FlashAttnBwdSm80INS1_25CollectiveMainloopBwdSm80ILi1ELi1EN4cute5tupleIJNS5_1CILi64EEES8_NS7_ILi192EEEEEENS_10bfloat16_tEfNS_4arch4Sm80ELb0ELb1ELb0ELb1ELb1ELb0ELb0ELb0ELi2ELi2ELi2ELi2ELb1EEENS1_24CollectiveEpilogueBwdGQAISA_fSD_Li256ELb1ELb1EEENS1_19SingleTileSchedulerILb1ELb0ELb0ELi64EEEEEEEEEvNT_6ParamsE,@function
        .size           _ZN7cutlass13device_kernelIN5flash19enable_sm80_to_sm89INS1_16FlashAttnBwdSm80INS1_25CollectiveMainloopBwdSm80ILi1ELi1EN4cute5tupleIJNS5_1CILi64EEES8_NS7_ILi192EEEEEENS_10bfloat16_tEfNS_4arch4Sm80ELb0ELb1ELb0ELb1ELb1ELb0ELb0ELb0ELi2ELi2ELi2ELi2ELb1EEENS1_24CollectiveEpilogueBwdGQAISA_fSD_Li256ELb1ELb1EEENS1_19SingleTileSchedulerILb1ELb0ELb0ELi64EEEEEEEEEvNT_6ParamsE,(.L_x_106 - _ZN7cutlass13device_kernelIN5flash19enable_sm80_to_sm89INS1_16FlashAttnBwdSm80INS1_25CollectiveMainloopBwdSm80ILi1ELi1EN4cute5tupleIJNS5_1CILi64EEES8_NS7_ILi192EEEEEENS_10bfloat16_tEfNS_4arch4Sm80ELb0ELb1ELb0ELb1ELb1ELb0ELb0ELb0ELi2ELi2ELi2ELi2ELb1EEENS1_24CollectiveEpilogueBwdGQAISA_fSD_Li256ELb1ELb1EEENS1_19SingleTileSchedulerILb1ELb0ELb0ELi64EEEEEEEEEvNT_6ParamsE)
        .other          _ZN7cutlass13device_kernelIN5flash19enable_sm80_to_sm89INS1_16FlashAttnBwdSm80INS1_25CollectiveMainloopBwdSm80ILi1ELi1EN4cute5tupleIJNS5_1CILi64EEES8_NS7_ILi192EEEEEENS_10bfloat16_tEfNS_4arch4Sm80ELb0ELb1ELb0ELb1ELb1ELb0ELb0ELb0ELi2ELi2ELi2ELi2ELb1EEENS1_24CollectiveEpilogueBwdGQAISA_fSD_Li256ELb1ELb1EEENS1_19SingleTileSchedulerILb1ELb0ELb0ELi64EEEEEEEEEvNT_6ParamsE,@"STO_CUDA_ENTRY STV_DEFAULT"
_ZN7cutlass13device_kernelIN5flash19enable_sm80_to_sm89INS1_16FlashAttnBwdSm80INS1_25CollectiveMainloopBwdSm80ILi1ELi1EN4cute5tupleIJNS5_1CILi64EEES8_NS7_ILi192EEEEEENS_10bfloat16_tEfNS_4arch4Sm80ELb0ELb1ELb0ELb1ELb1ELb0ELb0ELb0ELi2ELi2ELi2ELi2ELb1EEENS1_24CollectiveEpilogueBwdGQAISA_fSD_Li256ELb1ELb1EEENS1_19SingleTileSchedulerILb1ELb0ELb0ELi64EEEEEEEEEvNT_6ParamsE:
[----:B------:R-:W-:Y:S01]  /*0000*/  LDC R1, c[0x0][0x28] ;  /* 0x00000a00ff017b82 */ /* 0x000fe20000000800 */
[----:B------:R-:W-:Y:S05]  /*0010*/  EXIT ;  /* 0x000000000000794d */ /* 0x000fea0003800000 */
.L_x_15:
        /* <DEDUP_REMOVED lines=14> */
.L_x_106:


//--------------------- .text._ZN7cutlass13device_kernelIN5flash19enable_sm80_to_sm89INS1_16FlashAttnBwdSm80INS1_25CollectiveMainloopBwdSm80ILi1ELi1EN4cute5tupleIJNS5_1CILi64EEES8_NS7_ILi192EEEEEENS_10bfloat16_tEfNS_4arch4Sm80ELb1ELb0ELb0ELb0ELb0ELb0ELb0ELb0ELi2ELi2ELi2ELi2ELb1EEENS1_21CollectiveEpilogueBwdISA_SB_SD_Li256ELb0ELb0ELi4EEENS1_25SingleTileBwdLPTSchedulerILb0ELi64ELb0EEEEEEEEEvNT_6ParamsE --------------------------
	.section	.text._ZN7cutlass13device_kernelIN5flash19enable_sm80_to_sm89INS1_16FlashAttnBwdSm80INS1_25CollectiveMainloopBwdSm80ILi1ELi1EN4cute5tupleIJNS5_1CILi64EEES8_NS7_ILi192EEEEEENS_10bfloat16_tEfNS_4arch4Sm80ELb1ELb0ELb0ELb0ELb0ELb0ELb0ELb0ELi2ELi2ELi2ELi2ELb1EEENS1_21CollectiveEpilogueBwdISA_SB_SD_Li256ELb0ELb0ELi4EEENS1_25SingleTileBwdLPTSchedulerILb0ELi64ELb0EEEEEEEEEvNT_6ParamsE,"ax",@progbits
	.align	128
.text._ZN7cutlass13device_kernelIN5flash19enable_sm80_to_sm89INS1_16FlashAttnBwdSm80INS1_25CollectiveMainloopBwdSm80ILi1ELi1EN4cute5tupleIJNS5_1CILi64EEES8_NS7_ILi192EEEEEENS_10bfloat16_tEfNS_4arch4Sm80ELb1ELb0ELb0ELb0ELb0ELb0ELb0ELb0ELi2ELi2ELi2ELi2ELb1EEENS1_21CollectiveEpilogueBwdISA_SB_SD_Li256ELb0ELb0ELi4EEENS1_25SingleTileBwdLPTSchedulerILb0ELi64ELb0EEEEEEEEEvNT_6ParamsE:
        .type           _ZN7cutlass13device_kernelIN5flash19enable_sm80_to_sm89INS1_16FlashAttnBwdSm80INS1_25CollectiveMainloopBwdSm80ILi1ELi1EN4cute5tupleIJNS5_1CILi64EEES8_NS7_ILi192EEEEEENS_10bfloat16_tEfNS_4arch4Sm80ELb1ELb0ELb0ELb0ELb0ELb0ELb0ELb0ELi2ELi2ELi2ELi2ELb1EEENS1_21CollectiveEpilogueBwdISA_SB_SD_Li256ELb0ELb0ELi4EEENS1_25SingleTileBwdLPTSchedulerILb0ELi64ELb0EEEEEEEEEvNT_6ParamsE,@function
        .size           _ZN7cutlass13device_kernelIN5flash19enable_sm80_to_sm89INS1_16FlashAttnBwdSm80INS1_25CollectiveMainloopBwdSm80ILi1ELi1EN4cute5tupleIJNS5_1CILi64EEES8_NS7_ILi192EEEEEENS_10bfloat16_tEfNS_4arch4Sm80ELb1ELb0ELb0ELb0ELb0ELb0ELb0ELb0ELi2ELi2ELi2ELi2ELb1EEENS1_21CollectiveEpilogueBwdISA_SB_SD_Li256ELb0ELb0ELi4EEENS1_25SingleTileBwdLPTSchedulerILb0ELi64ELb0EEEEEEEEEvNT_6ParamsE,(.L_x_107 - _ZN7cutlass13device_kernelIN5flash19enable_sm80_to_sm89INS1_16FlashAttnBwdSm80INS1_25CollectiveMainloopBwdSm80ILi1ELi1EN4cute5tupleIJNS5_1CILi64EEES8_NS7_ILi192EEEEEENS_10bfloat16_tEfNS_4arch4Sm80ELb1ELb0ELb0ELb0ELb0ELb0ELb0ELb0ELi2ELi2ELi2ELi2ELb1EEENS1_21CollectiveEpilogueBwdISA_SB_SD_Li256ELb0ELb0ELi4EEENS1_25SingleTileBwdLPTSchedulerILb0ELi64ELb0EEEEEEEEEvNT_6ParamsE)
        .other          _ZN7cutlass13device_kernelIN5flash19enable_sm80_to_sm89INS1_16FlashAttnBwdSm80INS1_25CollectiveMainloopBwdSm80ILi1ELi1EN4cute5tupleIJNS5_1CILi64EEES8_NS7_ILi192EEEEEENS_10bfloat16_tEfNS_4arch4Sm80ELb1ELb0ELb0ELb0ELb0ELb0ELb0ELb0ELi2ELi2ELi2ELi2ELb1EEENS1_21CollectiveEpilogueBwdISA_SB_SD_Li256ELb0ELb0ELi4EEENS1_25SingleTileBwdLPTSchedulerILb0ELi64ELb0EEEEEEEEEvNT_6ParamsE,@"STO_CUDA_ENTRY STV_DEFAULT"
_ZN7cutlass13device_kernelIN5flash19enable_sm80_to_sm89INS1_16FlashAttnBwdSm80INS1_25CollectiveMainloopBwdSm80ILi1ELi1EN4cute5tupleIJNS5_1CILi64EEES8_NS7_ILi192EEEEEENS_10bfloat16_tEfNS_4arch4Sm80ELb1ELb0ELb0ELb0ELb0ELb0ELb0ELb0ELi2ELi2ELi2ELi2ELb1EEENS1_21CollectiveEpilogueBwdISA_SB_SD_Li256ELb0ELb0ELi4EEENS1_25SingleTileBwdLPTSchedulerILb0ELi64ELb0EEEEEEEEEvNT_6ParamsE:
[----:B------:R-:W-:Y:S01]  /*0000*/  LDC R1, c[0x0][0x28] ;  /* 0x00000a00ff017b82 */ /* 0x000fe20000000800 */
[----:B------:R-:W-:Y:S05]  /*0010*/  EXIT ;  /* 0x000000000000794d */ /* 0x000fea0003800000 */
.L_x_16:
        /* <DEDUP_REMOVED lines=14> */
.L_x_107:


//--------------------- .text._ZN7cutlass13device_kernelIN5flash19enable_sm80_to_sm89INS1_16FlashAttnBwdSm80INS1_25CollectiveMainloopBwdSm80ILi1ELi1EN4cute5tupleIJNS5_1CILi64EEES8_NS7_ILi192EEEEEENS_10bfloat16_tEfNS_4arch4Sm80ELb1ELb0ELb0ELb0ELb1ELb0ELb0ELb0ELi2ELi2ELi2ELi2ELb1EEENS1_21CollectiveEpilogueBwdISA_SB_SD_Li256ELb0ELb0ELi4EEENS1_25SingleTileBwdLPTSchedulerILb0ELi64ELb1EEEEEEEEEvNT_6ParamsE --------------------------
	.section	.text._ZN7cutlass13device_kernelIN5flash19enable_sm80_to_sm89INS1_16FlashAttnBwdSm80INS1_25CollectiveMainloopBwdSm80ILi1ELi1EN4cute5tupleIJNS5_1CILi64EEES8_NS7_ILi192EEEEEENS_10bfloat16_tEfNS_4arch4Sm80ELb1ELb0ELb0ELb0ELb1ELb0ELb0ELb0ELi2ELi2ELi2ELi2ELb1EEENS1_21CollectiveEpilogueBwdISA_SB_SD_Li256ELb0ELb0ELi4EEENS1_25SingleTileBwdLPTSchedulerILb0ELi64ELb1EEEEEEEEEvNT_6ParamsE,"ax",@progbits
	.align	128
.text._ZN7cutlass13device_kernelIN5flash19enable_sm80_to_sm89INS1_16FlashAttnBwdSm80INS1_25CollectiveMainloopBwdSm80ILi1ELi1EN4cute5tupleIJNS5_1CILi64EEES8_NS7_ILi192EEEEEENS_10bfloat16_tEfNS_4arch4Sm80ELb1ELb0ELb0ELb0ELb1ELb0ELb0ELb0ELi2ELi2ELi2ELi2ELb1EEENS1_21CollectiveEpilogueBwdISA_SB_SD_Li256ELb0ELb0ELi4EEENS1_25SingleTileBwdLPTSchedulerILb0ELi64ELb1EEEEEEEEEvNT_6ParamsE:
        .type           _ZN7cutlass13device_kernelIN5flash19enable_sm80_to_sm89INS1_16FlashAttnBwdSm80INS1_25CollectiveMainloopBwdSm80ILi1ELi1EN4cute5tupleIJNS5_1CILi64EEES8_NS7_ILi192EEEEEENS_10bfloat16_tEfNS_4arch4Sm80ELb1ELb0ELb0ELb0ELb1ELb0ELb0ELb0ELi2ELi2ELi2ELi2ELb1EEENS1_21CollectiveEpilogueBwdISA_SB_SD_Li256ELb0ELb0ELi4EEENS1_25SingleTileBwdLPTSchedulerILb0ELi64ELb1EEEEEEEEEvNT_6ParamsE,@function
        .size           _ZN7cutlass13device_kernelIN5flash19enable_sm80_to_sm89INS1_16FlashAttnBwdSm80INS1_25CollectiveMainloopBwdSm80ILi1ELi1EN4cute5tupleIJNS5_1CILi64EEES8_NS7_ILi192EEEEEENS_10bfloat16_tEfNS_4arch4Sm80ELb1ELb0ELb0ELb0ELb1ELb0ELb0ELb0ELi2ELi2ELi2ELi2ELb1EEENS1_21CollectiveEpilogueBwdISA_SB_SD_Li256ELb0ELb0ELi4EEENS1_25SingleTileBwdLPTSchedulerILb0ELi64ELb1EEEEEEEEEvNT_6ParamsE,(.L_x_108 - _ZN7cutlass13device_kernelIN5flash19enable_sm80_to_sm89INS1_16FlashAttnBwdSm80INS1_25CollectiveMainloopBwdSm80ILi1ELi1EN4cute5tupleIJNS5_1CILi64EEES8_NS7_ILi192EEEEEENS_10bfloat16_tEfNS_4arch4Sm80ELb1ELb0ELb0ELb0ELb1ELb0ELb0ELb0ELi2ELi2ELi2ELi2ELb1EEENS1_21CollectiveEpilogueBwdISA_SB_SD_Li256ELb0ELb0ELi4EEENS1_25SingleTileBwdLPTSchedulerILb0ELi64ELb1EEEEEEEEEvNT_6ParamsE)
        .other          _ZN7cutlass13device_kernelIN5flash19enable_sm80_to_sm89INS1_16FlashAttnBwdSm80INS1_25CollectiveMainloopBwdSm80ILi1ELi1EN4cute5tupleIJNS5_1CILi64EEES8_NS7_ILi192EEEEEENS_10bfloat16_tEfNS_4arch4Sm80ELb1ELb0ELb0ELb0ELb1ELb0ELb0ELb0ELi2ELi2ELi2ELi2ELb1EEENS1_21CollectiveEpilogueBwdISA_SB_SD_Li256ELb0ELb0ELi4EEENS1_25SingleTileBwdLPTSchedulerILb0ELi64ELb1EEEEEEEEEvNT_6ParamsE,@"STO_CUDA_ENTRY STV_DEFAULT"
_ZN7cutlass13device_kernelIN5flash19enable_sm80_to_sm89INS1_16FlashAttnBwdSm80INS1_25CollectiveMainloopBwdSm80ILi1ELi1EN4cute5tupleIJNS5_1CILi64EEES8_NS7_ILi192EEEEEENS_10bfloat16_tEfNS_4arch4Sm80ELb1ELb0ELb0ELb0ELb1ELb0ELb0ELb0ELi2ELi2ELi2ELi2ELb1EEENS1_21CollectiveEpilogueBwdISA_SB_SD_Li256ELb0ELb0ELi4EEENS1_25SingleTileBwdLPTSchedulerILb0ELi64ELb1EEEEEEEEEvNT_6ParamsE:
[----:B------:R-:W-:Y:S01]  /*0000*/  LDC R1, c[0x0][0x28] ;  /* 0x00000a00ff017b82 */ /* 0x000fe20000000800 */
[----:B------:R-:W-:Y:S05]  /*0010*/  EXIT ;  /* 0x000000000000794d */ /* 0x000fea0003800000 */
.L_x_17:
        /* <DEDUP_REMOVED lines=14> */
.L_x_108:


//--------------------- .text._ZN7cutlass13device_kernelIN5flash19enable_sm80_to_sm89INS1_16FlashAttnBwdSm80INS1_25CollectiveMainloopBwdSm80ILi1ELi1EN4cute5tupleIJNS5_1CILi64EEES8_NS7_ILi192EEEEEENS_10bfloat16_tEfNS_4arch4Sm80ELb1ELb0ELb0ELb0ELb0ELb0ELb0ELb0ELi2ELi2ELi2ELi2ELb1EEENS1_24CollectiveEpilogueBwdGQAISA_fSD_Li256ELb0ELb0EEENS1_25SingleTileBwdLPTSchedulerILb0ELi64ELb0EEEEEEEEEvNT_6ParamsE --------------------------
	.section	.text._ZN7cutlass13device_kernelIN5flash19enable_sm80_to_sm89INS1_16FlashAttnBwdSm80INS1_25CollectiveMainloopBwdSm80ILi1ELi1EN4cute5tupleIJNS5_1CILi64EEES8_NS7_ILi192EEEEEENS_10bfloat16_tEfNS_4arch4Sm80ELb1ELb0ELb0ELb0ELb0ELb0ELb0ELb0ELi2ELi2ELi2ELi2ELb1EEENS1_24CollectiveEpilogueBwdGQAISA_fSD_Li256ELb0ELb0EEENS1_25SingleTileBwdLPTSchedulerILb0ELi64ELb0EEEEEEEEEvNT_6ParamsE,"ax",@progbits
	.align	128
.text._ZN7cutlass13device_kernelIN5flash19enable_sm80_to_sm89INS1_16FlashAttnBwdSm80INS1_25CollectiveMainloopBwdSm80ILi1ELi1EN4cute5tupleIJNS5_1CILi64EEES8_NS7_ILi192EEEEEENS_10bfloat16_tEfNS_4arch4Sm80ELb1ELb0ELb0ELb0ELb0ELb0ELb0ELb0ELi2ELi2ELi2ELi2ELb1EEENS1_24CollectiveEpilogueBwdGQAISA_fSD_Li256ELb0ELb0EEENS1_25SingleTileBwdLPTSchedulerILb0ELi64ELb0EEEEEEEEEvNT_6ParamsE:
        .type           _ZN7cutlass13device_kernelIN5flash19enable_sm80_to_sm89INS1_16FlashAttnBwdSm80INS1_25CollectiveMainloopBwdSm80ILi1ELi1EN4cute5tupleIJNS5_1CILi64EEES8_NS7_ILi192EEEEEENS_10bfloat16_tEfNS_4arch4Sm80ELb1ELb0ELb0ELb0ELb0ELb0ELb0ELb0ELi2ELi2ELi2ELi2ELb1EEENS1_24CollectiveEpilogueBwdGQAISA_fSD_Li256ELb0ELb0EEENS1_25SingleTileBwdLPTSchedulerILb0ELi64ELb0EEEEEEEEEvNT_6ParamsE,@function
        .size           _ZN7cutlass13device_kernelIN5flash19enable_sm80_to_sm89INS1_16FlashAttnBwdSm80INS1_25CollectiveMainloopBwdSm80ILi1ELi1EN4cute5tupleIJNS5_1CILi64EEES8_NS7_ILi192EEEEEENS_10bfloat16_tEfNS_4arch4Sm80ELb1ELb0ELb0ELb0ELb0ELb0ELb0ELb0ELi2ELi2ELi2ELi2ELb1EEENS1_24CollectiveEpilogueBwdGQAISA_fSD_Li256ELb0ELb0EEENS1_25SingleTileBwdLPTSchedulerILb0ELi64ELb0EEEEEEEEEvNT_6ParamsE,(.L_x_109 - _ZN7cutlass13device_kernelIN5flash19enable_sm80_to_sm89INS1_16FlashAttnBwdSm80INS1_25CollectiveMainloopBwdSm80ILi1ELi1EN4cute5tupleIJNS5_1CILi64EEES8_NS7_ILi192EEEEEENS_10bfloat16_tEfNS_4arch4Sm80ELb1ELb0ELb0ELb0ELb0ELb0ELb0ELb0ELi2ELi2ELi2ELi2ELb1EEENS1_24CollectiveEpilogueBwdGQAISA_fSD_Li256ELb0ELb0EEENS1_25SingleTileBwdLPTSchedulerILb0ELi64ELb0EEEEEEEEEvNT_6ParamsE)
        .other          _ZN7cutlass13device_kernelIN5flash19enable_sm80_to_sm89INS1_16FlashAttnBwdSm80INS1_25CollectiveMainloopBwdSm80ILi1ELi1EN4cute5tupleIJNS5_1CILi64EEES8_NS7_ILi192EEEEEENS_10bfloat16_tEfNS_4arch4Sm80ELb1ELb0ELb0ELb0ELb0ELb0ELb0ELb0ELi2ELi2ELi2ELi2ELb1EEENS1_24CollectiveEpilogueBwdGQAISA_fSD_Li256ELb0ELb0EEENS1_25SingleTileBwdLPTSchedulerILb0ELi64ELb0EEEEEEEEEvNT_6ParamsE,@"STO_CUDA_ENTRY STV_DEFAULT"
_ZN7cutlass13device_kernelIN5flash19enable_sm80_to_sm89INS1_16FlashAttnBwdSm80INS1_25CollectiveMainloopBwdSm80ILi1ELi1EN4cute5tupleIJNS5_1CILi64EEES8_NS7_ILi192EEEEEENS_10bfloat16_tEfNS_4arch4Sm80ELb1ELb0ELb0ELb0ELb0ELb0ELb0ELb0ELi2ELi2ELi2ELi2ELb1EEENS1_24CollectiveEpilogueBwdGQAISA_fSD_Li256ELb0ELb0EEENS1_25SingleTileBwdLPTSchedulerILb0ELi64ELb0EEEEEEEEEvNT_6ParamsE:
[----:B------:R-:W-:Y:S01]  /*0000*/  LDC R1, c[0x0][0x28] ;  /* 0x00000a00ff017b82 */ /* 0x000fe20000000800 */
[----:B------:R-:W-:Y:S05]  /*0010*/  EXIT ;  /* 0x000000000000794d */ /* 0x000fea0003800000 */
.L_x_18:
        /* <DEDUP_REMOVED lines=14> */
.L_x_109:


//--------------------- .text._ZN7cutlass13device_kernelIN5flash19enable_sm80_to_sm89INS1_16FlashAttnBwdSm80INS1_25CollectiveMainloopBwdSm80ILi1ELi1EN4cute5tupleIJNS5_1CILi64EEES8_NS7_ILi192EEEEEENS_10bfloat16_tEfNS_4arch4Sm80ELb1ELb0ELb0ELb0ELb1ELb0ELb0ELb0ELi2ELi2ELi2ELi2ELb1EEENS1_24CollectiveEpilogueBwdGQAISA_fSD_Li256ELb0ELb1EEENS1_25SingleTileBwdLPTSchedulerILb0ELi64ELb1EEEEEEEEEvNT_6ParamsE --------------------------
	.section	.text._ZN7cutlass13device_kernelIN5flash19enable_sm80_to_sm89INS1_16FlashAttnBwdSm80INS1_25CollectiveMainloopBwdSm80ILi1ELi1EN4cute5tupleIJNS5_1CILi64EEES8_NS7_ILi192EEEEEENS_10bfloat16_tEfNS_4arch4Sm80ELb1ELb0ELb0ELb0ELb1ELb0ELb0ELb0ELi2ELi2ELi2ELi2ELb1EEENS1_24CollectiveEpilogueBwdGQAISA_fSD_Li256ELb0ELb1EEENS1_25SingleTileBwdLPTSchedulerILb0ELi64ELb1EEEEEEEEEvNT_6ParamsE,"ax",@progbits
	.align	128
.text._ZN7cutlass13device_kernelIN5flash19enable_sm80_to_sm89INS1_16FlashAttnBwdSm80INS1_25CollectiveMainloopBwdSm80ILi1ELi1EN4cute5tupleIJNS5_1CILi64EEES8_NS7_ILi192EEEEEENS_10bfloat16_tEfNS_4arch4Sm80ELb1ELb0ELb0ELb0ELb1ELb0ELb0ELb0ELi2ELi2ELi2ELi2ELb1EEENS1_24CollectiveEpilogueBwdGQAISA_fSD_Li256ELb0ELb1EEENS1_25SingleTileBwdLPTSchedulerILb0ELi64ELb1EEEEEEEEEvNT_6ParamsE:
        .type           _ZN7cutlass13device_kernelIN5flash19enable_sm80_to_sm89INS1_16FlashAttnBwdSm80INS1_25CollectiveMainloopBwdSm80ILi1ELi1EN4cute5tupleIJNS5_1CILi64EEES8_NS7_ILi192EEEEEENS_10bfloat16_tEfNS_4arch4Sm80ELb1ELb0ELb0ELb0ELb1ELb0ELb0ELb0ELi2ELi2ELi2ELi2ELb1EEENS1_24CollectiveEpilogueBwdGQAISA_fSD_Li256ELb0ELb1EEENS1_25SingleTileBwdLPTSchedulerILb0ELi64ELb1EEEEEEEEEvNT_6ParamsE,@function
        .size           _ZN7cutlass13device_kernelIN5flash19enable_sm80_to_sm89INS1_16FlashAttnBwdSm80INS1_25CollectiveMainloopBwdSm80ILi1ELi1EN4cute5tupleIJNS5_1CILi64EEES8_NS7_ILi192EEEEEENS_10bfloat16_tEfNS_4arch4Sm80ELb1ELb0ELb0ELb0ELb1ELb0ELb0ELb0ELi2ELi2ELi2ELi2ELb1EEENS1_24CollectiveEpilogueBwdGQAISA_fSD_Li256ELb0ELb1EEENS1_25SingleTileBwdLPTSchedulerILb0ELi64ELb1EEEEEEEEEvNT_6ParamsE,(.L_x_110 - _ZN7cutlass13device_kernelIN5flash19enable_sm80_to_sm89INS1_16FlashAttnBwdSm80INS1_25CollectiveMainloopBwdSm80ILi1ELi1EN4cute5tupleIJNS5_1CILi64EEES8_NS7_ILi192EEEEEENS_10bfloat16_tEfNS_4arch4Sm80ELb1ELb0ELb0ELb0ELb1ELb0ELb0ELb0ELi2ELi2ELi2ELi2ELb1EEENS1_24CollectiveEpilogueBwdGQAISA_fSD_Li256ELb0ELb1EEENS1_25SingleTileBwdLPTSchedulerILb0ELi64ELb1EEEEEEEEEvNT_6ParamsE)
        .other          _ZN7cutlass13device_kernelIN5flash19enable_sm80_to_sm89INS1_16FlashAttnBwdSm80INS1_25CollectiveMainloopBwdSm80ILi1ELi1EN4cute5tupleIJNS5_1CILi64EEES8_NS7_ILi192EEEEEENS_10bfloat16_tEfNS_4arch4Sm80ELb1ELb0ELb0ELb0ELb1ELb0ELb0ELb0ELi2ELi2ELi2ELi2ELb1EEENS1_24CollectiveEpilogueBwdGQAISA_fSD_Li256ELb0ELb1EEENS1_25SingleTileBwdLPTSchedulerILb0ELi64ELb1EEEEEEEEEvNT_6ParamsE,@"STO_CUDA_ENTRY STV_DEFAULT"
_ZN7cutlass13device_kernelIN5flash19enable_sm80_to_sm89INS1_16FlashAttnBwdSm80INS1_25CollectiveMainloopBwdSm80ILi1ELi1EN4cute5tupleIJNS5_1CILi64EEES8_NS7_ILi192EEEEEENS_10bfloat16_tEfNS_4arch4Sm80ELb1ELb0ELb0ELb0ELb1ELb0ELb0ELb0ELi2ELi2ELi2ELi2ELb1EEENS1_24CollectiveEpilogueBwdGQAISA_fSD_Li256ELb0ELb1EEENS1_25SingleTileBwdLPTSchedulerILb0ELi64ELb1EEEEEEEEEvNT_6ParamsE:
[----:B------:R-:W-:Y:S01]  /*0000*/  LDC R1, c[0x0][0x28] ;  /* 0x00000a00ff017b82 */ /* 0x000fe20000000800 */
[----:B------:R-:W-:Y:S05]  /*0010*/  EXIT ;  /* 0x000000000000794d */ /* 0x000fea0003800000 */
.L_x_19:
        /* <DEDUP_REMOVED lines=14> */
.L_x_110:


//--------------------- .text._ZN7cutlass13device_kernelIN5flash19enable_sm80_to_sm89INS1_16FlashAttnBwdSm80INS1_25CollectiveMainloopBwdSm80ILi1ELi1EN4cute5tupleIJNS5_1CILi64EEES8_NS7_ILi192EEEEEENS_10bfloat16_tEfNS_4arch4Sm80ELb1ELb0ELb0ELb1ELb0ELb0ELb0ELb0ELi2ELi2ELi2ELi2ELb1EEENS1_21CollectiveEpilogueBwdISA_SB_SD_Li256ELb1ELb0ELi4EEENS1_25SingleTileBwdLPTSchedulerILb1ELi64ELb0EEEEEEEEEvNT_6ParamsE --------------------------
	.section	.text._ZN7cutlass13device_kernelIN5flash19enable_sm80_to_sm89INS1_16FlashAttnBwdSm80INS1_25CollectiveMainloopBwdSm80ILi1ELi1EN4cute5tupleIJNS5_1CILi64EEES8_NS7_ILi192EEEEEENS_10bfloat16_tEfNS_4arch4Sm80ELb1ELb0ELb0ELb1ELb0ELb0ELb0ELb0ELi2ELi2ELi2ELi2ELb1EEENS1_21CollectiveEpilogueBwdISA_SB_SD_Li256ELb1ELb0ELi4EEENS1_25SingleTileBwdLPTSchedulerILb1ELi64ELb0EEEEEEEEEvNT_6ParamsE,"ax",@progbits
	.align	128
.text._ZN7cutlass13device_kernelIN5flash19enable_sm80_to_sm89INS1_16FlashAttnBwdSm80INS1_25CollectiveMainloopBwdSm80ILi1ELi1EN4cute5tupleIJNS5_1CILi64EEES8_NS7_ILi192EEEEEENS_10bfloat16_tEfNS_4arch4Sm80ELb1ELb0ELb0ELb1ELb0ELb0ELb0ELb0ELi2ELi2ELi2ELi2ELb1EEENS1_21CollectiveEpilogueBwdISA_SB_SD_Li256ELb1ELb0ELi4EEENS1_25SingleTileBwdLPTSchedulerILb1ELi64ELb0EEEEEEEEEvNT_6ParamsE:
        .type           _ZN7cutlass13device_kernelIN5flash19enable_sm80_to_sm89INS1_16FlashAttnBwdSm80INS1_25CollectiveMainloopBwdSm80ILi1ELi1EN4cute5tupleIJNS5_1CILi64EEES8_NS7_ILi192EEEEEENS_10bfloat16_tEfNS_4arch4Sm80ELb1ELb0ELb0ELb1ELb0ELb0ELb0ELb0ELi2ELi2ELi2ELi2ELb1EEENS1_21CollectiveEpilogueBwdISA_SB_SD_Li256ELb1ELb0ELi4EEENS1_25SingleTileBwdLPTSchedulerILb1ELi64ELb0EEEEEEEEEvNT_6ParamsE,@function
        .size           _ZN7cutlass13device_kernelIN5flash19enable_sm80_to_sm89INS1_16FlashAttnBwdSm80INS1_25CollectiveMainloopBwdSm80ILi1ELi1EN4cute5tupleIJNS5_1CILi64EEES8_NS7_ILi192EEEEEENS_10bfloat16_tEfNS_4arch4Sm80ELb1ELb0ELb0ELb1ELb0ELb0ELb0ELb0ELi2ELi2ELi2ELi2ELb1EEENS1_21CollectiveEpilogueBwdISA_SB_SD_Li256ELb1ELb0ELi4EEENS1_25SingleTileBwdLPTSchedulerILb1ELi64ELb0EEEEEEEEEvNT_6ParamsE,(.L_x_111 - _ZN7cutlass13device_kernelIN5flash19enable_sm80_to_sm89INS1_16FlashAttnBwdSm80INS1_25CollectiveMainloopBwdSm80ILi1ELi1EN4cute5tupleIJNS5_1CILi64EEES8_NS7_ILi192EEEEEENS_10bfloat16_tEfNS_4arch4Sm80ELb1ELb0ELb0ELb1ELb0ELb0ELb0ELb0ELi2ELi2ELi2ELi2ELb1EEENS1_21CollectiveEpilogueBwdISA_SB_SD_Li256ELb1ELb0ELi4EEENS1_25SingleTileBwdLPTSchedulerILb1ELi64ELb0EEEEEEEEEvNT_6ParamsE)
        .other          _ZN7cutlass13device_kernelIN5flash19enable_sm80_to_sm89INS1_16FlashAttnBwdSm80INS1_25CollectiveMainloopBwdSm80ILi1ELi1EN4cute5tupleIJNS5_1CILi64EEES8_NS7_ILi192EEEEEENS_10bfloat16_tEfNS_4arch4Sm80ELb1ELb0ELb0ELb1ELb0ELb0ELb0ELb0ELi2ELi2ELi2ELi2ELb1EEENS1_21CollectiveEpilogueBwdISA_SB_SD_Li256ELb1ELb0ELi4EEENS1_25SingleTileBwdLPTSchedulerILb1ELi64ELb0EEEEEEEEEvNT_6ParamsE,@"STO_CUDA_ENTRY STV_DEFAULT"
_ZN7cutlass13device_kernelIN5flash19enable_sm80_to_sm89INS1_16FlashAttnBwdSm80INS1_25CollectiveMainloopBwdSm80ILi1ELi1EN4cute5tupleIJNS5_1CILi64EEES8_NS7_ILi192EEEEEENS_10bfloat16_tEfNS_4arch4Sm80ELb1ELb0ELb0ELb1ELb0ELb0ELb0ELb0ELi2ELi2ELi2ELi2ELb1EEENS1_21CollectiveEpilogueBwdISA_SB_SD_Li256ELb1ELb0ELi4EEENS1_25SingleTileBwdLPTSchedulerILb1ELi64ELb0EEEEEEEEEvNT_6ParamsE:
[----:B------:R-:W-:Y:S01]  /*0000*/  LDC R1, c[0x0][0x28] ;  /* 0x00000a00ff017b82 */ /* 0x000fe20000000800 */
[----:B------:R-:W-:Y:S05]  /*0010*/  EXIT ;  /* 0x000000000000794d */ /* 0x000fea0003800000 */
.L_x_20:
        /* <DEDUP_REMOVED lines=14> */
.L_x_111:


//--------------------- .text._ZN7cutlass13device_kernelIN5flash19enable_sm80_to_sm89INS1_16FlashAttnBwdSm80INS1_25CollectiveMainloopBwdSm80ILi1ELi1EN4cute5tupleIJNS5_1CILi64EEES8_NS7_ILi192EEEEEENS_10bfloat16_tEfNS_4arch4Sm80ELb1ELb0ELb0ELb1ELb1ELb0ELb0ELb0ELi2ELi2ELi2ELi2ELb1EEENS1_21CollectiveEpilogueBwdISA_SB_SD_Li256ELb1ELb0ELi4EEENS1_25SingleTileBwdLPTSchedulerILb1ELi64ELb1EEEEEEEEEvNT_6ParamsE --------------------------
	.section	.text._ZN7cutlass13device_kernelIN5flash19enable_sm80_to_sm89INS1_16FlashAttnBwdSm80INS1_25CollectiveMainloopBwdSm80ILi1ELi1EN4cute5tupleIJNS5_1CILi64EEES8_NS7_ILi192EEEEEENS_10bfloat16_tEfNS_4arch4Sm80ELb1ELb0ELb0ELb1ELb1ELb0ELb0ELb0ELi2ELi2ELi2ELi2ELb1EEENS1_21CollectiveEpilogueBwdISA_SB_SD_Li256ELb1ELb0ELi4EEENS1_25SingleTileBwdLPTSchedulerILb1ELi64ELb1EEEEEEEEEvNT_6ParamsE,"ax",@progbits
	.align	128
.text._ZN7cutlass13device_kernelIN5flash19enable_sm80_to_sm89INS1_16FlashAttnBwdSm80INS1_25CollectiveMainloopBwdSm80ILi1ELi1EN4cute5tupleIJNS5_1CILi64EEES8_NS7_ILi192EEEEEENS_10bfloat16_tEfNS_4arch4Sm80ELb1ELb0ELb0ELb1ELb1ELb0ELb0ELb0ELi2ELi2ELi2ELi2ELb1EEENS1_21CollectiveEpilogueBwdISA_SB_SD_Li256ELb1ELb0ELi4EEENS1_25SingleTileBwdLPTSchedulerILb1ELi64ELb1EEEEEEEEEvNT_6ParamsE:
        .type           _ZN7cutlass13device_kernelIN5flash19enable_sm80_to_sm89INS1_16FlashAttnBwdSm80INS1_25CollectiveMainloopBwdSm80ILi1ELi1EN4cute5tupleIJNS5_1CILi64EEES8_NS7_ILi192EEEEEENS_10bfloat16_tEfNS_4arch4Sm80ELb1ELb0ELb0ELb1ELb1ELb0ELb0ELb0ELi2ELi2ELi2ELi2ELb1EEENS1_21CollectiveEpilogueBwdISA_SB_SD_Li256ELb1ELb0ELi4EEENS1_25SingleTileBwdLPTSchedulerILb1ELi64ELb1EEEEEEEEEvNT_6ParamsE,@function
        .size           _ZN7cutlass13device_kernelIN5flash19enable_sm80_to_sm89INS1_16FlashAttnBwdSm80INS1_25CollectiveMainloopBwdSm80ILi1ELi1EN4cute5tupleIJNS5_1CILi64EEES8_NS7_ILi192EEEEEENS_10bfloat16_tEfNS_4arch4Sm80ELb1ELb0ELb0ELb1ELb1ELb0ELb0ELb0ELi2ELi2ELi2ELi2ELb1EEENS1_21CollectiveEpilogueBwdISA_SB_SD_Li256ELb1ELb0ELi4EEENS1_25SingleTileBwdLPTSchedulerILb1ELi64ELb1EEEEEEEEEvNT_6ParamsE,(.L_x_112 - _ZN7cutlass13device_kernelIN5flash19enable_sm80_to_sm89INS1_16FlashAttnBwdSm80INS1_25CollectiveMainloopBwdSm80ILi1ELi1EN4cute5tupleIJNS5_1CILi64EEES8_NS7_ILi192EEEEEENS_10bfloat16_tEfNS_4arch4Sm80ELb1ELb0ELb0ELb1ELb1ELb0ELb0ELb0ELi2ELi2ELi2ELi2ELb1EEENS1_21CollectiveEpilogueBwdISA_SB_SD_Li256ELb1ELb0ELi4EEENS1_25SingleTileBwdLPTSchedulerILb1ELi64ELb1EEEEEEEEEvNT_6ParamsE)
        .other          _ZN7cutlass13device_kernelIN5flash19enable_sm80_to_sm89INS1_16FlashAttnBwdSm80INS1_25CollectiveMainloopBwdSm80ILi1ELi1EN4cute5tupleIJNS5_1CILi64EEES8_NS7_ILi192EEEEEENS_10bfloat16_tEfNS_4arch4Sm80ELb1ELb0ELb0ELb1ELb1ELb0ELb0ELb0ELi2ELi2ELi2ELi2ELb1EEENS1_21CollectiveEpilogueBwdISA_SB_SD_Li256ELb1ELb0ELi4EEENS1_25SingleTileBwdLPTSchedulerILb1ELi64ELb1EEEEEEEEEvNT_6ParamsE,@"STO_CUDA_ENTRY STV_DEFAULT"
_ZN7cutlass13device_kernelIN5flash19enable_sm80_to_sm89INS1_16FlashAttnBwdSm80INS1_25CollectiveMainloopBwdSm80ILi1ELi1EN4cute5tupleIJNS5_1CILi64EEES8_NS7_ILi192EEEEEENS_10bfloat16_tEfNS_4arch4Sm80ELb1ELb0ELb0ELb1ELb1ELb0ELb0ELb0ELi2ELi2ELi2ELi2ELb1EEENS1_21CollectiveEpilogueBwdISA_SB_SD_Li256ELb1ELb0ELi4EEENS1_25SingleTileBwdLPTSchedulerILb1ELi64ELb1EEEEEEEEEvNT_6ParamsE:
[----:B------:R-:W-:Y:S01]  /*0000*/  LDC R1, c[0x0][0x28] ;  /* 0x00000a00ff017b82 */ /* 0x000fe20000000800 */
[----:B------:R-:W-:Y:S05]  /*0010*/  EXIT ;  /* 0x000000000000794d */ /* 0x000fea0003800000 */
.L_x_21:
        /* <DEDUP_REMOVED lines=14> */
.L_x_112:


//--------------------- .text._ZN7cutlass13device_kernelIN5flash19enable_sm80_to_sm89INS1_16FlashAttnBwdSm80INS1_25CollectiveMainloopBwdSm80ILi1ELi1EN4cute5tupleIJNS5_1CILi64EEES8_NS7_ILi192EEEEEENS_10bfloat16_tEfNS_4arch4Sm80ELb1ELb0ELb0ELb1ELb0ELb0ELb0ELb0ELi2ELi2ELi2ELi2ELb1EEENS1_24CollectiveEpilogueBwdGQAISA_fSD_Li256ELb1ELb0EEENS1_25SingleTileBwdLPTSchedulerILb1ELi64ELb0EEEEEEEEEvNT_6ParamsE --------------------------
	.section	.text._ZN7cutlass13device_kernelIN5flash19enable_sm80_to_sm89INS1_16FlashAttnBwdSm80INS1_25CollectiveMainloopBwdSm80ILi1ELi1EN4cute5tupleIJNS5_1CILi64EEES8_NS7_ILi192EEEEEENS_10bfloat16_tEfNS_4arch4Sm80ELb1ELb0ELb0ELb1ELb0ELb0ELb0ELb0ELi2ELi2ELi2ELi2ELb1EEENS1_24CollectiveEpilogueBwdGQAISA_fSD_Li256ELb1ELb0EEENS1_25SingleTileBwdLPTSchedulerILb1ELi64ELb0EEEEEEEEEvNT_6ParamsE,"ax",@progbits
	.align	128
.text._ZN7cutlass13device_kernelIN5flash19enable_sm80_to_sm89INS1_16FlashAttnBwdSm80INS1_25CollectiveMainloopBwdSm80ILi1ELi1EN4cute5tupleIJNS5_1CILi64EEES8_NS7_ILi192EEEEEENS_10bfloat16_tEfNS_4arch4Sm80ELb1ELb0ELb0ELb1ELb0ELb0ELb0ELb0ELi2ELi2ELi2ELi2ELb1EEENS1_24CollectiveEpilogueBwdGQAISA_fSD_Li256ELb1ELb0EEENS1_25SingleTileBwdLPTSchedulerILb1ELi64ELb0EEEEEEEEEvNT_6ParamsE:
        .type           _ZN7cutlass13device_kernelIN5flash19enable_sm80_to_sm89INS1_16FlashAttnBwdSm80INS1_25CollectiveMainloopBwdSm80ILi1ELi1EN4cute5tupleIJNS5_1CILi64EEES8_NS7_ILi192EEEEEENS_10bfloat16_tEfNS_4arch4Sm80ELb1ELb0ELb0ELb1ELb0ELb0ELb0ELb0ELi2ELi2ELi2ELi2ELb1EEENS1_24CollectiveEpilogueBwdGQAISA_fSD_Li256ELb1ELb0EEENS1_25SingleTileBwdLPTSchedulerILb1ELi64ELb0EEEEEEEEEvNT_6ParamsE,@function
        .size           _ZN7cutlass13device_kernelIN5flash19enable_sm80_to_sm89INS1_16FlashAttnBwdSm80INS1_25CollectiveMainloopBwdSm80ILi1ELi1EN4cute5tupleIJNS5_1CILi64EEES8_NS7_ILi192EEEEEENS_10bfloat16_tEfNS_4arch4Sm80ELb1ELb0ELb0ELb1ELb0ELb0ELb0ELb0ELi2ELi2ELi2ELi2ELb1EEENS1_24CollectiveEpilogueBwdGQAISA_fSD_Li256ELb1ELb0EEENS1_25SingleTileBwdLPTSchedulerILb1ELi64ELb0EEEEEEEEEvNT_6ParamsE,(.L_x_113 - _ZN7cutlass13device_kernelIN5flash19enable_sm80_to_sm89INS1_16FlashAttnBwdSm80INS1_25CollectiveMainloopBwdSm80ILi1ELi1EN4cute5tupleIJNS5_1CILi64EEES8_NS7_ILi192EEEEEENS_10bfloat16_tEfNS_4arch4Sm80ELb1ELb0ELb0ELb1ELb0ELb0ELb0ELb0ELi2ELi2ELi2ELi2ELb1EEENS1_24CollectiveEpilogueBwdGQAISA_fSD_Li256ELb1ELb0EEENS1_25SingleTileBwdLPTSchedulerILb1ELi64ELb0EEEEEEEEEvNT_6ParamsE)
        .other          _ZN7cutlass13device_kernelIN5flash19enable_sm80_to_sm89INS1_16FlashAttnBwdSm80INS1_25CollectiveMainloopBwdSm80ILi1ELi1EN4cute5tupleIJNS5_1CILi64EEES8_NS7_ILi192EEEEEENS_10bfloat16_tEfNS_4arch4Sm80ELb1ELb0ELb0ELb1ELb0ELb0ELb0ELb0ELi2ELi2ELi2ELi2ELb1EEENS1_24CollectiveEpilogueBwdGQAISA_fSD_Li256ELb1ELb0EEENS1_25SingleTileBwdLPTSchedulerILb1ELi64ELb0EEEEEEEEEvNT_6ParamsE,@"STO_CUDA_ENTRY STV_DEFAULT"
_ZN7cutlass13device_kernelIN5flash19enable_sm80_to_sm89INS1_16FlashAttnBwdSm80INS1_25CollectiveMainloopBwdSm80ILi1ELi1EN4cute5tupleIJNS5_1CILi64EEES8_NS7_ILi192EEEEEENS_10bfloat16_tEfNS_4arch4Sm80ELb1ELb0ELb0ELb1ELb0ELb0ELb0ELb0ELi2ELi2ELi2ELi2ELb1EEENS1_24CollectiveEpilogueBwdGQAISA_fSD_Li256ELb1ELb0EEENS1_25SingleTileBwdLPTSchedulerILb1ELi64ELb0EEEEEEEEEvNT_6ParamsE:
[----:B------:R-:W-:Y:S01]  /*0000*/  LDC R1, c[0x0][0x28] ;  /* 0x00000a00ff017b82 */ /* 0x000fe20000000800 */
[----:B------:R-:W-:Y:S05]  /*0010*/  EXIT ;  /* 0x000000000000794d */ /* 0x000fea0003800000 */
.L_x_22:
        /* <DEDUP_REMOVED lines=14> */
.L_x_113:


//--------------------- .text._ZN7cutlass13device_kernelIN5flash19enable_sm80_to_sm89INS1_16FlashAttnBwdSm80INS1_25CollectiveMainloopBwdSm80ILi1ELi1EN4cute5tupleIJNS5_1CILi64EEES8_NS7_ILi192EEEEEENS_10bfloat16_tEfNS_4arch4Sm80ELb1ELb0ELb0ELb1ELb1ELb0ELb0ELb0ELi2ELi2ELi2ELi2ELb1EEENS1_24CollectiveEpilogueBwdGQAISA_fSD_Li256ELb1ELb1EEENS1_25SingleTileBwdLPTSchedulerILb1ELi64ELb1EEEEEEEEEvNT_6ParamsE --------------------------
	.section	.text._ZN7cutlass13device_kernelIN5flash19enable_sm80_to_sm89INS1_16FlashAttnBwdSm80INS1_25CollectiveMainloopBwdSm80ILi1ELi1EN4cute5tupleIJNS5_1CILi64EEES8_NS7_ILi192EEEEEENS_10bfloat16_tEfNS_4arch4Sm80ELb1ELb0ELb0ELb1ELb1ELb0ELb0ELb0ELi2ELi2ELi2ELi2ELb1EEENS1_24CollectiveEpilogueBwdGQAISA_fSD_Li256ELb1ELb1EEENS1_25SingleTileBwdLPTSchedulerILb1ELi64ELb1EEEEEEEEEvNT_6ParamsE,"ax",@progbits
	.align	128
.text._ZN7cutlass13device_kernelIN5flash19enable_sm80_to_sm89INS1_16FlashAttnBwdSm80INS1_25CollectiveMainloopBwdSm80ILi1ELi1EN4cute5tupleIJNS5_1CILi64EEES8_NS7_ILi192EEEEEENS_10bfloat16_tEfNS_4arch4Sm80ELb1ELb0ELb0ELb1ELb1ELb0ELb0ELb0ELi2ELi2ELi2ELi2ELb1EEENS1_24CollectiveEpilogueBwdGQAISA_fSD_Li256ELb1ELb1EEENS1_25SingleTileBwdLPTSchedulerILb1ELi64ELb1EEEEEEEEEvNT_6ParamsE:
        .type           _ZN7cutlass13device_kernelIN5flash19enable_sm80_to_sm89INS1_16FlashAttnBwdSm80INS1_25CollectiveMainloopBwdSm80ILi1ELi1EN4cute5tupleIJNS5_1CILi64EEES8_NS7_ILi192EEEEEENS_10bfloat16_tEfNS_4arch4Sm80ELb1ELb0ELb0ELb1ELb1ELb0ELb0ELb0ELi2ELi2ELi2ELi2ELb1EEENS1_24CollectiveEpilogueBwdGQAISA_fSD_Li256ELb1ELb1EEENS1_25SingleTileBwdLPTSchedulerILb1ELi64ELb1EEEEEEEEEvNT_6ParamsE,@function
        .size           _ZN7cutlass13device_kernelIN5flash19enable_sm80_to_sm89INS1_16FlashAttnBwdSm80INS1_25CollectiveMainloopBwdSm80ILi1ELi1EN4cute5tupleIJNS5_1CILi64EEES8_NS7_ILi192EEEEEENS_10bfloat16_tEfNS_4arch4Sm80ELb1ELb0ELb0ELb1ELb1ELb0ELb0ELb0ELi2ELi2ELi2ELi2ELb1EEENS1_24CollectiveEpilogueBwdGQAISA_fSD_Li256ELb1ELb1EEENS1_25SingleTileBwdLPTSchedulerILb1ELi64ELb1EEEEEEEEEvNT_6ParamsE,(.L_x_114 - _ZN7cutlass13device_kernelIN5flash19enable_sm80_to_sm89INS1_16FlashAttnBwdSm80INS1_25CollectiveMainloopBwdSm80ILi1ELi1EN4cute5tupleIJNS5_1CILi64EEES8_NS7_ILi192EEEEEENS_10bfloat16_tEfNS_4arch4Sm80ELb1ELb0ELb0ELb1ELb1ELb0ELb0ELb0ELi2ELi2ELi2ELi2ELb1EEENS1_24CollectiveEpilogueBwdGQAISA_fSD_Li256ELb1ELb1EEENS1_25SingleTileBwdLPTSchedulerILb1ELi64ELb1EEEEEEEEEvNT_6ParamsE)
        .other          _ZN7cutlass13device_kernelIN5flash19enable_sm80_to_sm89INS1_16FlashAttnBwdSm80INS1_25CollectiveMainloopBwdSm80ILi1ELi1EN4cute5tupleIJNS5_1CILi64EEES8_NS7_ILi192EEEEEENS_10bfloat16_tEfNS_4arch4Sm80ELb1ELb0ELb0ELb1ELb1ELb0ELb0ELb0ELi2ELi2ELi2ELi2ELb1EEENS1_24CollectiveEpilogueBwdGQAISA_fSD_Li256ELb1ELb1EEENS1_25SingleTileBwdLPTSchedulerILb1ELi64ELb1EEEEEEEEEvNT_6ParamsE,@"STO_CUDA_ENTRY STV_DEFAULT"
_ZN7cutlass13device_kernelIN5flash19enable_sm80_to_sm89INS1_16FlashAttnBwdSm80INS1_25CollectiveMainloopBwdSm80ILi1ELi1EN4cute5tupleIJNS5_1CILi64EEES8_NS7_ILi192EEEEEENS_10bfloat16_tEfNS_4arch4Sm80ELb1ELb0ELb0ELb1ELb1ELb0ELb0ELb0ELi2ELi2ELi2ELi2ELb1EEENS1_24CollectiveEpilogueBwdGQAISA_fSD_Li256ELb1ELb1EEENS1_25SingleTileBwdLPTSchedulerILb1ELi64ELb1EEEEEEEEEvNT_6ParamsE:
[----:B------:R-:W-:Y:S01]  /*0000*/  LDC R1, c[0x0][0x28] ;  /* 0x00000a00ff017b82 */ /* 0x000fe20000000800 */
[----:B------:R-:W-:Y:S05]  /*0010*/  EXIT ;  /* 0x000000000000794d */ /* 0x000fea0003800000 */
.L_x_23:
        /* <DEDUP_REMOVED lines=14> */
.L_x_114:


//--------------------- .text._ZN7cutlass13device_kernelIN5flash19enable_sm80_to_sm89INS1_16FlashAttnBwdSm80INS1_25CollectiveMainloopBwdSm80ILi2ELi1EN4cute5tupleIJNS5_1CILi64EEENS7_ILi80EEENS7_ILi192EEEEEENS_10bfloat16_tEfNS_4arch4Sm80ELb0ELb0ELb0ELb0ELb0ELb0ELb1ELb0ELi2ELi4ELi2ELi2ELb0EEENS1_21CollectiveEpilogueBwdISB_SC_SE_Li256ELb0ELb1ELi4EEENS1_19SingleTileSchedulerILb0ELb0ELb0ELi80EEEEEEEEEvNT_6ParamsE --------------------------
	.section	.text._ZN7cutlass13device_kernelIN5flash19enable_sm80_to_sm89INS1_16FlashAttnBwdSm80INS1_25CollectiveMainloopBwdSm80ILi2ELi1EN4cute5tupleIJNS5_1CILi64EEENS7_ILi80EEENS7_ILi192EEEEEENS_10bfloat16_tEfNS_4arch4Sm80ELb0ELb0ELb0ELb0ELb0ELb0ELb1ELb0ELi2ELi4ELi2ELi2ELb0EEENS1_21CollectiveEpilogueBwdISB_SC_SE_Li256ELb0ELb1ELi4EEENS1_19SingleTileSchedulerILb0ELb0ELb0ELi80EEEEEEEEEvNT_6ParamsE,"ax",@progbits
	.align	128
.text._ZN7cutlass13device_kernelIN5flash19enable_sm80_to_sm89INS1_16FlashAttnBwdSm80INS1_25CollectiveMainloopBwdSm80ILi2ELi1EN4cute5tupleIJNS5_1CILi64EEENS7_ILi80EEENS7_ILi192EEEEEENS_10bfloat16_tEfNS_4arch4Sm80ELb0ELb0ELb0ELb0ELb0ELb0ELb1ELb0ELi2ELi4ELi2ELi2ELb0EEENS1_21CollectiveEpilogueBwdISB_SC_SE_Li256ELb0ELb1ELi4EEENS1_19SingleTileSchedulerILb0ELb0ELb0ELi80EEEEEEEEEvNT_6ParamsE:
        .type           _ZN7cutlass13device_kernelIN5flash19enable_sm80_to_sm89INS1_16FlashAttnBwdSm80INS1_25CollectiveMainloopBwdSm80ILi2ELi1EN4cute5tupleIJNS5_1CILi64EEENS7_ILi80EEENS7_ILi192EEEEEENS_10bfloat16_tEfNS_4arch4Sm80ELb0ELb0ELb0ELb0ELb0ELb0ELb1ELb0ELi2ELi4ELi2ELi2ELb0EEENS1_21CollectiveEpilogueBwdISB_SC_SE_Li256ELb0ELb1ELi4EEENS1_19SingleTileSchedulerILb0ELb0ELb0ELi80EEEEEEEEEvNT_6ParamsE,@function
        .size           _ZN7cutlass13device_kernelIN5flash19enable_sm80_to_sm89INS1_16FlashAttnBwdSm80INS1_25CollectiveMainloopBwdSm80ILi2ELi1EN4cute5tupleIJNS5_1CILi64EEENS7_ILi80EEENS7_ILi192EEEEEENS_10bfloat16_tEfNS_4arch4Sm80ELb0ELb0ELb0ELb0ELb0ELb0ELb1ELb0ELi2ELi4ELi2ELi2ELb0EEENS1_21CollectiveEpilogueBwdISB_SC_SE_Li256ELb0ELb1ELi4EEENS1_19SingleTileSchedulerILb0ELb0ELb0ELi80EEEEEEEEEvNT_6ParamsE,(.L_x_115 - _ZN7cutlass13device_kernelIN5flash19enable_sm80_to_sm89INS1_16FlashAttnBwdSm80INS1_25CollectiveMainloopBwdSm80ILi2ELi1EN4cute5tupleIJNS5_1CILi64EEENS7_ILi80EEENS7_ILi192EEEEEENS_10bfloat16_tEfNS_4arch4Sm80ELb0ELb0ELb0ELb0ELb0ELb0ELb1ELb0ELi2ELi4ELi2ELi2ELb0EEENS1_21CollectiveEpilogueBwdISB_SC_SE_Li256ELb0ELb1ELi4EEENS1_19SingleTileSchedulerILb0ELb0ELb0ELi80EEEEEEEEEvNT_6ParamsE)
        .other          _ZN7cutlass13device_kernelIN5flash19enable_sm80_to_sm89INS1_16FlashAttnBwdSm80INS1_25CollectiveMainloopBwdSm80ILi2ELi1EN4cute5tupleIJNS5_1CILi64EEENS7_ILi80EEENS7_ILi192EEEEEENS_10bfloat16_tEfNS_4arch4Sm80ELb0ELb0ELb0ELb0ELb0ELb0ELb1ELb0ELi2ELi4ELi2ELi2ELb0EEENS1_21CollectiveEpilogueBwdISB_SC_SE_Li256ELb0ELb1ELi4EEENS1_19SingleTileSchedulerILb0ELb0ELb0ELi80EEEEEEEEEvNT_6ParamsE,@"STO_CUDA_ENTRY STV_DEFAULT"
_ZN7cutlass13device_kernelIN5flash19enable_sm80_to_sm89INS1_16FlashAttnBwdSm80INS1_25CollectiveMainloopBwdSm80ILi2ELi1EN4cute5tupleIJNS5_1CILi64EEENS7_ILi80EEENS7_ILi192EEEEEENS_10bfloat16_tEfNS_4arch4Sm80ELb0ELb0ELb0ELb0ELb0ELb0ELb1ELb0ELi2ELi4ELi2ELi2ELb0EEENS1_21CollectiveEpilogueBwdISB_SC_SE_Li256ELb0ELb1ELi4EEENS1_19SingleTileSchedulerILb0ELb0ELb0ELi80EEEEEEEEEvNT_6ParamsE:
[----:B------:R-:W-:Y:S01]  /*0000*/  LDC R1, c[0x0][0x28] ;  /* 0x00000a00ff017b82 */ /* 0x000fe20000000800 */
[----:B------:R-:W-:Y:S05]  /*0010*/  EXIT ;  /* 0x000000000000794d */ /* 0x000fea0003800000 */
.L_x_24:
        /* <DEDUP_REMOVED lines=14> */
.L_x_115:


//--------------------- .text._ZN7cutlass13device_kernelIN5flash19enable_sm80_to_sm89INS1_16FlashAttnBwdSm80INS1_25CollectiveMainloopBwdSm80ILi2ELi1EN4cute5tupleIJNS5_1CILi64EEENS7_ILi80EEENS7_ILi192EEEEEENS_10bfloat16_tEfNS_4arch4Sm80ELb0ELb0ELb0ELb0ELb1ELb0ELb1ELb0ELi2ELi4ELi2ELi2ELb0EEENS1_21CollectiveEpilogueBwdISB_SC_SE_Li256ELb0ELb1ELi4EEENS1_19SingleTileSchedulerILb0ELb0ELb0ELi80EEEEEEEEEvNT_6ParamsE --------------------------
	.section	.text._ZN7cutlass13device_kernelIN5flash19enable_sm80_to_sm89INS1_16FlashAttnBwdSm80INS1_25CollectiveMainloopBwdSm80ILi2ELi1EN4cute5tupleIJNS5_1CILi64EEENS7_ILi80EEENS7_ILi192EEEEEENS_10bfloat16_tEfNS_4arch4Sm80ELb0ELb0ELb0ELb0ELb1ELb0ELb1ELb0ELi2ELi4ELi2ELi2ELb0EEENS1_21CollectiveEpilogueBwdISB_SC_SE_Li256ELb0ELb1ELi4EEENS1_19SingleTileSchedulerILb0ELb0ELb0ELi80EEEEEEEEEvNT_6ParamsE,"ax",@progbits
	.align	128
.text._ZN7cutlass13device_kernelIN5flash19enable_sm80_to_sm89INS1_16FlashAttnBwdSm80INS1_25CollectiveMainloopBwdSm80ILi2ELi1EN4cute5tupleIJNS5_1CILi64EEENS7_ILi80EEENS7_ILi192EEEEEENS_10bfloat16_tEfNS_4arch4Sm80ELb0ELb0ELb0ELb0ELb1ELb0ELb1ELb0ELi2ELi4ELi2ELi2ELb0EEENS1_21CollectiveEpilogueBwdISB_SC_SE_Li256ELb0ELb1ELi4EEENS1_19SingleTileSchedulerILb0ELb0ELb0ELi80EEEEEEEEEvNT_6ParamsE:
        .type           _ZN7cutlass13device_kernelIN5flash19enable_sm80_to_sm89INS1_16FlashAttnBwdSm80INS1_25CollectiveMainloopBwdSm80ILi2ELi1EN4cute5tupleIJNS5_1CILi64EEENS7_ILi80EEENS7_ILi192EEEEEENS_10bfloat16_tEfNS_4arch4Sm80ELb0ELb0ELb0ELb0ELb1ELb0ELb1ELb0ELi2ELi4ELi2ELi2ELb0EEENS1_21CollectiveEpilogueBwdISB_SC_SE_Li256ELb0ELb1ELi4EEENS1_19SingleTileSchedulerILb0ELb0ELb0ELi80EEEEEEEEEvNT_6ParamsE,@function
        .size           _ZN7cutlass13device_kernelIN5flash19enable_sm80_to_sm89INS1_16FlashAttnBwdSm80INS1_25CollectiveMainloopBwdSm80ILi2ELi1EN4cute5tupleIJNS5_1CILi64EEENS7_ILi80EEENS7_ILi192EEEEEENS_10bfloat16_tEfNS_4arch4Sm80ELb0ELb0ELb0ELb0ELb1ELb0ELb1ELb0ELi2ELi4ELi2ELi2ELb0EEENS1_21CollectiveEpilogueBwdISB_SC_SE_Li256ELb0ELb1ELi4EEENS1_19SingleTileSchedulerILb0ELb0ELb0ELi80EEEEEEEEEvNT_6ParamsE,(.L_x_116 - _ZN7cutlass13device_kernelIN5flash19enable_sm80_to_sm89INS1_16FlashAttnBwdSm80INS1_25CollectiveMainloopBwdSm80ILi2ELi1EN4cute5tupleIJNS5_1CILi64EEENS7_ILi80EEENS7_ILi192EEEEEENS_10bfloat16_tEfNS_4arch4Sm80ELb0ELb0ELb0ELb0ELb1ELb0ELb1ELb0ELi2ELi4ELi2ELi2ELb0EEENS1_21CollectiveEpilogueBwdISB_SC_SE_Li256ELb0ELb1ELi4EEENS1_19SingleTileSchedulerILb0ELb0ELb0ELi80EEEEEEEEEvNT_6ParamsE)
        .other          _ZN7cutlass13device_kernelIN5flash19enable_sm80_to_sm89INS1_16FlashAttnBwdSm80INS1_25CollectiveMainloopBwdSm80ILi2ELi1EN4cute5tupleIJNS5_1CILi64EEENS7_ILi80EEENS7_ILi192EEEEEENS_10bfloat16_tEfNS_4arch4Sm80ELb0ELb0ELb0ELb0ELb1ELb0ELb1ELb0ELi2ELi4ELi2ELi2ELb0EEENS1_21CollectiveEpilogueBwdISB_SC_SE_Li256ELb0ELb1ELi4EEENS1_19SingleTileSchedulerILb0ELb0ELb0ELi80EEEEEEEEEvNT_6ParamsE,@"STO_CUDA_ENTRY STV_DEFAULT"
_ZN7cutlass13device_kernelIN5flash19enable_sm80_to_sm89INS1_16FlashAttnBwdSm80INS1_25CollectiveMainloopBwdSm80ILi2ELi1EN4cute5tupleIJNS5_1CILi64EEENS7_ILi80EEENS7_ILi192EEEEEENS_10bfloat16_tEfNS_4arch4Sm80ELb0ELb0ELb0ELb0ELb1ELb0ELb1ELb0ELi2ELi4ELi2ELi2ELb0EEENS1_21CollectiveEpilogueBwdISB_SC_SE_Li256ELb0ELb1ELi4EEENS1_19SingleTileSchedulerILb0ELb0ELb0ELi80EEEEEEEEEvNT_6ParamsE:
[----:B------:R-:W-:Y:S01]  /*0000*/  LDC R1, c[0x0][0x28] ;  /* 0x00000a00ff017b82 */ /* 0x000fe20000000800 */
[----:B------:R-:W-:Y:S05]  /*0010*/  EXIT ;  /* 0x000000000000794d */ /* 0x000fea0003800000 */
.L_x_25:
        /* <DEDUP_REMOVED lines=14> */
.L_x_116:


//--------------------- .text._ZN7cutlass13device_kernelIN5flash19enable_sm80_to_sm89INS1_16FlashAttnBwdSm80INS1_25CollectiveMainloopBwdSm80ILi2ELi1EN4cute5tupleIJNS5_1CILi64EEENS7_ILi80EEENS7_ILi192EEEEEENS_10bfloat16_tEfNS_4arch4Sm80ELb0ELb0ELb0ELb0ELb0ELb0ELb1ELb0ELi2ELi4ELi2ELi2ELb0EEENS1_24CollectiveEpilogueBwdGQAISB_fSE_Li256ELb0ELb0EEENS1_19SingleTileSchedulerILb0ELb0ELb0ELi80EEEEEEEEEvNT_6ParamsE --------------------------
	.section	.text._ZN7cutlass13device_kernelIN5flash19enable_sm80_to_sm89INS1_16FlashAttnBwdSm80INS1_25CollectiveMainloopBwdSm80ILi2ELi1EN4cute5tupleIJNS5_1CILi64EEENS7_ILi80EEENS7_ILi192EEEEEENS_10bfloat16_tEfNS_4arch4Sm80ELb0ELb0ELb0ELb0ELb0ELb0ELb1ELb0ELi2ELi4ELi2ELi2ELb0EEENS1_24CollectiveEpilogueBwdGQAISB_fSE_Li256ELb0ELb0EEENS1_19SingleTileSchedulerILb0ELb0ELb0ELi80EEEEEEEEEvNT_6ParamsE,"ax",@progbits
	.align	128
.text._ZN7cutlass13device_kernelIN5flash19enable_sm80_to_sm89INS1_16FlashAttnBwdSm80INS1_25CollectiveMainloopBwdSm80ILi2ELi1EN4cute5tupleIJNS5_1CILi64EEENS7_ILi80EEENS7_ILi192EEEEEENS_10bfloat16_tEfNS_4arch4Sm80ELb0ELb0ELb0ELb0ELb0ELb0ELb1ELb0ELi2ELi4ELi2ELi2ELb0EEENS1_24CollectiveEpilogueBwdGQAISB_fSE_Li256ELb0ELb0EEENS1_19SingleTileSchedulerILb0ELb0ELb0ELi80EEEEEEEEEvNT_6ParamsE:
        .type           _ZN7cutlass13device_kernelIN5flash19enable_sm80_to_sm89INS1_16FlashAttnBwdSm80INS1_25CollectiveMainloopBwdSm80ILi2ELi1EN4cute5tupleIJNS5_1CILi64EEENS7_ILi80EEENS7_ILi192EEEEEENS_10bfloat16_tEfNS_4arch4Sm80ELb0ELb0ELb0ELb0ELb0ELb0ELb1ELb0ELi2ELi4ELi2ELi2ELb0EEENS1_24CollectiveEpilogueBwdGQAISB_fSE_Li256ELb0ELb0EEENS1_19SingleTileSchedulerILb0ELb0ELb0ELi80EEEEEEEEEvNT_6ParamsE,@function
        .size           _ZN7cutlass13device_kernelIN5flash19enable_sm80_to_sm89INS1_16FlashAttnBwdSm80INS1_25CollectiveMainloopBwdSm80ILi2ELi1EN4cute5tupleIJNS5_1CILi64EEENS7_ILi80EEENS7_ILi192EEEEEENS_10bfloat16_tEfNS_4arch4Sm80ELb0ELb0ELb0ELb0ELb0ELb0ELb1ELb0ELi2ELi4ELi2ELi2ELb0EEENS1_24CollectiveEpilogueBwdGQAISB_fSE_Li256ELb0ELb0EEENS1_19SingleTileSchedulerILb0ELb0ELb0ELi80EEEEEEEEEvNT_6ParamsE,(.L_x_117 - _ZN7cutlass13device_kernelIN5flash19enable_sm80_to_sm89INS1_16FlashAttnBwdSm80INS1_25CollectiveMainloopBwdSm80ILi2ELi1EN4cute5tupleIJNS5_1CILi64EEENS7_ILi80EEENS7_ILi192EEEEEENS_10bfloat16_tEfNS_4arch4Sm80ELb0ELb0ELb0ELb0ELb0ELb0ELb1ELb0ELi2ELi4ELi2ELi2ELb0EEENS1_24CollectiveEpilogueBwdGQAISB_fSE_Li256ELb0ELb0EEENS1_19SingleTileSchedulerILb0ELb0ELb0ELi80EEEEEEEEEvNT_6ParamsE)
        .other          _ZN7cutlass13device_kernelIN5flash19enable_sm80_to_sm89INS1_16FlashAttnBwdSm80INS1_25CollectiveMainloopBwdSm80ILi2ELi1EN4cute5tupleIJNS5_1CILi64EEENS7_ILi80EEENS7_ILi192EEEEEENS_10bfloat16_tEfNS_4arch4Sm80ELb0ELb0ELb0ELb0ELb0ELb0ELb1ELb0ELi2ELi4ELi2ELi2ELb0EEENS1_24CollectiveEpilogueBwdGQAISB_fSE_Li256ELb0ELb0EEENS1_19SingleTileSchedulerILb0ELb0ELb0ELi80EEEEEEEEEvNT_6ParamsE,@"STO_CUDA_ENTRY STV_DEFAULT"
_ZN7cutlass13device_kernelIN5flash19enable_sm80_to_sm89INS1_16FlashAttnBwdSm80INS1_25CollectiveMainloopBwdSm80ILi2ELi1EN4cute5tupleIJNS5_1CILi64EEENS7_ILi80EEENS7_ILi192EEEEEENS_10bfloat16_tEfNS_4arch4Sm80ELb0ELb0ELb0ELb0ELb0ELb0ELb1ELb0ELi2ELi4ELi2ELi2ELb0EEENS1_24CollectiveEpilogueBwdGQAISB_fSE_Li256ELb0ELb0EEENS1_19SingleTileSchedulerILb0ELb0ELb0ELi80EEEEEEEEEvNT_6ParamsE:
[----:B------:R-:W-:Y:S01]  /*0000*/  LDC R1, c[0x0][0x28] ;  /* 0x00000a00ff017b82 */ /* 0x000fe20000000800 */
[----:B------:R-:W-:Y:S05]  /*0010*/  EXIT ;  /* 0x000000000000794d */ /* 0x000fea0003800000 */
.L_x_26:
        /* <DEDUP_REMOVED lines=14> */
.L_x_117:


//--------------------- .text._ZN7cutlass13device_kernelIN5flash19enable_sm80_to_sm89INS1_16FlashAttnBwdSm80INS1_25CollectiveMainloopBwdSm80ILi2ELi1EN4cute5tupleIJNS5_1CILi64EEENS7_ILi80EEENS7_ILi192EEEEEENS_10bfloat16_tEfNS_4arch4Sm80ELb0ELb0ELb0ELb0ELb1ELb0ELb1ELb0ELi2ELi4ELi2ELi2ELb0EEENS1_24CollectiveEpilogueBwdGQAISB_fSE_Li256ELb0ELb1EEENS1_19SingleTileSchedulerILb0ELb0ELb0ELi80EEEEEEEEEvNT_6ParamsE --------------------------
	.section	.text._ZN7cutlass13device_kernelIN5flash19enable_sm80_to_sm89INS1_16FlashAttnBwdSm80INS1_25CollectiveMainloopBwdSm80ILi2ELi1EN4cute5tupleIJNS5_1CILi64EEENS7_ILi80EEENS7_ILi192EEEEEENS_10bfloat16_tEfNS_4arch4Sm80ELb0ELb0ELb0ELb0ELb1ELb0ELb1ELb0ELi2ELi4ELi2ELi2ELb0EEENS1_24CollectiveEpilogueBwdGQAISB_fSE_Li256ELb0ELb1EEENS1_19SingleTileSchedulerILb0ELb0ELb0ELi80EEEEEEEEEvNT_6ParamsE,"ax",@progbits
	.align	128
.text._ZN7cutlass13device_kernelIN5flash19enable_sm80_to_sm89INS1_16FlashAttnBwdSm80INS1_25CollectiveMainloopBwdSm80ILi2ELi1EN4cute5tupleIJNS5_1CILi64EEENS7_ILi80EEENS7_ILi192EEEEEENS_10bfloat16_tEfNS_4arch4Sm80ELb0ELb0ELb0ELb0ELb1ELb0ELb1ELb0ELi2ELi4ELi2ELi2ELb0EEENS1_24CollectiveEpilogueBwdGQAISB_fSE_Li256ELb0ELb1EEENS1_19SingleTileSchedulerILb0ELb0ELb0ELi80EEEEEEEEEvNT_6ParamsE:
        .type           _ZN7cutlass13device_kernelIN5flash19enable_sm80_to_sm89INS1_16FlashAttnBwdSm80INS1_25CollectiveMainloopBwdSm80ILi2ELi1EN4cute5tupleIJNS5_1CILi64EEENS7_ILi80EEENS7_ILi192EEEEEENS_10bfloat16_tEfNS_4arch4Sm80ELb0ELb0ELb0ELb0ELb1ELb0ELb1ELb0ELi2ELi4ELi2ELi2ELb0EEENS1_24CollectiveEpilogueBwdGQAISB_fSE_Li256ELb0ELb1EEENS1_19SingleTileSchedulerILb0ELb0ELb0ELi80EEEEEEEEEvNT_6ParamsE,@function
        .size           _ZN7cutlass13device_kernelIN5flash19enable_sm80_to_sm89INS1_16FlashAttnBwdSm80INS1_25CollectiveMainloopBwdSm80ILi2ELi1EN4cute5tupleIJNS5_1CILi64EEENS7_ILi80EEENS7_ILi192EEEEEENS_10bfloat16_tEfNS_4arch4Sm80ELb0ELb0ELb0ELb0ELb1ELb0ELb1ELb0ELi2ELi4ELi2ELi2ELb0EEENS1_24CollectiveEpilogueBwdGQAISB_fSE_Li256ELb0ELb1EEENS1_19SingleTileSchedulerILb0ELb0ELb0ELi80EEEEEEEEEvNT_6ParamsE,(.L_x_118 - _ZN7cutlass13device_kernelIN5flash19enable_sm80_to_sm89INS1_16FlashAttnBwdSm80INS1_25CollectiveMainloopBwdSm80ILi2ELi1EN4cute5tupleIJNS5_1CILi64EEENS7_ILi80EEENS7_ILi192EEEEEENS_10bfloat16_tEfNS_4arch4Sm80ELb0ELb0ELb0ELb0ELb1ELb0ELb1ELb0ELi2ELi4ELi2ELi2ELb0EEENS1_24CollectiveEpilogueBwdGQAISB_fSE_Li256ELb0ELb1EEENS1_19SingleTileSchedulerILb0ELb0ELb0ELi80EEEEEEEEEvNT_6ParamsE)
        .other          _ZN7cutlass13device_kernelIN5flash19enable_sm80_to_sm89INS1_16FlashAttnBwdSm80INS1_25CollectiveMainloopBwdSm80ILi2ELi1EN4cute5tupleIJNS5_1CILi64EEENS7_ILi80EEENS7_ILi192EEEEEENS_10bfloat16_tEfNS_4arch4Sm80ELb0ELb0ELb0ELb0ELb1ELb0ELb1ELb0ELi2ELi4ELi2ELi2ELb0EEENS1_24CollectiveEpilogueBwdGQAISB_fSE_Li256ELb0ELb1EEENS1_19SingleTileSchedulerILb0ELb0ELb0ELi80EEEEEEEEEvNT_6ParamsE,@"STO_CUDA_ENTRY STV_DEFAULT"
_ZN7cutlass13device_kernelIN5flash19enable_sm80_to_sm89INS1_16FlashAttnBwdSm80INS1_25CollectiveMainloopBwdSm80ILi2ELi1EN4cute5tupleIJNS5_1CILi64EEENS7_ILi80EEENS7_ILi192EEEEEENS_10bfloat16_tEfNS_4arch4Sm80ELb0ELb0ELb0ELb0ELb1ELb0ELb1ELb0ELi2ELi4ELi2ELi2ELb0EEENS1_24CollectiveEpilogueBwdGQAISB_fSE_Li256ELb0ELb1EEENS1_19SingleTileSchedulerILb0ELb0ELb0ELi80EEEEEEEEEvNT_6ParamsE:
[----:B------:R-:W-:Y:S01]  /*0000*/  LDC R1, c[0x0][0x28] ;  /* 0x00000a00ff017b82 */ /* 0x000fe20000000800 */
[----:B------:R-:W-:Y:S05]  /*0010*/  EXIT ;  /* 0x000000000000794d */ /* 0x000fea0003800000 */
.L_x_27:
        /* <DEDUP_REMOVED lines=14> */
.L_x_118:


//--------------------- .text._ZN7cutlass13device_kernelIN5flash19enable_sm80_to_sm89INS1_16FlashAttnBwdSm80INS1_25CollectiveMainloopBwdSm80ILi2ELi1EN4cute5tupleIJNS5_1CILi64EEENS7_ILi80EEENS7_ILi192EEEEEENS_10bfloat16_tEfNS_4arch4Sm80ELb0ELb0ELb0ELb1ELb0ELb0ELb1ELb0ELi2ELi4ELi2ELi2ELb0EEENS1_21CollectiveEpilogueBwdISB_SC_SE_Li256ELb1ELb1ELi4EEENS1_19SingleTileSchedulerILb1ELb0ELb0ELi80EEEEEEEEEvNT_6ParamsE --------------------------
	.section	.text._ZN7cutlass13device_kernelIN5flash19enable_sm80_to_sm89INS1_16FlashAttnBwdSm80INS1_25CollectiveMainloopBwdSm80ILi2ELi1EN4cute5tupleIJNS5_1CILi64EEENS7_ILi80EEENS7_ILi192EEEEEENS_10bfloat16_tEfNS_4arch4Sm80ELb0ELb0ELb0ELb1ELb0ELb0ELb1ELb0ELi2ELi4ELi2ELi2ELb0EEENS1_21CollectiveEpilogueBwdISB_SC_SE_Li256ELb1ELb1ELi4EEENS1_19SingleTileSchedulerILb1ELb0ELb0ELi80EEEEEEEEEvNT_6ParamsE,"ax",@progbits
	.align	128
.text._ZN7cutlass13device_kernelIN5flash19enable_sm80_to_sm89INS1_16FlashAttnBwdSm80INS1_25CollectiveMainloopBwdSm80ILi2ELi1EN4cute5tupleIJNS5_1CILi64EEENS7_ILi80EEENS7_ILi192EEEEEENS_10bfloat16_tEfNS_4arch4Sm80ELb0ELb0ELb0ELb1ELb0ELb0ELb1ELb0ELi2ELi4ELi2ELi2ELb0EEENS1_21CollectiveEpilogueBwdISB_SC_SE_Li256ELb1ELb1ELi4EEENS1_19SingleTileSchedulerILb1ELb0ELb0ELi80EEEEEEEEEvNT_6ParamsE:
        .type           _ZN7cutlass13device_kernelIN5flash19enable_sm80_to_sm89INS1_16FlashAttnBwdSm80INS1_25CollectiveMainloopBwdSm80ILi2ELi1EN4cute5tupleIJNS5_1CILi64EEENS7_ILi80EEENS7_ILi192EEEEEENS_10bfloat16_tEfNS_4arch4Sm80ELb0ELb0ELb0ELb1ELb0ELb0ELb1ELb0ELi2ELi4ELi2ELi2ELb0EEENS1_21CollectiveEpilogueBwdISB_SC_SE_Li256ELb1ELb1ELi4EEENS1_19SingleTileSchedulerILb1ELb0ELb0ELi80EEEEEEEEEvNT_6ParamsE,@function
        .size           _ZN7cutlass13device_kernelIN5flash19enable_sm80_to_sm89INS1_16FlashAttnBwdSm80INS1_25CollectiveMainloopBwdSm80ILi2ELi1EN4cute5tupleIJNS5_1CILi64EEENS7_ILi80EEENS7_ILi192EEEEEENS_10bfloat16_tEfNS_4arch4Sm80ELb0ELb0ELb0ELb1ELb0ELb0ELb1ELb0ELi2ELi4ELi2ELi2ELb0EEENS1_21CollectiveEpilogueBwdISB_SC_SE_Li256ELb1ELb1ELi4EEENS1_19SingleTileSchedulerILb1ELb0ELb0ELi80EEEEEEEEEvNT_6ParamsE,(.L_x_119 - _ZN7cutlass13device_kernelIN5flash19enable_sm80_to_sm89INS1_16FlashAttnBwdSm80INS1_25CollectiveMainloopBwdSm80ILi2ELi1EN4cute5tupleIJNS5_1CILi64EEENS7_ILi80EEENS7_ILi192EEEEEENS_10bfloat16_tEfNS_4arch4Sm80ELb0ELb0ELb0ELb1ELb0ELb0ELb1ELb0ELi2ELi4ELi2ELi2ELb0EEENS1_21CollectiveEpilogueBwdISB_SC_SE_Li256ELb1ELb1ELi4EEENS1_19SingleTileSchedulerILb1ELb0ELb0ELi80EEEEEEEEEvNT_6ParamsE)
        .other          _ZN7cutlass13device_kernelIN5flash19enable_sm80_to_sm89INS1_16FlashAttnBwdSm80INS1_25CollectiveMainloopBwdSm80ILi2ELi1EN4cute5tupleIJNS5_1CILi64EEENS7_ILi80EEENS7_ILi192EEEEEENS_10bfloat16_tEfNS_4arch4Sm80ELb0ELb0ELb0ELb1ELb0ELb0ELb1ELb0ELi2ELi4ELi2ELi2ELb0EEENS1_21CollectiveEpilogueBwdISB_SC_SE_Li256ELb1ELb1ELi4EEENS1_19SingleTileSchedulerILb1ELb0ELb0ELi80EEEEEEEEEvNT_6ParamsE,@"STO_CUDA_ENTRY STV_DEFAULT"
_ZN7cutlass13device_kernelIN5flash19enable_sm80_to_sm89INS1_16FlashAttnBwdSm80INS1_25CollectiveMainloopBwdSm80ILi2ELi1EN4cute5tupleIJNS5_1CILi64EEENS7_ILi80EEENS7_ILi192EEEEEENS_10bfloat16_tEfNS_4arch4Sm80ELb0ELb0ELb0ELb1ELb0ELb0ELb1ELb0ELi2ELi4ELi2ELi2ELb0EEENS1_21CollectiveEpilogueBwdISB_SC_SE_Li256ELb1ELb1ELi4EEENS1_19SingleTileSchedulerILb1ELb0ELb0ELi80EEEEEEEEEvNT_6ParamsE:
[----:B------:R-:W-:Y:S01]  /*0000*/  LDC R1, c[0x0][0x28] ;  /* 0x00000a00ff017b82 */ /* 0x000fe20000000800 */
[----:B------:R-:W-:Y:S05]  /*0010*/  EXIT ;  /* 0x000000000000794d */ /* 0x000fea0003800000 */
.L_x_28:
        /* <DEDUP_REMOVED lines=14> */
.L_x_119:


//--------------------- .text._ZN7cutlass13device_kernelIN5flash19enable_sm80_to_sm89INS1_16FlashAttnBwdSm80INS1_25CollectiveMainloopBwdSm80ILi2ELi1EN4cute5tupleIJNS5_1CILi64EEENS7_ILi80EEENS7_ILi192EEEEEENS_10bfloat16_tEfNS_4arch4Sm80ELb0ELb0ELb0ELb1ELb1ELb0ELb1ELb0ELi2ELi4ELi2ELi2ELb0EEENS1_21CollectiveEpilogueBwdISB_SC_SE_Li256ELb1ELb1ELi4EEENS1_19SingleTileSchedulerILb1ELb0ELb0ELi80EEEEEEEEEvNT_6ParamsE --------------------------
	.section	.text._ZN7cutlass13device_kernelIN5flash19enable_sm80_to_sm89INS1_16FlashAttnBwdSm80INS1_25CollectiveMainloopBwdSm80ILi2ELi1EN4cute5tupleIJNS5_1CILi64EEENS7_ILi80EEENS7_ILi192EEEEEENS_10bfloat16_tEfNS_4arch4Sm80ELb0ELb0ELb0ELb1ELb1ELb0ELb1ELb0ELi2ELi4ELi2ELi2ELb0EEENS1_21CollectiveEpilogueBwdISB_SC_SE_Li256ELb1ELb1ELi4EEENS1_19SingleTileSchedulerILb1ELb0ELb0ELi80EEEEEEEEEvNT_6ParamsE,"ax",@progbits
	.align	128
.text._ZN7cutlass13device_kernelIN5flash19enable_sm80_to_sm89INS1_16FlashAttnBwdSm80INS1_25CollectiveMainloopBwdSm80ILi2ELi1EN4cute5tupleIJNS5_1CILi64EEENS7_ILi80EEENS7_ILi192EEEEEENS_10bfloat16_tEfNS_4arch4Sm80ELb0ELb0ELb0ELb1ELb1ELb0ELb1ELb0ELi2ELi4ELi2ELi2ELb0EEENS1_21CollectiveEpilogueBwdISB_SC_SE_Li256ELb1ELb1ELi4EEENS1_19SingleTileSchedulerILb1ELb0ELb0ELi80EEEEEEEEEvNT_6ParamsE:
        .type           _ZN7cutlass13device_kernelIN5flash19enable_sm80_to_sm89INS1_16FlashAttnBwdSm80INS1_25CollectiveMainloopBwdSm80ILi2ELi1EN4cute5tupleIJNS5_1CILi64EEENS7_ILi80EEENS7_ILi192EEEEEENS_10bfloat16_tEfNS_4arch4Sm80ELb0ELb0ELb0ELb1ELb1ELb0ELb1ELb0ELi2ELi4ELi2ELi2ELb0EEENS1_21CollectiveEpilogueBwdISB_SC_SE_Li256ELb1ELb1ELi4EEENS1_19SingleTileSchedulerILb1ELb0ELb0ELi80EEEEEEEEEvNT_6ParamsE,@function
        .size           _ZN7cutlass13device_kernelIN5flash19enable_sm80_to_sm89INS1_16FlashAttnBwdSm80INS1_25CollectiveMainloopBwdSm80ILi2ELi1EN4cute5tupleIJNS5_1CILi64EEENS7_ILi80EEENS7_ILi192EEEEEENS_10bfloat16_tEfNS_4arch4Sm80ELb0ELb0ELb0ELb1ELb1ELb0ELb1ELb0ELi2ELi4ELi2ELi2ELb0EEENS1_21CollectiveEpilogueBwdISB_SC_SE_Li256ELb1ELb1ELi4EEENS1_19SingleTileSchedulerILb1ELb0ELb0ELi80EEEEEEEEEvNT_6ParamsE,(.L_x_120 - _ZN7cutlass13device_kernelIN5flash19enable_sm80_to_sm89INS1_16FlashAttnBwdSm80INS1_25CollectiveMainloopBwdSm80ILi2ELi1EN4cute5tupleIJNS5_1CILi64EEENS7_ILi80EEENS7_ILi192EEEEEENS_10bfloat16_tEfNS_4arch4Sm80ELb0ELb0ELb0ELb1ELb1ELb0ELb1ELb0ELi2ELi4ELi2ELi2ELb0EEENS1_21CollectiveEpilogueBwdISB_SC_SE_Li256ELb1ELb1ELi4EEENS1_19SingleTileSchedulerILb1ELb0ELb0ELi80EEEEEEEEEvNT_6ParamsE)
        .other          _ZN7cutlass13device_kernelIN5flash19enable_sm80_to_sm89INS1_16FlashAttnBwdSm80INS1_25CollectiveMainloopBwdSm80ILi2ELi1EN4cute5tupleIJNS5_1CILi64EEENS7_ILi80EEENS7_ILi192EEEEEENS_10bfloat16_tEfNS_4arch4Sm80ELb0ELb0ELb0ELb1ELb1ELb0ELb1ELb0ELi2ELi4ELi2ELi2ELb0EEENS1_21CollectiveEpilogueBwdISB_SC_SE_Li256ELb1ELb1ELi4EEENS1_19SingleTileSchedulerILb1ELb0ELb0ELi80EEEEEEEEEvNT_6ParamsE,@"STO_CUDA_ENTRY STV_DEFAULT"
_ZN7cutlass13device_kernelIN5flash19enable_sm80_to_sm89INS1_16FlashAttnBwdSm80INS1_25CollectiveMainloopBwdSm80ILi2ELi1EN4cute5tupleIJNS5_1CILi64EEENS7_ILi80EEENS7_ILi192EEEEEENS_10bfloat16_tEfNS_4arch4Sm80ELb0ELb0ELb0ELb1ELb1ELb0ELb1ELb0ELi2ELi4ELi2ELi2ELb0EEENS1_21CollectiveEpilogueBwdISB_SC_SE_Li256ELb1ELb1ELi4EEENS1_19SingleTileSchedulerILb1ELb0ELb0ELi80EEEEEEEEEvNT_6ParamsE:
[----:B------:R-:W-:Y:S01]  /*0000*/  LDC R1, c[0x0][0x28] ;  /* 0x00000a00ff017b82 */ /* 0x000fe20000000800 */
[----:B------:R-:W-:Y:S05]  /*0010*/  EXIT ;  /* 0x000000000000794d */ /* 0x000fea0003800000 */
.L_x_29:
        /* <DEDUP_REMOVED lines=14> */
.L_x_120:


//--------------------- .text._ZN7cutlass13device_kernelIN5flash19enable_sm80_to_sm89INS1_16FlashAttnBwdSm80INS1_25CollectiveMainloopBwdSm80ILi2ELi1EN4cute5tupleIJNS5_1CILi64EEENS7_ILi80EEENS7_ILi192EEEEEENS_10bfloat16_tEfNS_4arch4Sm80ELb0ELb0ELb0ELb1ELb0ELb0ELb1ELb0ELi2ELi4ELi2ELi2ELb0EEENS1_24CollectiveEpilogueBwdGQAISB_fSE_Li256ELb1ELb0EEENS1_19SingleTileSchedulerILb1ELb0ELb0ELi80EEEEEEEEEvNT_6ParamsE --------------------------
	.section	.text._ZN7cutlass13device_kernelIN5flash19enable_sm80_to_sm89INS1_16FlashAttnBwdSm80INS1_25CollectiveMainloopBwdSm80ILi2ELi1EN4cute5tupleIJNS5_1CILi64EEENS7_ILi80EEENS7_ILi192EEEEEENS_10bfloat16_tEfNS_4arch4Sm80ELb0ELb0ELb0ELb1ELb0ELb0ELb1ELb0ELi2ELi4ELi2ELi2ELb0EEENS1_24CollectiveEpilogueBwdGQAISB_fSE_Li256ELb1ELb0EEENS1_19SingleTileSchedulerILb1ELb0ELb0ELi80EEEEEEEEEvNT_6ParamsE,"ax",@progbits
	.align	128
.text._ZN7cutlass13device_kernelIN5flash19enable_sm80_to_sm89INS1_16FlashAttnBwdSm80INS1_25CollectiveMainloopBwdSm80ILi2ELi1EN4cute5tupleIJNS5_1CILi64EEENS7_ILi80EEENS7_ILi192EEEEEENS_10bfloat16_tEfNS_4arch4Sm80ELb0ELb0ELb0ELb1ELb0ELb0ELb1ELb0ELi2ELi4ELi2ELi2ELb0EEENS1_24CollectiveEpilogueBwdGQAISB_fSE_Li256ELb1ELb0EEENS1_19SingleTileSchedulerILb1ELb0ELb0ELi80EEEEEEEEEvNT_6ParamsE:
        .type           _ZN7cutlass13device_kernelIN5flash19enable_sm80_to_sm89INS1_16FlashAttnBwdSm80INS1_25CollectiveMainloopBwdSm80ILi2ELi1EN4cute5tupleIJNS5_1CILi64EEENS7_ILi80EEENS7_ILi192EEEEEENS_10bfloat16_tEfNS_4arch4Sm80ELb0ELb0ELb0ELb1ELb0ELb0ELb1ELb0ELi2ELi4ELi2ELi2ELb0EEENS1_24CollectiveEpilogueBwdGQAISB_fSE_Li256ELb1ELb0EEENS1_19SingleTileSchedulerILb1ELb0ELb0ELi80EEEEEEEEEvNT_6ParamsE,@function
        .size           _ZN7cutlass13device_kernelIN5flash19enable_sm80_to_sm89INS1_16FlashAttnBwdSm80INS1_25CollectiveMainloopBwdSm80ILi2ELi1EN4cute5tupleIJNS5_1CILi64EEENS7_ILi80EEENS7_ILi192EEEEEENS_10bfloat16_tEfNS_4arch4Sm80ELb0ELb0ELb0ELb1ELb0ELb0ELb1ELb0ELi2ELi4ELi2ELi2ELb0EEENS1_24CollectiveEpilogueBwdGQAISB_fSE_Li256ELb1ELb0EEENS1_19SingleTileSchedulerILb1ELb0ELb0ELi80EEEEEEEEEvNT_6ParamsE,(.L_x_121 - _ZN7cutlass13device_kernelIN5flash19enable_sm80_to_sm89INS1_16FlashAttnBwdSm80INS1_25CollectiveMainloopBwdSm80ILi2ELi1EN4cute5tupleIJNS5_1CILi64EEENS7_ILi80EEENS7_ILi192EEEEEENS_10bfloat16_tEfNS_4arch4Sm80ELb0ELb0ELb0ELb1ELb0ELb0ELb1ELb0ELi2ELi4ELi2ELi2ELb0EEENS1_24CollectiveEpilogueBwdGQAISB_fSE_Li256ELb1ELb0EEENS1_19SingleTileSchedulerILb1ELb0ELb0ELi80EEEEEEEEEvNT_6ParamsE)
        .other          _ZN7cutlass13device_kernelIN5flash19enable_sm80_to_sm89INS1_16FlashAttnBwdSm80INS1_25CollectiveMainloopBwdSm80ILi2ELi1EN4cute5tupleIJNS5_1CILi64EEENS7_ILi80EEENS7_ILi192EEEEEENS_10bfloat16_tEfNS_4arch4Sm80ELb0ELb0ELb0ELb1ELb0ELb0ELb1ELb0ELi2ELi4ELi2ELi2ELb0EEENS1_24CollectiveEpilogueBwdGQAISB_fSE_Li256ELb1ELb0EEENS1_19SingleTileSchedulerILb1ELb0ELb0ELi80EEEEEEEEEvNT_6ParamsE,@"STO_CUDA_ENTRY STV_DEFAULT"
_ZN7cutlass13device_kernelIN5flash19enable_sm80_to_sm89INS1_16FlashAttnBwdSm80INS1_25CollectiveMainloopBwdSm80ILi2ELi1EN4cute5tupleIJNS5_1CILi64EEENS7_ILi80EEENS7_ILi192EEEEEENS_10bfloat16_tEfNS_4arch4Sm80ELb0ELb0ELb0ELb1ELb0ELb0ELb1ELb0ELi2ELi4ELi2ELi2ELb0EEENS1_24CollectiveEpilogueBwdGQAISB_fSE_Li256ELb1ELb0EEENS1_19SingleTileSchedulerILb1ELb0ELb0ELi80EEEEEEEEEvNT_6ParamsE:
[----:B------:R-:W-:Y:S01]  /*0000*/  LDC R1, c[0x0][0x28] ;  /* 0x00000a00ff017b82 */ /* 0x000fe20000000800 */
[----:B------:R-:W-:Y:S05]  /*0010*/  EXIT ;  /* 0x000000000000794d */ /* 0x000fea0003800000 */
.L_x_30:
        /* <DEDUP_REMOVED lines=14> */
.L_x_121:


//--------------------- .text._ZN7cutlass13device_kernelIN5flash19enable_sm80_to_sm89INS1_16FlashAttnBwdSm80INS1_25CollectiveMainloopBwdSm80ILi2ELi1EN4cute5tupleIJNS5_1CILi64EEENS7_ILi80EEENS7_ILi192EEEEEENS_10bfloat16_tEfNS_4arch4Sm80ELb0ELb0ELb0ELb1ELb1ELb0ELb1ELb0ELi2ELi4ELi2ELi2ELb0EEENS1_24CollectiveEpilogueBwdGQAISB_fSE_Li256ELb1ELb1EEENS1_19SingleTileSchedulerILb1ELb0ELb0ELi80EEEEEEEEEvNT_6ParamsE --------------------------
	.section	.text._ZN7cutlass13device_kernelIN5flash19enable_sm80_to_sm89INS1_16FlashAttnBwdSm80INS1_25CollectiveMainloopBwdSm80ILi2ELi1EN4cute5tupleIJNS5_1CILi64EEENS7_ILi80EEENS7_ILi192EEEEEENS_10bfloat16_tEfNS_4arch4Sm80ELb0ELb0ELb0ELb1ELb1ELb0ELb1ELb0ELi2ELi4ELi2ELi2ELb0EEENS1_24CollectiveEpilogueBwdGQAISB_fSE_Li256ELb1ELb1EEENS1_19SingleTileSchedulerILb1ELb0ELb0ELi80EEEEEEEEEvNT_6ParamsE,"ax",@progbits
	.align	128
.text._ZN7cutlass13device_kernelIN5flash19enable_sm80_to_sm89INS1_16FlashAttnBwdSm80INS1_25CollectiveMainloopBwdSm80ILi2ELi1EN4cute5tupleIJNS5_1CILi64EEENS7_ILi80EEENS7_ILi192EEEEEENS_10bfloat16_tEfNS_4arch4Sm80ELb0ELb0ELb0ELb1ELb1ELb0ELb1ELb0ELi2ELi4ELi2ELi2ELb0EEENS1_24CollectiveEpilogueBwdGQAISB_fSE_Li256ELb1ELb1EEENS1_19SingleTileSchedulerILb1ELb0ELb0ELi80EEEEEEEEEvNT_6ParamsE:
        .type           _ZN7cutlass13device_kernelIN5flash19enable_sm80_to_sm89INS1_16FlashAttnBwdSm80INS1_25CollectiveMainloopBwdSm80ILi2ELi1EN4cute5tupleIJNS5_1CILi64EEENS7_ILi80EEENS7_ILi192EEEEEENS_10bfloat16_tEfNS_4arch4Sm80ELb0ELb0ELb0ELb1ELb1ELb0ELb1ELb0ELi2ELi4ELi2ELi2ELb0EEENS1_24CollectiveEpilogueBwdGQAISB_fSE_Li256ELb1ELb1EEENS1_19SingleTileSchedulerILb1ELb0ELb0ELi80EEEEEEEEEvNT_6ParamsE,@function
        .size           _ZN7cutlass13device_kernelIN5flash19enable_sm80_to_sm89INS1_16FlashAttnBwdSm80INS1_25CollectiveMainloopBwdSm80ILi2ELi1EN4cute5tupleIJNS5_1CILi64EEENS7_ILi80EEENS7_ILi192EEEEEENS_10bfloat16_tEfNS_4arch4Sm80ELb0ELb0ELb0ELb1ELb1ELb0ELb1ELb0ELi2ELi4ELi2ELi2ELb0EEENS1_24CollectiveEpilogueBwdGQAISB_fSE_Li256ELb1ELb1EEENS1_19SingleTileSchedulerILb1ELb0ELb0ELi80EEEEEEEEEvNT_6ParamsE,(.L_x_122 - _ZN7cutlass13device_kernelIN5flash19enable_sm80_to_sm89INS1_16FlashAttnBwdSm80INS1_25CollectiveMainloopBwdSm80ILi2ELi1EN4cute5tupleIJNS5_1CILi64EEENS7_ILi80EEENS7_ILi192EEEEEENS_10bfloat16_tEfNS_4arch4Sm80ELb0ELb0ELb0ELb1ELb1ELb0ELb1ELb0ELi2ELi4ELi2ELi2ELb0EEENS1_24CollectiveEpilogueBwdGQAISB_fSE_Li256ELb1ELb1EEENS1_19SingleTileSchedulerILb1ELb0ELb0ELi80EEEEEEEEEvNT_6ParamsE)
        .other          _ZN7cutlass13device_kernelIN5flash19enable_sm80_to_sm89INS1_16FlashAttnBwdSm80INS1_25CollectiveMainloopBwdSm80ILi2ELi1EN4cute5tupleIJNS5_1CILi64EEENS7_ILi80EEENS7_ILi192EEEEEENS_10bfloat16_tEfNS_4arch4Sm80ELb0ELb0ELb0ELb1ELb1ELb0ELb1ELb0ELi2ELi4ELi2ELi2ELb0EEENS1_24CollectiveEpilogueBwdGQAISB_fSE_Li256ELb1ELb1EEENS1_19SingleTileSchedulerILb1ELb0ELb0ELi80EEEEEEEEEvNT_6ParamsE,@"STO_CUDA_ENTRY STV_DEFAULT"
_ZN7cutlass13device_kernelIN5flash19enable_sm80_to_sm89INS1_16FlashAttnBwdSm80INS1_25CollectiveMainloopBwdSm80ILi2ELi1EN4cute5tupleIJNS5_1CILi64EEENS7_ILi80EEENS7_ILi192EEEEEENS_10bfloat16_tEfNS_4arch4Sm80ELb0ELb0ELb0ELb1ELb1ELb0ELb1ELb0ELi2ELi4ELi2ELi2ELb0EEENS1_24CollectiveEpilogueBwdGQAISB_fSE_Li256ELb1ELb1EEENS1_19SingleTileSchedulerILb1ELb0ELb0ELi80EEEEEEEEEvNT_6ParamsE:
[----:B------:R-:W-:Y:S01]  /*0000*/  LDC R1, c[0x0][0x28] ;  /* 0x00000a00ff017b82 */ /* 0x000fe20000000800 */
[----:B------:R-:W-:Y:S05]  /*0010*/  EXIT ;  /* 0x000000000000794d */ /* 0x000fea0003800000 */
.L_x_31:
        /* <DEDUP_REMOVED lines=14> */
.L_x_122:


//--------------------- .text._ZN7cutlass13device_kernelIN5flash19enable_sm80_to_sm89INS1_16FlashAttnBwdSm80INS1_25CollectiveMainloopBwdSm80ILi2ELi1EN4cute5tupleIJNS5_1CILi64EEENS7_ILi80EEENS7_ILi192EEEEEENS_10bfloat16_tEfNS_4arch4Sm80ELb0ELb1ELb0ELb0ELb0ELb0ELb1ELb0ELi2ELi4ELi2ELi2ELb0EEENS1_21CollectiveEpilogueBwdISB_SC_SE_Li256ELb0ELb1ELi4EEENS1_19SingleTileSchedulerILb0ELb0ELb0ELi80EEEEEEEEEvNT_6ParamsE --------------------------
	.section	.text._ZN7cutlass13device_kernelIN5flash19enable_sm80_to_sm89INS1_16FlashAttnBwdSm80INS1_25CollectiveMainloopBwdSm80ILi2ELi1EN4cute5tupleIJNS5_1CILi64EEENS7_ILi80EEENS7_ILi192EEEEEENS_10bfloat16_tEfNS_4arch4Sm80ELb0ELb1ELb0ELb0ELb0ELb0ELb1ELb0ELi2ELi4ELi2ELi2ELb0EEENS1_21CollectiveEpilogueBwdISB_SC_SE_Li256ELb0ELb1ELi4EEENS1_19SingleTileSchedulerILb0ELb0ELb0ELi80EEEEEEEEEvNT_6ParamsE,"ax",@progbits
	.align	128
.text._ZN7cutlass13device_kernelIN5flash19enable_sm80_to_sm89INS1_16FlashAttnBwdSm80INS1_25CollectiveMainloopBwdSm80ILi2ELi1EN4cute5tupleIJNS5_1CILi64EEENS7_ILi80EEENS7_ILi192EEEEEENS_10bfloat16_tEfNS_4arch4Sm80ELb0ELb1ELb0ELb0ELb0ELb0ELb1ELb0ELi2ELi4ELi2ELi2ELb0EEENS1_21CollectiveEpilogueBwdISB_SC_SE_Li256ELb0ELb1ELi4EEENS1_19SingleTileSchedulerILb0ELb0ELb0ELi80EEEEEEEEEvNT_6ParamsE:
        .type           _ZN7cutlass13device_kernelIN5flash19enable_sm80_to_sm89INS1_16FlashAttnBwdSm80INS1_25CollectiveMainloopBwdSm80ILi2ELi1EN4cute5tupleIJNS5_1CILi64EEENS7_ILi80EEENS7_ILi192EEEEEENS_10bfloat16_tEfNS_4arch4Sm80ELb0ELb1ELb0ELb0ELb0ELb0ELb1ELb0ELi2ELi4ELi2ELi2ELb0EEENS1_21CollectiveEpilogueBwdISB_SC_SE_Li256ELb0ELb1ELi4EEENS1_19SingleTileSchedulerILb0ELb0ELb0ELi80EEEEEEEEEvNT_6ParamsE,@function
        .size           _ZN7cutlass13device_kernelIN5flash19enable_sm80_to_sm89INS1_16FlashAttnBwdSm80INS1_25CollectiveMainloopBwdSm80ILi2ELi1EN4cute5tupleIJNS5_1CILi64EEENS7_ILi80EEENS7_ILi192EEEEEENS_10bfloat16_tEfNS_4arch4Sm80ELb0ELb1ELb0ELb0ELb0ELb0ELb1ELb0ELi2ELi4ELi2ELi2ELb0EEENS1_21CollectiveEpilogueBwdISB_SC_SE_Li256ELb0ELb1ELi4EEENS1_19SingleTileSchedulerILb0ELb0ELb0ELi80EEEEEEEEEvNT_6ParamsE,(.L_x_123 - _ZN7cutlass13device_kernelIN5flash19enable_sm80_to_sm89INS1_16FlashAttnBwdSm80INS1_25CollectiveMainloopBwdSm80ILi2ELi1EN4cute5tupleIJNS5_1CILi64EEENS7_ILi80EEENS7_ILi192EEEEEENS_10bfloat16_tEfNS_4arch4Sm80ELb0ELb1ELb0ELb0ELb0ELb0ELb1ELb0ELi2ELi4ELi2ELi2ELb0EEENS1_21CollectiveEpilogueBwdISB_SC_SE_Li256ELb0ELb1ELi4EEENS1_19SingleTileSchedulerILb0ELb0ELb0ELi80EEEEEEEEEvNT_6ParamsE)
        .other          _ZN7cutlass13device_kernelIN5flash19enable_sm80_to_sm89INS1_16FlashAttnBwdSm80INS1_25CollectiveMainloopBwdSm80ILi2ELi1EN4cute5tupleIJNS5_1CILi64EEENS7_ILi80EEENS7_ILi192EEEEEENS_10bfloat16_tEfNS_4arch4Sm80ELb0ELb1ELb0ELb0ELb0ELb0ELb1ELb0ELi2ELi4ELi2ELi2ELb0EEENS1_21CollectiveEpilogueBwdISB_SC_SE_Li256ELb0ELb1ELi4EEENS1_19SingleTileSchedulerILb0ELb0ELb0ELi80EEEEEEEEEvNT_6ParamsE,@"STO_CUDA_ENTRY STV_DEFAULT"
_ZN7cutlass13device_kernelIN5flash19enable_sm80_to_sm89INS1_16FlashAttnBwdSm80INS1_25CollectiveMainloopBwdSm80ILi2ELi1EN4cute5tupleIJNS5_1CILi64EEENS7_ILi80EEENS7_ILi192EEEEEENS_10bfloat16_tEfNS_4arch4Sm80ELb0ELb1ELb0ELb0ELb0ELb0ELb1ELb0ELi2ELi4ELi2ELi2ELb0EEENS1_21CollectiveEpilogueBwdISB_SC_SE_Li256ELb0ELb1ELi4EEENS1_19SingleTileSchedulerILb0ELb0ELb0ELi80EEEEEEEEEvNT_6ParamsE:
[----:B------:R-:W-:Y:S01]  /*0000*/  LDC R1, c[0x0][0x28] ;  /* 0x00000a00ff017b82 */ /* 0x000fe20000000800 */
[----:B------:R-:W-:Y:S05]  /*0010*/  EXIT ;  /* 0x000000000000794d */ /* 0x000fea0003800000 */
.L_x_32:
        /* <DEDUP_REMOVED lines=14> */
.L_x_123:


//--------------------- .text._ZN7cutlass13device_kernelIN5flash19enable_sm80_to_sm89INS1_16FlashAttnBwdSm80INS1_25CollectiveMainloopBwdSm80ILi2ELi1EN4cute5tupleIJNS5_1CILi64EEENS7_ILi80EEENS7_ILi192EEEEEENS_10bfloat16_tEfNS_4arch4Sm80ELb0ELb1ELb0ELb0ELb1ELb0ELb1ELb0ELi2ELi4ELi2ELi2ELb0EEENS1_21CollectiveEpilogueBwdISB_SC_SE_Li256ELb0ELb1ELi4EEENS1_19SingleTileSchedulerILb0ELb0ELb0ELi80EEEEEEEEEvNT_6ParamsE --------------------------
	.section	.text._ZN7cutlass13device_kernelIN5flash19enable_sm80_to_sm89INS1_16FlashAttnBwdSm80INS1_25CollectiveMainloopBwdSm80ILi2ELi1EN4cute5tupleIJNS5_1CILi64EEENS7_ILi80EEENS7_ILi192EEEEEENS_10bfloat16_tEfNS_4arch4Sm80ELb0ELb1ELb0ELb0ELb1ELb0ELb1ELb0ELi2ELi4ELi2ELi2ELb0EEENS1_21CollectiveEpilogueBwdISB_SC_SE_Li256ELb0ELb1ELi4EEENS1_19SingleTileSchedulerILb0ELb0ELb0ELi80EEEEEEEEEvNT_6ParamsE,"ax",@progbits
	.align	128
.text._ZN7cutlass13device_kernelIN5flash19enable_sm80_to_sm89INS1_16FlashAttnBwdSm80INS1_25CollectiveMainloopBwdSm80ILi2ELi1EN4cute5tupleIJNS5_1CILi64EEENS7_ILi80EEENS7_ILi192EEEEEENS_10bfloat16_tEfNS_4arch4Sm80ELb0ELb1ELb0ELb0ELb1ELb0ELb1ELb0ELi2ELi4ELi2ELi2ELb0EEENS1_21CollectiveEpilogueBwdISB_SC_SE_Li256ELb0ELb1ELi4EEENS1_19SingleTileSchedulerILb0ELb0ELb0ELi80EEEEEEEEEvNT_6ParamsE:
        .type           _ZN7cutlass13device_kernelIN5flash19enable_sm80_to_sm89INS1_16FlashAttnBwdSm80INS1_25CollectiveMainloopBwdSm80ILi2ELi1EN4cute5tupleIJNS5_1CILi64EEENS7_ILi80EEENS7_ILi192EEEEEENS_10bfloat16_tEfNS_4arch4Sm80ELb0ELb1ELb0ELb0ELb1ELb0ELb1ELb0ELi2ELi4ELi2ELi2ELb0EEENS1_21CollectiveEpilogueBwdISB_SC_SE_Li256ELb0ELb1ELi4EEENS1_19SingleTileSchedulerILb0ELb0ELb0ELi80EEEEEEEEEvNT_6ParamsE,@function
        .size           _ZN7cutlass13device_kernelIN5flash19enable_sm80_to_sm89INS1_16FlashAttnBwdSm80INS1_25CollectiveMainloopBwdSm80ILi2ELi1EN4cute5tupleIJNS5_1CILi64EEENS7_ILi80EEENS7_ILi192EEEEEENS_10bfloat16_tEfNS_4arch4Sm80ELb0ELb1ELb0ELb0ELb1ELb0ELb1ELb0ELi2ELi4ELi2ELi2ELb0EEENS1_21CollectiveEpilogueBwdISB_SC_SE_Li256ELb0ELb1ELi4EEENS1_19SingleTileSchedulerILb0ELb0ELb0ELi80EEEEEEEEEvNT_6ParamsE,(.L_x_124 - _ZN7cutlass13device_kernelIN5flash19enable_sm80_to_sm89INS1_16FlashAttnBwdSm80INS1_25CollectiveMainloopBwdSm80ILi2ELi1EN4cute5tupleIJNS5_1CILi64EEENS7_ILi80EEENS7_ILi192EEEEEENS_10bfloat16_tEfNS_4arch4Sm80ELb0ELb1ELb0ELb0ELb1ELb0ELb1ELb0ELi2ELi4ELi2ELi2ELb0EEENS1_21CollectiveEpilogueBwdISB_SC_SE_Li256ELb0ELb1ELi4EEENS1_19SingleTileSchedulerILb0ELb0ELb0ELi80EEEEEEEEEvNT_6ParamsE)
        .other          _ZN7cutlass13device_kernelIN5flash19enable_sm80_to_sm89INS1_16FlashAttnBwdSm80INS1_25CollectiveMainloopBwdSm80ILi2ELi1EN4cute5tupleIJNS5_1CILi64EEENS7_ILi80EEENS7_ILi192EEEEEENS_10bfloat16_tEfNS_4arch4Sm80ELb0ELb1ELb0ELb0ELb1ELb0ELb1ELb0ELi2ELi4ELi2ELi2ELb0EEENS1_21CollectiveEpilogueBwdISB_SC_SE_Li256ELb0ELb1ELi4EEENS1_19SingleTileSchedulerILb0ELb0ELb0ELi80EEEEEEEEEvNT_6ParamsE,@"STO_CUDA_ENTRY STV_DEFAULT"
_ZN7cutlass13device_kernelIN5flash19enable_sm80_to_sm89INS1_16FlashAttnBwdSm80INS1_25CollectiveMainloopBwdSm80ILi2ELi1EN4cute5tupleIJNS5_1CILi64EEENS7_ILi80EEENS7_ILi192EEEEEENS_10bfloat16_tEfNS_4arch4Sm80ELb0ELb1ELb0ELb0ELb1ELb0ELb1ELb0ELi2ELi4ELi2ELi2ELb0EEENS1_21CollectiveEpilogueBwdISB_SC_SE_Li256ELb0ELb1ELi4EEENS1_19SingleTileSchedulerILb0ELb0ELb0ELi80EEEEEEEEEvNT_6ParamsE:
[----:B------:R-:W-:Y:S01]  /*0000*/  LDC R1, c[0x0][0x28] ;  /* 0x00000a00ff017b82 */ /* 0x000fe20000000800 */
[----:B------:R-:W-:Y:S05]  /*0010*/  EXIT ;  /* 0x000000000000794d */ /* 0x000fea0003800000 */
.L_x_33:
        /* <DEDUP_REMOVED lines=14> */
.L_x_124:


//--------------------- .text._ZN7cutlass13device_kernelIN5flash19enable_sm80_to_sm89INS1_16FlashAttnBwdSm80INS1_25CollectiveMainloopBwdSm80ILi2ELi1EN4cute5tupleIJNS5_1CILi64EEENS7_ILi80EEENS7_ILi192EEEEEENS_10bfloat16_tEfNS_4arch4Sm80ELb0ELb1ELb0ELb0ELb0ELb0ELb1ELb0ELi2ELi4ELi2ELi2ELb0EEENS1_24CollectiveEpilogueBwdGQAISB_fSE_Li256ELb0ELb0EEENS1_19SingleTileSchedulerILb0ELb0ELb0ELi80EEEEEEEEEvNT_6ParamsE --------------------------
	.section	.text._ZN7cutlass13device_kernelIN5flash19enable_sm80_to_sm89INS1_16FlashAttnBwdSm80INS1_25CollectiveMainloopBwdSm80ILi2ELi1EN4cute5tupleIJNS5_1CILi64EEENS7_ILi80EEENS7_ILi192EEEEEENS_10bfloat16_tEfNS_4arch4Sm80ELb0ELb1ELb0ELb0ELb0ELb0ELb1ELb0ELi2ELi4ELi2ELi2ELb0EEENS1_24CollectiveEpilogueBwdGQAISB_fSE_Li256ELb0ELb0EEENS1_19SingleTileSchedulerILb0ELb0ELb0ELi80EEEEEEEEEvNT_6ParamsE,"ax",@progbits
	.align	128
.text._ZN7cutlass13device_kernelIN5flash19enable_sm80_to_sm89INS1_16FlashAttnBwdSm80INS1_25CollectiveMainloopBwdSm80ILi2ELi1EN4cute5tupleIJNS5_1CILi64EEENS7_ILi80EEENS7_ILi192EEEEEENS_10bfloat16_tEfNS_4arch4Sm80ELb0ELb1ELb0ELb0ELb0ELb0ELb1ELb0ELi2ELi4ELi2ELi2ELb0EEENS1_24CollectiveEpilogueBwdGQAISB_fSE_Li256ELb0ELb0EEENS1_19SingleTileSchedulerILb0ELb0ELb0ELi80EEEEEEEEEvNT_6ParamsE:
        .type           _ZN7cutlass13device_kernelIN5flash19enable_sm80_to_sm89INS1_16FlashAttnBwdSm80INS1_25CollectiveMainloopBwdSm80ILi2ELi1EN4cute5tupleIJNS5_1CILi64EEENS7_ILi80EEENS7_ILi192EEEEEENS_10bfloat16_tEfNS_4arch4Sm80ELb0ELb1ELb0ELb0ELb0ELb0ELb1ELb0ELi2ELi4ELi2ELi2ELb0EEENS1_24CollectiveEpilogueBwdGQAISB_fSE_Li256ELb0ELb0EEENS1_19SingleTileSchedulerILb0ELb0ELb0ELi80EEEEEEEEEvNT_6ParamsE,@function
        .size           _ZN7cutlass13device_kernelIN5flash19enable_sm80_to_sm89INS1_16FlashAttnBwdSm80INS1_25CollectiveMainloopBwdSm80ILi2ELi1EN4cute5tupleIJNS5_1CILi64EEENS7_ILi80EEENS7_ILi192EEEEEENS_10bfloat16_tEfNS_4arch4Sm80ELb0ELb1ELb0ELb0ELb0ELb0ELb1ELb0ELi2ELi4ELi2ELi2ELb0EEENS1_24CollectiveEpilogueBwdGQAISB_fSE_Li256ELb0ELb0EEENS1_19SingleTileSchedulerILb0ELb0ELb0ELi80EEEEEEEEEvNT_6ParamsE,(.L_x_125 - _ZN7cutlass13device_kernelIN5flash19enable_sm80_to_sm89INS1_16FlashAttnBwdSm80INS1_25CollectiveMainloopBwdSm80ILi2ELi1EN4cute5tupleIJNS5_1CILi64EEENS7_ILi80EEENS7_ILi192EEEEEENS_10bfloat16_tEfNS_4arch4Sm80ELb0ELb1ELb0ELb0ELb0ELb0ELb1ELb0ELi2ELi4ELi2ELi2ELb0EEENS1_24CollectiveEpilogueBwdGQAISB_fSE_Li256ELb0ELb0EEENS1_19SingleTileSchedulerILb0ELb0ELb0ELi80EEEEEEEEEvNT_6ParamsE)
        .other          _ZN7cutlass13device_kernelIN5flash19enable_sm80_to_sm89INS1_16FlashAttnBwdSm80INS1_25CollectiveMainloopBwdSm80ILi2ELi1EN4cute5tupleIJNS5_1CILi64EEENS7_ILi80EEENS7_ILi192EEEEEENS_10bfloat16_tEfNS_4arch4Sm80ELb0ELb1ELb0ELb0ELb0ELb0ELb1ELb0ELi2ELi4ELi2ELi2ELb0EEENS1_24CollectiveEpilogueBwdGQAISB_fSE_Li256ELb0ELb0EEENS1_19SingleTileSchedulerILb0ELb0ELb0ELi80EEEEEEEEEvNT_6ParamsE,@"STO_CUDA_ENTRY STV_DEFAULT"
_ZN7cutlass13device_kernelIN5flash19enable_sm80_to_sm89INS1_16FlashAttnBwdSm80INS1_25CollectiveMainloopBwdSm80ILi2ELi1EN4cute5tupleIJNS5_1CILi64EEENS7_ILi80EEENS7_ILi192EEEEEENS_10bfloat16_tEfNS_4arch4Sm80ELb0ELb1ELb0ELb0ELb0ELb0ELb1ELb0ELi2ELi4ELi2ELi2ELb0EEENS1_24CollectiveEpilogueBwdGQAISB_fSE_Li256ELb0ELb0EEENS1_19SingleTileSchedulerILb0ELb0ELb0ELi80EEEEEEEEEvNT_6ParamsE:
[----:B------:R-:W-:Y:S01]  /*0000*/  LDC R1, c[0x0][0x28] ;  /* 0x00000a00ff017b82 */ /* 0x000fe20000000800 */
[----:B------:R-:W-:Y:S05]  /*0010*/  EXIT ;  /* 0x000000000000794d */ /* 0x000fea0003800000 */
.L_x_34:
        /* <DEDUP_REMOVED lines=14> */
.L_x_125:


//--------------------- .text._ZN7cutlass13device_kernelIN5flash19enable_sm80_to_sm89INS1_16FlashAttnBwdSm80INS1_25CollectiveMainloopBwdSm80ILi2ELi1EN4cute5tupleIJNS5_1CILi64EEENS7_ILi80EEENS7_ILi192EEEEEENS_10bfloat16_tEfNS_4arch4Sm80ELb0ELb1ELb0ELb0ELb1ELb0ELb1ELb0ELi2ELi4ELi2ELi2ELb0EEENS1_24CollectiveEpilogueBwdGQAISB_fSE_Li256ELb0ELb1EEENS1_19SingleTileSchedulerILb0ELb0ELb0ELi80EEEEEEEEEvNT_6ParamsE --------------------------
	.section	.text._ZN7cutlass13device_kernelIN5flash19enable_sm80_to_sm89INS1_16FlashAttnBwdSm80INS1_25CollectiveMainloopBwdSm80ILi2ELi1EN4cute5tupleIJNS5_1CILi64EEENS7_ILi80EEENS7_ILi192EEEEEENS_10bfloat16_tEfNS_4arch4Sm80ELb0ELb1ELb0ELb0ELb1ELb0ELb1ELb0ELi2ELi4ELi2ELi2ELb0EEENS1_24CollectiveEpilogueBwdGQAISB_fSE_Li256ELb0ELb1EEENS1_19SingleTileSchedulerILb0ELb0ELb0ELi80EEEEEEEEEvNT_6ParamsE,"ax",@progbits
	.align	128
.text._ZN7cutlass13device_kernelIN5flash19enable_sm80_to_sm89INS1_16FlashAttnBwdSm80INS1_25CollectiveMainloopBwdSm80ILi2ELi1EN4cute5tupleIJNS5_1CILi64EEENS7_ILi80EEENS7_ILi192EEEEEENS_10bfloat16_tEfNS_4arch4Sm80ELb0ELb1ELb0ELb0ELb1ELb0ELb1ELb0ELi2ELi4ELi2ELi2ELb0EEENS1_24CollectiveEpilogueBwdGQAISB_fSE_Li256ELb0ELb1EEENS1_19SingleTileSchedulerILb0ELb0ELb0ELi80EEEEEEEEEvNT_6ParamsE:
        .type           _ZN7cutlass13device_kernelIN5flash19enable_sm80_to_sm89INS1_16FlashAttnBwdSm80INS1_25CollectiveMainloopBwdSm80ILi2ELi1EN4cute5tupleIJNS5_1CILi64EEENS7_ILi80EEENS7_ILi192EEEEEENS_10bfloat16_tEfNS_4arch4Sm80ELb0ELb1ELb0ELb0ELb1ELb0ELb1ELb0ELi2ELi4ELi2ELi2ELb0EEENS1_24CollectiveEpilogueBwdGQAISB_fSE_Li256ELb0ELb1EEENS1_19SingleTileSchedulerILb0ELb0ELb0ELi80EEEEEEEEEvNT_6ParamsE,@function
        .size           _ZN7cutlass13device_kernelIN5flash19enable_sm80_to_sm89INS1_16FlashAttnBwdSm80INS1_25CollectiveMainloopBwdSm80ILi2ELi1EN4cute5tupleIJNS5_1CILi64EEENS7_ILi80EEENS7_ILi192EEEEEENS_10bfloat16_tEfNS_4arch4Sm80ELb0ELb1ELb0ELb0ELb1ELb0ELb1ELb0ELi2ELi4ELi2ELi2ELb0EEENS1_24CollectiveEpilogueBwdGQAISB_fSE_Li256ELb0ELb1EEENS1_19SingleTileSchedulerILb0ELb0ELb0ELi80EEEEEEEEEvNT_6ParamsE,(.L_x_126 - _ZN7cutlass13device_kernelIN5flash19enable_sm80_to_sm89INS1_16FlashAttnBwdSm80INS1_25CollectiveMainloopBwdSm80ILi2ELi1EN4cute5tupleIJNS5_1CILi64EEENS7_ILi80EEENS7_ILi192EEEEEENS_10bfloat16_tEfNS_4arch4Sm80ELb0ELb1ELb0ELb0ELb1ELb0ELb1ELb0ELi2ELi4ELi2ELi2ELb0EEENS1_24CollectiveEpilogueBwdGQAISB_fSE_Li256ELb0ELb1EEENS1_19SingleTileSchedulerILb0ELb0ELb0ELi80EEEEEEEEEvNT_6ParamsE)
        .other          _ZN7cutlass13device_kernelIN5flash19enable_sm80_to_sm89INS1_16FlashAttnBwdSm80INS1_25CollectiveMainloopBwdSm80ILi2ELi1EN4cute5tupleIJNS5_1CILi64EEENS7_ILi80EEENS7_ILi192EEEEEENS_10bfloat16_tEfNS_4arch4Sm80ELb0ELb1ELb0ELb0ELb1ELb0ELb1ELb0ELi2ELi4ELi2ELi2ELb0EEENS1_24CollectiveEpilogueBwdGQAISB_fSE_Li256ELb0ELb1EEENS1_19SingleTileSchedulerILb0ELb0ELb0ELi80EEEEEEEEEvNT_6ParamsE,@"STO_CUDA_ENTRY STV_DEFAULT"
_ZN7cutlass13device_kernelIN5flash19enable_sm80_to_sm89INS1_16FlashAttnBwdSm80INS1_25CollectiveMainloopBwdSm80ILi2ELi1EN4cute5tupleIJNS5_1CILi64EEENS7_ILi80EEENS7_ILi192EEEEEENS_10bfloat16_tEfNS_4arch4Sm80ELb0ELb1ELb0ELb0ELb1ELb0ELb1ELb0ELi2ELi4ELi2ELi2ELb0EEENS1_24CollectiveEpilogueBwdGQAISB_fSE_Li256ELb0ELb1EEENS1_19SingleTileSchedulerILb0ELb0ELb0ELi80EEEEEEEEEvNT_6ParamsE:
[----:B------:R-:W-:Y:S01]  /*0000*/  LDC R1, c[0x0][0x28] ;  /* 0x00000a00ff017b82 */ /* 0x000fe20000000800 */
[----:B------:R-:W-:Y:S05]  /*0010*/  EXIT ;  /* 0x000000000000794d */ /* 0x000fea0003800000 */
.L_x_35:
        /* <DEDUP_REMOVED lines=14> */
.L_x_126:


//--------------------- .text._ZN7cutlass13device_kernelIN5flash19enable_sm80_to_sm89INS1_16FlashAttnBwdSm80INS1_25CollectiveMainloopBwdSm80ILi2ELi1EN4cute5tupleIJNS5_1CILi64EEENS7_ILi80EEENS7_ILi192EEEEEENS_10bfloat16_tEfNS_4arch4Sm80ELb0ELb1ELb0ELb1ELb0ELb0ELb1ELb0ELi2ELi4ELi2ELi2ELb0EEENS1_21CollectiveEpilogueBwdISB_SC_SE_Li256ELb1ELb1ELi4EEENS1_19SingleTileSchedulerILb1ELb0ELb0ELi80EEEEEEEEEvNT_6ParamsE --------------------------
	.section	.text._ZN7cutlass13device_kernelIN5flash19enable_sm80_to_sm89INS1_16FlashAttnBwdSm80INS1_25CollectiveMainloopBwdSm80ILi2ELi1EN4cute5tupleIJNS5_1CILi64EEENS7_ILi80EEENS7_ILi192EEEEEENS_10bfloat16_tEfNS_4arch4Sm80ELb0ELb1ELb0ELb1ELb0ELb0ELb1ELb0ELi2ELi4ELi2ELi2ELb0EEENS1_21CollectiveEpilogueBwdISB_SC_SE_Li256ELb1ELb1ELi4EEENS1_19SingleTileSchedulerILb1ELb0ELb0ELi80EEEEEEEEEvNT_6ParamsE,"ax",@progbits
	.align	128
.text._ZN7cutlass13device_kernelIN5flash19enable_sm80_to_sm89INS1_16FlashAttnBwdSm80INS1_25CollectiveMainloopBwdSm80ILi2ELi1EN4cute5tupleIJNS5_1CILi64EEENS7_ILi80EEENS7_ILi192EEEEEENS_10bfloat16_tEfNS_4arch4Sm80ELb0ELb1ELb0ELb1ELb0ELb0ELb1ELb0ELi2ELi4ELi2ELi2ELb0EEENS1_21CollectiveEpilogueBwdISB_SC_SE_Li256ELb1ELb1ELi4EEENS1_19SingleTileSchedulerILb1ELb0ELb0ELi80EEEEEEEEEvNT_6ParamsE:
        .type           _ZN7cutlass13device_kernelIN5flash19enable_sm80_to_sm89INS1_16FlashAttnBwdSm80INS1_25CollectiveMainloopBwdSm80ILi2ELi1EN4cute5tupleIJNS5_1CILi64EEENS7_ILi80EEENS7_ILi192EEEEEENS_10bfloat16_tEfNS_4arch4Sm80ELb0ELb1ELb0ELb1ELb0ELb0ELb1ELb0ELi2ELi4ELi2ELi2ELb0EEENS1_21CollectiveEpilogueBwdISB_SC_SE_Li256ELb1ELb1ELi4EEENS1_19SingleTileSchedulerILb1ELb0ELb0ELi80EEEEEEEEEvNT_6ParamsE,@function
        .size           _ZN7cutlass13device_kernelIN5flash19enable_sm80_to_sm89INS1_16FlashAttnBwdSm80INS1_25CollectiveMainloopBwdSm80ILi2ELi1EN4cute5tupleIJNS5_1CILi64EEENS7_ILi80EEENS7_ILi192EEEEEENS_10bfloat16_tEfNS_4arch4Sm80ELb0ELb1ELb0ELb1ELb0ELb0ELb1ELb0ELi2ELi4ELi2ELi2ELb0EEENS1_21CollectiveEpilogueBwdISB_SC_SE_Li256ELb1ELb1ELi4EEENS1_19SingleTileSchedulerILb1ELb0ELb0ELi80EEEEEEEEEvNT_6ParamsE,(.L_x_127 - _ZN7cutlass13device_kernelIN5flash19enable_sm80_to_sm89INS1_16FlashAttnBwdSm80INS1_25CollectiveMainloopBwdSm80ILi2ELi1EN4cute5tupleIJNS5_1CILi64EEENS7_ILi80EEENS7_ILi192EEEEEENS_10bfloat16_tEfNS_4arch4Sm80ELb0ELb1ELb0ELb1ELb0ELb0ELb1ELb0ELi2ELi4ELi2ELi2ELb0EEENS1_21CollectiveEpilogueBwdISB_SC_SE_Li256ELb1ELb1ELi4EEENS1_19SingleTileSchedulerILb1ELb0ELb0ELi80EEEEEEEEEvNT_6ParamsE)
        .other          _ZN7cutlass13device_kernelIN5flash19enable_sm80_to_sm89INS1_16FlashAttnBwdSm80INS1_25CollectiveMainloopBwdSm80ILi2ELi1EN4cute5tupleIJNS5_1CILi64EEENS7_ILi80EEENS7_ILi192EEEEEENS_10bfloat16_tEfNS_4arch4Sm80ELb0ELb1ELb0ELb1ELb0ELb0ELb1ELb0ELi2ELi4ELi2ELi2ELb0EEENS1_21CollectiveEpilogueBwdISB_SC_SE_Li256ELb1ELb1ELi4EEENS1_19SingleTileSchedulerILb1ELb0ELb0ELi80EEEEEEEEEvNT_6ParamsE,@"STO_CUDA_ENTRY STV_DEFAULT"
_ZN7cutlass13device_kernelIN5flash19enable_sm80_to_sm89INS1_16FlashAttnBwdSm80INS1_25CollectiveMainloopBwdSm80ILi2ELi1EN4cute5tupleIJNS5_1CILi64EEENS7_ILi80EEENS7_ILi192EEEEEENS_10bfloat16_tEfNS_4arch4Sm80ELb0ELb1ELb0ELb1ELb0ELb0ELb1ELb0ELi2ELi4ELi2ELi2ELb0EEENS1_21CollectiveEpilogueBwdISB_SC_SE_Li256ELb1ELb1ELi4EEENS1_19SingleTileSchedulerILb1ELb0ELb0ELi80EEEEEEEEEvNT_6ParamsE:
[----:B------:R-:W-:Y:S01]  /*0000*/  LDC R1, c[0x0][0x28] ;  /* 0x00000a00ff017b82 */ /* 0x000fe20000000800 */
[----:B------:R-:W-:Y:S05]  /*0010*/  EXIT ;  /* 0x000000000000794d */ /* 0x000fea0003800000 */
.L_x_36:
        /* <DEDUP_REMOVED lines=14> */
.L_x_127:


//--------------------- .text._ZN7cutlass13device_kernelIN5flash19enable_sm80_to_sm89INS1_16FlashAttnBwdSm80INS1_25CollectiveMainloopBwdSm80ILi2ELi1EN4cute5tupleIJNS5_1CILi64EEENS7_ILi80EEENS7_ILi192EEEEEENS_10bfloat16_tEfNS_4arch4Sm80ELb0ELb1ELb0ELb1ELb1ELb0ELb1ELb0ELi2ELi4ELi2ELi2ELb0EEENS1_21CollectiveEpilogueBwdISB_SC_SE_Li256ELb1ELb1ELi4EEENS1_19SingleTileSchedulerILb1ELb0ELb0ELi80EEEEEEEEEvNT_6ParamsE --------------------------
	.section	.text._ZN7cutlass13device_kernelIN5flash19enable_sm80_to_sm89INS1_16FlashAttnBwdSm80INS1_25CollectiveMainloopBwdSm80ILi2ELi1EN4cute5tupleIJNS5_1CILi64EEENS7_ILi80EEENS7_ILi192EEEEEENS_10bfloat16_tEfNS_4arch4Sm80ELb0ELb1ELb0ELb1ELb1ELb0ELb1ELb0ELi2ELi4ELi2ELi2ELb0EEENS1_21CollectiveEpilogueBwdISB_SC_SE_Li256ELb1ELb1ELi4EEENS1_19SingleTileSchedulerILb1ELb0ELb0ELi80EEEEEEEEEvNT_6ParamsE,"ax",@progbits
	.align	128
.text._ZN7cutlass13device_kernelIN5flash19enable_sm80_to_sm89INS1_16FlashAttnBwdSm80INS1_25CollectiveMainloopBwdSm80ILi2ELi1EN4cute5tupleIJNS5_1CILi64EEENS7_ILi80EEENS7_ILi192EEEEEENS_10bfloat16_tEfNS_4arch4Sm80ELb0ELb1ELb0ELb1ELb1ELb0ELb1ELb0ELi2ELi4ELi2ELi2ELb0EEENS1_21CollectiveEpilogueBwdISB_SC_SE_Li256ELb1ELb1ELi4EEENS1_19SingleTileSchedulerILb1ELb0ELb0ELi80EEEEEEEEEvNT_6ParamsE:
        .type           _ZN7cutlass13device_kernelIN5flash19enable_sm80_to_sm89INS1_16FlashAttnBwdSm80INS1_25CollectiveMainloopBwdSm80ILi2ELi1EN4cute5tupleIJNS5_1CILi64EEENS7_ILi80EEENS7_ILi192EEEEEENS_10bfloat16_tEfNS_4arch4Sm80ELb0ELb1ELb0ELb1ELb1ELb0ELb1ELb0ELi2ELi4ELi2ELi2ELb0EEENS1_21CollectiveEpilogueBwdISB_SC_SE_Li256ELb1ELb1ELi4EEENS1_19SingleTileSchedulerILb1ELb0ELb0ELi80EEEEEEEEEvNT_6ParamsE,@function
        .size           _ZN7cutlass13device_kernelIN5flash19enable_sm80_to_sm89INS1_16FlashAttnBwdSm80INS1_25CollectiveMainloopBwdSm80ILi2ELi1EN4cute5tupleIJNS5_1CILi64EEENS7_ILi80EEENS7_ILi192EEEEEENS_10bfloat16_tEfNS_4arch4Sm80ELb0ELb1ELb0ELb1ELb1ELb0ELb1ELb0ELi2ELi4ELi2ELi2ELb0EEENS1_21CollectiveEpilogueBwdISB_SC_SE_Li256ELb1ELb1ELi4EEENS1_19SingleTileSchedulerILb1ELb0ELb0ELi80EEEEEEEEEvNT_6ParamsE,(.L_x_128 - _ZN7cutlass13device_kernelIN5flash19enable_sm80_to_sm89INS1_16FlashAttnBwdSm80INS1_25CollectiveMainloopBwdSm80ILi2ELi1EN4cute5tupleIJNS5_1CILi64EEENS7_ILi80EEENS7_ILi192EEEEEENS_10bfloat16_tEfNS_4arch4Sm80ELb0ELb1ELb0ELb1ELb1ELb0ELb1ELb0ELi2ELi4ELi2ELi2ELb0EEENS1_21CollectiveEpilogueBwdISB_SC_SE_Li256ELb1ELb1ELi4EEENS1_19SingleTileSchedulerILb1ELb0ELb0ELi80EEEEEEEEEvNT_6ParamsE)
        .other          _ZN7cutlass13device_kernelIN5flash19enable_sm80_to_sm89INS1_16FlashAttnBwdSm80INS1_25CollectiveMainloopBwdSm80ILi2ELi1EN4cute5tupleIJNS5_1CILi64EEENS7_ILi80EEENS7_ILi192EEEEEENS_10bfloat16_tEfNS_4arch4Sm80ELb0ELb1ELb0ELb1ELb1ELb0ELb1ELb0ELi2ELi4ELi2ELi2ELb0EEENS1_21CollectiveEpilogueBwdISB_SC_SE_Li256ELb1ELb1ELi4EEENS1_19SingleTileSchedulerILb1ELb0ELb0ELi80EEEEEEEEEvNT_6ParamsE,@"STO_CUDA_ENTRY STV_DEFAULT"
_ZN7cutlass13device_kernelIN5flash19enable_sm80_to_sm89INS1_16FlashAttnBwdSm80INS1_25CollectiveMainloopBwdSm80ILi2ELi1EN4cute5tupleIJNS5_1CILi64EEENS7_ILi80EEENS7_ILi192EEEEEENS_10bfloat16_tEfNS_4arch4Sm80ELb0ELb1ELb0ELb1ELb1ELb0ELb1ELb0ELi2ELi4ELi2ELi2ELb0EEENS1_21CollectiveEpilogueBwdISB_SC_SE_Li256ELb1ELb1ELi4EEENS1_19SingleTileSchedulerILb1ELb0ELb0ELi80EEEEEEEEEvNT_6ParamsE:
[----:B------:R-:W-:Y:S01]  /*0000*/  LDC R1, c[0x0][0x28] ;  /* 0x00000a00ff017b82 */ /* 0x000fe20000000800 */
[----:B------:R-:W-:Y:S05]  /*0010*/  EXIT ;  /* 0x000000000000794d */ /* 0x000fea0003800000 */
.L_x_37:
        /* <DEDUP_REMOVED lines=14> */
.L_x_128:


//--------------------- .text._ZN7cutlass13device_kernelIN5flash19enable_sm80_to_sm89INS1_16FlashAttnBwdSm80INS1_25CollectiveMainloopBwdSm80ILi2ELi1EN4cute5tupleIJNS5_1CILi64EEENS7_ILi80EEENS7_ILi192EEEEEENS_10bfloat16_tEfNS_4arch4Sm80ELb0ELb1ELb0ELb1ELb0ELb0ELb1ELb0ELi2ELi4ELi2ELi2ELb0EEENS1_24CollectiveEpilogueBwdGQAISB_fSE_Li256ELb1ELb0EEENS1_19SingleTileSchedulerILb1ELb0ELb0ELi80EEEEEEEEEvNT_6ParamsE --------------------------
	.section	.text._ZN7cutlass13device_kernelIN5flash19enable_sm80_to_sm89INS1_16FlashAttnBwdSm80INS1_25CollectiveMainloopBwdSm80ILi2ELi1EN4cute5tupleIJNS5_1CILi64EEENS7_ILi80EEENS7_ILi192EEEEEENS_10bfloat16_tEfNS_4arch4Sm80ELb0ELb1ELb0ELb1ELb0ELb0ELb1ELb0ELi2ELi4ELi2ELi2ELb0EEENS1_24CollectiveEpilogueBwdGQAISB_fSE_Li256ELb1ELb0EEENS1_19SingleTileSchedulerILb1ELb0ELb0ELi80EEEEEEEEEvNT_6ParamsE,"ax",@progbits
	.align	128
.text._ZN7cutlass13device_kernelIN5flash19enable_sm80_to_sm89INS1_16FlashAttnBwdSm80INS1_25CollectiveMainloopBwdSm80ILi2ELi1EN4cute5tupleIJNS5_1CILi64EEENS7_ILi80EEENS7_ILi192EEEEEENS_10bfloat16_tEfNS_4arch4Sm80ELb0ELb1ELb0ELb1ELb0ELb0ELb1ELb0ELi2ELi4ELi2ELi2ELb0EEENS1_24CollectiveEpilogueBwdGQAISB_fSE_Li256ELb1ELb0EEENS1_19SingleTileSchedulerILb1ELb0ELb0ELi80EEEEEEEEEvNT_6ParamsE:
        .type           _ZN7cutlass13device_kernelIN5flash19enable_sm80_to_sm89INS1_16FlashAttnBwdSm80INS1_25CollectiveMainloopBwdSm80ILi2ELi1EN4cute5tupleIJNS5_1CILi64EEENS7_ILi80EEENS7_ILi192EEEEEENS_10bfloat16_tEfNS_4arch4Sm80ELb0ELb1ELb0ELb1ELb0ELb0ELb1ELb0ELi2ELi4ELi2ELi2ELb0EEENS1_24CollectiveEpilogueBwdGQAISB_fSE_Li256ELb1ELb0EEENS1_19SingleTileSchedulerILb1ELb0ELb0ELi80EEEEEEEEEvNT_6ParamsE,@function
        .size           _ZN7cutlass13device_kernelIN5flash19enable_sm80_to_sm89INS1_16FlashAttnBwdSm80INS1_25CollectiveMainloopBwdSm80ILi2ELi1EN4cute5tupleIJNS5_1CILi64EEENS7_ILi80EEENS7_ILi192EEEEEENS_10bfloat16_tEfNS_4arch4Sm80ELb0ELb1ELb0ELb1ELb0ELb0ELb1ELb0ELi2ELi4ELi2ELi2ELb0EEENS1_24CollectiveEpilogueBwdGQAISB_fSE_Li256ELb1ELb0EEENS1_19SingleTileSchedulerILb1ELb0ELb0ELi80EEEEEEEEEvNT_6ParamsE,(.L_x_129 - _ZN7cutlass13device_kernelIN5flash19enable_sm80_to_sm89INS1_16FlashAttnBwdSm80INS1_25CollectiveMainloopBwdSm80ILi2ELi1EN4cute5tupleIJNS5_1CILi64EEENS7_ILi80EEENS7_ILi192EEEEEENS_10bfloat16_tEfNS_4arch4Sm80ELb0ELb1ELb0ELb1ELb0ELb0ELb1ELb0ELi2ELi4ELi2ELi2ELb0EEENS1_24CollectiveEpilogueBwdGQAISB_fSE_Li256ELb1ELb0EEENS1_19SingleTileSchedulerILb1ELb0ELb0ELi80EEEEEEEEEvNT_6ParamsE)
        .other          _ZN7cutlass13device_kernelIN5flash19enable_sm80_to_sm89INS1_16FlashAttnBwdSm80INS1_25CollectiveMainloopBwdSm80ILi2ELi1EN4cute5tupleIJNS5_1CILi64EEENS7_ILi80EEENS7_ILi192EEEEEENS_10bfloat16_tEfNS_4arch4Sm80ELb0ELb1ELb0ELb1ELb0ELb0ELb1ELb0ELi2ELi4ELi2ELi2ELb0EEENS1_24CollectiveEpilogueBwdGQAISB_fSE_Li256ELb1ELb0EEENS1_19SingleTileSchedulerILb1ELb0ELb0ELi80EEEEEEEEEvNT_6ParamsE,@"STO_CUDA_ENTRY STV_DEFAULT"
_ZN7cutlass13device_kernelIN5flash19enable_sm80_to_sm89INS1_16FlashAttnBwdSm80INS1_25CollectiveMainloopBwdSm80ILi2ELi1EN4cute5tupleIJNS5_1CILi64EEENS7_ILi80EEENS7_ILi192EEEEEENS_10bfloat16_tEfNS_4arch4Sm80ELb0ELb1ELb0ELb1ELb0ELb0ELb1ELb0ELi2ELi4ELi2ELi2ELb0EEENS1_24CollectiveEpilogueBwdGQAISB_fSE_Li256ELb1ELb0EEENS1_19SingleTileSchedulerILb1ELb0ELb0ELi80EEEEEEEEEvNT_6ParamsE:
[----:B------:R-:W-:Y:S01]  /*0000*/  LDC R1, c[0x0][0x28] ;  /* 0x00000a00ff017b82 */ /* 0x000fe20000000800 */
[----:B------:R-:W-:Y:S05]  /*0010*/  EXIT ;  /* 0x000000000000794d */ /* 0x000fea0003800000 */
.L_x_38:
        /* <DEDUP_REMOVED lines=14> */
.L_x_129:


//--------------------- .text._ZN7cutlass13device_kernelIN5flash19enable_sm80_to_sm89INS1_16FlashAttnBwdSm80INS1_25CollectiveMainloopBwdSm80ILi2ELi1EN4cute5tupleIJNS5_1CILi64EEENS7_ILi80EEENS7_ILi192EEEEEENS_10bfloat16_tEfNS_4arch4Sm80ELb0ELb1ELb0ELb1ELb1ELb0ELb1ELb0ELi2ELi4ELi2ELi2ELb0EEENS1_24CollectiveEpilogueBwdGQAISB_fSE_Li256ELb1ELb1EEENS1_19SingleTileSchedulerILb1ELb0ELb0ELi80EEEEEEEEEvNT_6ParamsE --------------------------
	.section	.text._ZN7cutlass13device_kernelIN5flash19enable_sm80_to_sm89INS1_16FlashAttnBwdSm80INS1_25CollectiveMainloopBwdSm80ILi2ELi1EN4cute5tupleIJNS5_1CILi64EEENS7_ILi80EEENS7_ILi192EEEEEENS_10bfloat16_tEfNS_4arch4Sm80ELb0ELb1ELb0ELb1ELb1ELb0ELb1ELb0ELi2ELi4ELi2ELi2ELb0EEENS1_24CollectiveEpilogueBwdGQAISB_fSE_Li256ELb1ELb1EEENS1_19SingleTileSchedulerILb1ELb0ELb0ELi80EEEEEEEEEvNT_6ParamsE,"ax",@progbits
	.align	128
.text._ZN7cutlass13device_kernelIN5flash19enable_sm80_to_sm89INS1_16FlashAttnBwdSm80INS1_25CollectiveMainloopBwdSm80ILi2ELi1EN4cute5tupleIJNS5_1CILi64EEENS7_ILi80EEENS7_ILi192EEEEEENS_10bfloat16_tEfNS_4arch4Sm80ELb0ELb1ELb0ELb1ELb1ELb0ELb1ELb0ELi2ELi4ELi2ELi2ELb0EEENS1_24CollectiveEpilogueBwdGQAISB_fSE_Li256ELb1ELb1EEENS1_19SingleTileSchedulerILb1ELb0ELb0ELi80EEEEEEEEEvNT_6ParamsE:
        .type           _ZN7cutlass13device_kernelIN5flash19enable_sm80_to_sm89INS1_16FlashAttnBwdSm80INS1_25CollectiveMainloopBwdSm80ILi2ELi1EN4cute5tupleIJNS5_1CILi64EEENS7_ILi80EEENS7_ILi192EEEEEENS_10bfloat16_tEfNS_4arch4Sm80ELb0ELb1ELb0ELb1ELb1ELb0ELb1ELb0ELi2ELi4ELi2ELi2ELb0EEENS1_24CollectiveEpilogueBwdGQAISB_fSE_Li256ELb1ELb1EEENS1_19SingleTileSchedulerILb1ELb0ELb0ELi80EEEEEEEEEvNT_6ParamsE,@function
        .size           _ZN7cutlass13device_kernelIN5flash19enable_sm80_to_sm89INS1_16FlashAttnBwdSm80INS1_25CollectiveMainloopBwdSm80ILi2ELi1EN4cute5tupleIJNS5_1CILi64EEENS7_ILi80EEENS7_ILi192EEEEEENS_10bfloat16_tEfNS_4arch4Sm80ELb0ELb1ELb0ELb1ELb1ELb0ELb1ELb0ELi2ELi4ELi2ELi2ELb0EEENS1_24CollectiveEpilogueBwdGQAISB_fSE_Li256ELb1ELb1EEENS1_19SingleTileSchedulerILb1ELb0ELb0ELi80EEEEEEEEEvNT_6ParamsE,(.L_x_130 - _ZN7cutlass13device_kernelIN5flash19enable_sm80_to_sm89INS1_16FlashAttnBwdSm80INS1_25CollectiveMainloopBwdSm80ILi2ELi1EN4cute5tupleIJNS5_1CILi64EEENS7_ILi80EEENS7_ILi192EEEEEENS_10bfloat16_tEfNS_4arch4Sm80ELb0ELb1ELb0ELb1ELb1ELb0ELb1ELb0ELi2ELi4ELi2ELi2ELb0EEENS1_24CollectiveEpilogueBwdGQAISB_fSE_Li256ELb1ELb1EEENS1_19SingleTileSchedulerILb1ELb0ELb0ELi80EEEEEEEEEvNT_6ParamsE)
        .other          _ZN7cutlass13device_kernelIN5flash19enable_sm80_to_sm89INS1_16FlashAttnBwdSm80INS1_25CollectiveMainloopBwdSm80ILi2ELi1EN4cute5tupleIJNS5_1CILi64EEENS7_ILi80EEENS7_ILi192EEEEEENS_10bfloat16_tEfNS_4arch4Sm80ELb0ELb1ELb0ELb1ELb1ELb0ELb1ELb0ELi2ELi4ELi2ELi2ELb0EEENS1_24CollectiveEpilogueBwdGQAISB_fSE_Li256ELb1ELb1EEENS1_19SingleTileSchedulerILb1ELb0ELb0ELi80EEEEEEEEEvNT_6ParamsE,@"STO_CUDA_ENTRY STV_DEFAULT"
_ZN7cutlass13device_kernelIN5flash19enable_sm80_to_sm89INS1_16FlashAttnBwdSm80INS1_25CollectiveMainloopBwdSm80ILi2ELi1EN4cute5tupleIJNS5_1CILi64EEENS7_ILi80EEENS7_ILi192EEEEEENS_10bfloat16_tEfNS_4arch4Sm80ELb0ELb1ELb0ELb1ELb1ELb0ELb1ELb0ELi2ELi4ELi2ELi2ELb0EEENS1_24CollectiveEpilogueBwdGQAISB_fSE_Li256ELb1ELb1EEENS1_19SingleTileSchedulerILb1ELb0ELb0ELi80EEEEEEEEEvNT_6ParamsE:
[----:B------:R-:W-:Y:S01]  /*0000*/  LDC R1, c[0x0][0x28] ;  /* 0x00000a00ff017b82 */ /* 0x000fe20000000800 */
[----:B------:R-:W-:Y:S05]  /*0010*/  EXIT ;  /* 0x000000000000794d */ /* 0x000fea0003800000 */
.L_x_39:
        /* <DEDUP_REMOVED lines=14> */
.L_x_130:


//--------------------- .text._ZN7cutlass13device_kernelIN5flash19enable_sm80_to_sm89INS1_16FlashAttnBwdSm80INS1_25CollectiveMainloopBwdSm80ILi2ELi1EN4cute5tupleIJNS5_1CILi64EEENS7_ILi80EEENS7_ILi192EEEEEENS_10bfloat16_tEfNS_4arch4Sm80ELb1ELb0ELb0ELb0ELb0ELb0ELb1ELb0ELi2ELi4ELi2ELi2ELb0EEENS1_21CollectiveEpilogueBwdISB_SC_SE_Li256ELb0ELb1ELi4EEENS1_25SingleTileBwdLPTSchedulerILb0ELi80ELb0EEEEEEEEEvNT_6ParamsE --------------------------
	.section	.text._ZN7cutlass13device_kernelIN5flash19enable_sm80_to_sm89INS1_16FlashAttnBwdSm80INS1_25CollectiveMainloopBwdSm80ILi2ELi1EN4cute5tupleIJNS5_1CILi64EEENS7_ILi80EEENS7_ILi192EEEEEENS_10bfloat16_tEfNS_4arch4Sm80ELb1ELb0ELb0ELb0ELb0ELb0ELb1ELb0ELi2ELi4ELi2ELi2ELb0EEENS1_21CollectiveEpilogueBwdISB_SC_SE_Li256ELb0ELb1ELi4EEENS1_25SingleTileBwdLPTSchedulerILb0ELi80ELb0EEEEEEEEEvNT_6ParamsE,"ax",@progbits
	.align	128
.text._ZN7cutlass13device_kernelIN5flash19enable_sm80_to_sm89INS1_16FlashAttnBwdSm80INS1_25CollectiveMainloopBwdSm80ILi2ELi1EN4cute5tupleIJNS5_1CILi64EEENS7_ILi80EEENS7_ILi192EEEEEENS_10bfloat16_tEfNS_4arch4Sm80ELb1ELb0ELb0ELb0ELb0ELb0ELb1ELb0ELi2ELi4ELi2ELi2ELb0EEENS1_21CollectiveEpilogueBwdISB_SC_SE_Li256ELb0ELb1ELi4EEENS1_25SingleTileBwdLPTSchedulerILb0ELi80ELb0EEEEEEEEEvNT_6ParamsE:
        .type           _ZN7cutlass13device_kernelIN5flash19enable_sm80_to_sm89INS1_16FlashAttnBwdSm80INS1_25CollectiveMainloopBwdSm80ILi2ELi1EN4cute5tupleIJNS5_1CILi64EEENS7_ILi80EEENS7_ILi192EEEEEENS_10bfloat16_tEfNS_4arch4Sm80ELb1ELb0ELb0ELb0ELb0ELb0ELb1ELb0ELi2ELi4ELi2ELi2ELb0EEENS1_21CollectiveEpilogueBwdISB_SC_SE_Li256ELb0ELb1ELi4EEENS1_25SingleTileBwdLPTSchedulerILb0ELi80ELb0EEEEEEEEEvNT_6ParamsE,@function
        .size           _ZN7cutlass13device_kernelIN5flash19enable_sm80_to_sm89INS1_16FlashAttnBwdSm80INS1_25CollectiveMainloopBwdSm80ILi2ELi1EN4cute5tupleIJNS5_1CILi64EEENS7_ILi80EEENS7_ILi192EEEEEENS_10bfloat16_tEfNS_4arch4Sm80ELb1ELb0ELb0ELb0ELb0ELb0ELb1ELb0ELi2ELi4ELi2ELi2ELb0EEENS1_21CollectiveEpilogueBwdISB_SC_SE_Li256ELb0ELb1ELi4EEENS1_25SingleTileBwdLPTSchedulerILb0ELi80ELb0EEEEEEEEEvNT_6ParamsE,(.L_x_131 - _ZN7cutlass13device_kernelIN5flash19enable_sm80_to_sm89INS1_16FlashAttnBwdSm80INS1_25CollectiveMainloopBwdSm80ILi2ELi1EN4cute5tupleIJNS5_1CILi64EEENS7_ILi80EEENS7_ILi192EEEEEENS_10bfloat16_tEfNS_4arch4Sm80ELb1ELb0ELb0ELb0ELb0ELb0ELb1ELb0ELi2ELi4ELi2ELi2ELb0EEENS1_21CollectiveEpilogueBwdISB_SC_SE_Li256ELb0ELb1ELi4EEENS1_25SingleTileBwdLPTSchedulerILb0ELi80ELb0EEEEEEEEEvNT_6ParamsE)
        .other          _ZN7cutlass13device_kernelIN5flash19enable_sm80_to_sm89INS1_16FlashAttnBwdSm80INS1_25CollectiveMainloopBwdSm80ILi2ELi1EN4cute5tupleIJNS5_1CILi64EEENS7_ILi80EEENS7_ILi192EEEEEENS_10bfloat16_tEfNS_4arch4Sm80ELb1ELb0ELb0ELb0ELb0ELb0ELb1ELb0ELi2ELi4ELi2ELi2ELb0EEENS1_21CollectiveEpilogueBwdISB_SC_SE_Li256ELb0ELb1ELi4EEENS1_25SingleTileBwdLPTSchedulerILb0ELi80ELb0EEEEEEEEEvNT_6ParamsE,@"STO_CUDA_ENTRY STV_DEFAULT"
_ZN7cutlass13device_kernelIN5flash19enable_sm80_to_sm89INS1_16FlashAttnBwdSm80INS1_25CollectiveMainloopBwdSm80ILi2ELi1EN4cute5tupleIJNS5_1CILi64EEENS7_ILi80EEENS7_ILi192EEEEEENS_10bfloat16_tEfNS_4arch4Sm80ELb1ELb0ELb0ELb0ELb0ELb0ELb1ELb0ELi2ELi4ELi2ELi2ELb0EEENS1_21CollectiveEpilogueBwdISB_SC_SE_Li256ELb0ELb1ELi4EEENS1_25SingleTileBwdLPTSchedulerILb0ELi80ELb0EEEEEEEEEvNT_6ParamsE:
[----:B------:R-:W-:Y:S01]  /*0000*/  LDC R1, c[0x0][0x28] ;  /* 0x00000a00ff017b82 */ /* 0x000fe20000000800 */
[----:B------:R-:W-:Y:S05]  /*0010*/  EXIT ;  /* 0x000000000000794d */ /* 0x000fea0003800000 */
.L_x_40:
        /* <DEDUP_REMOVED lines=14> */
.L_x_131:


//--------------------- .text._ZN7cutlass13device_kernelIN5flash19enable_sm80_to_sm89INS1_16FlashAttnBwdSm80INS1_25CollectiveMainloopBwdSm80ILi2ELi1EN4cute5tupleIJNS5_1CILi64EEENS7_ILi80EEENS7_ILi192EEEEEENS_10bfloat16_tEfNS_4arch4Sm80ELb1ELb0ELb0ELb0ELb1ELb0ELb1ELb0ELi2ELi4ELi2ELi2ELb0EEENS1_21CollectiveEpilogueBwdISB_SC_SE_Li256ELb0ELb1ELi4EEENS1_25SingleTileBwdLPTSchedulerILb0ELi80ELb1EEEEEEEEEvNT_6ParamsE --------------------------
	.section	.text._ZN7cutlass13device_kernelIN5flash19enable_sm80_to_sm89INS1_16FlashAttnBwdSm80INS1_25CollectiveMainloopBwdSm80ILi2ELi1EN4cute5tupleIJNS5_1CILi64EEENS7_ILi80EEENS7_ILi192EEEEEENS_10bfloat16_tEfNS_4arch4Sm80ELb1ELb0ELb0ELb0ELb1ELb0ELb1ELb0ELi2ELi4ELi2ELi2ELb0EEENS1_21CollectiveEpilogueBwdISB_SC_SE_Li256ELb0ELb1ELi4EEENS1_25SingleTileBwdLPTSchedulerILb0ELi80ELb1EEEEEEEEEvNT_6ParamsE,"ax",@progbits
	.align	128
.text._ZN7cutlass13device_kernelIN5flash19enable_sm80_to_sm89INS1_16FlashAttnBwdSm80INS1_25CollectiveMainloopBwdSm80ILi2ELi1EN4cute5tupleIJNS5_1CILi64EEENS7_ILi80EEENS7_ILi192EEEEEENS_10bfloat16_tEfNS_4arch4Sm80ELb1ELb0ELb0ELb0ELb1ELb0ELb1ELb0ELi2ELi4ELi2ELi2ELb0EEENS1_21CollectiveEpilogueBwdISB_SC_SE_Li256ELb0ELb1ELi4EEENS1_25SingleTileBwdLPTSchedulerILb0ELi80ELb1EEEEEEEEEvNT_6ParamsE:
        .type           _ZN7cutlass13device_kernelIN5flash19enable_sm80_to_sm89INS1_16FlashAttnBwdSm80INS1_25CollectiveMainloopBwdSm80ILi2ELi1EN4cute5tupleIJNS5_1CILi64EEENS7_ILi80EEENS7_ILi192EEEEEENS_10bfloat16_tEfNS_4arch4Sm80ELb1ELb0ELb0ELb0ELb1ELb0ELb1ELb0ELi2ELi4ELi2ELi2ELb0EEENS1_21CollectiveEpilogueBwdISB_SC_SE_Li256ELb0ELb1ELi4EEENS1_25SingleTileBwdLPTSchedulerILb0ELi80ELb1EEEEEEEEEvNT_6ParamsE,@function
        .size           _ZN7cutlass13device_kernelIN5flash19enable_sm80_to_sm89INS1_16FlashAttnBwdSm80INS1_25CollectiveMainloopBwdSm80ILi2ELi1EN4cute5tupleIJNS5_1CILi64EEENS7_ILi80EEENS7_ILi192EEEEEENS_10bfloat16_tEfNS_4arch4Sm80ELb1ELb0ELb0ELb0ELb1ELb0ELb1ELb0ELi2ELi4ELi2ELi2ELb0EEENS1_21CollectiveEpilogueBwdISB_SC_SE_Li256ELb0ELb1ELi4EEENS1_25SingleTileBwdLPTSchedulerILb0ELi80ELb1EEEEEEEEEvNT_6ParamsE,(.L_x_132 - _ZN7cutlass13device_kernelIN5flash19enable_sm80_to_sm89INS1_16FlashAttnBwdSm80INS1_25CollectiveMainloopBwdSm80ILi2ELi1EN4cute5tupleIJNS5_1CILi64EEENS7_ILi80EEENS7_ILi192EEEEEENS_10bfloat16_tEfNS_4arch4Sm80ELb1ELb0ELb0ELb0ELb1ELb0ELb1ELb0ELi2ELi4ELi2ELi2ELb0EEENS1_21CollectiveEpilogueBwdISB_SC_SE_Li256ELb0ELb1ELi4EEENS1_25SingleTileBwdLPTSchedulerILb0ELi80ELb1EEEEEEEEEvNT_6ParamsE)
        .other          _ZN7cutlass13device_kernelIN5flash19enable_sm80_to_sm89INS1_16FlashAttnBwdSm80INS1_25CollectiveMainloopBwdSm80ILi2ELi1EN4cute5tupleIJNS5_1CILi64EEENS7_ILi80EEENS7_ILi192EEEEEENS_10bfloat16_tEfNS_4arch4Sm80ELb1ELb0ELb0ELb0ELb1ELb0ELb1ELb0ELi2ELi4ELi2ELi2ELb0EEENS1_21CollectiveEpilogueBwdISB_SC_SE_Li256ELb0ELb1ELi4EEENS1_25SingleTileBwdLPTSchedulerILb0ELi80ELb1EEEEEEEEEvNT_6ParamsE,@"STO_CUDA_ENTRY STV_DEFAULT"
_ZN7cutlass13device_kernelIN5flash19enable_sm80_to_sm89INS1_16FlashAttnBwdSm80INS1_25CollectiveMainloopBwdSm80ILi2ELi1EN4cute5tupleIJNS5_1CILi64EEENS7_ILi80EEENS7_ILi192EEEEEENS_10bfloat16_tEfNS_4arch4Sm80ELb1ELb0ELb0ELb0ELb1ELb0ELb1ELb0ELi2ELi4ELi2ELi2ELb0EEENS1_21CollectiveEpilogueBwdISB_SC_SE_Li256ELb0ELb1ELi4EEENS1_25SingleTileBwdLPTSchedulerILb0ELi80ELb1EEEEEEEEEvNT_6ParamsE:
[----:B------:R-:W-:Y:S01]  /*0000*/  LDC R1, c[0x0][0x28] ;  /* 0x00000a00ff017b82 */ /* 0x000fe20000000800 */
[----:B------:R-:W-:Y:S05]  /*0010*/  EXIT ;  /* 0x000000000000794d */ /* 0x000fea0003800000 */
.L_x_41:
        /* <DEDUP_REMOVED lines=14> */
.L_x_132:


//--------------------- .text._ZN7cutlass13device_kernelIN5flash19enable_sm80_to_sm89INS1_16FlashAttnBwdSm80INS1_25CollectiveMainloopBwdSm80ILi2ELi1EN4cute5tupleIJNS5_1CILi64EEENS7_ILi80EEENS7_ILi192EEEEEENS_10bfloat16_tEfNS_4arch4Sm80ELb1ELb0ELb0ELb0ELb0ELb0ELb1ELb0ELi2ELi4ELi2ELi2ELb0EEENS1_24CollectiveEpilogueBwdGQAISB_fSE_Li256ELb0ELb0EEENS1_25SingleTileBwdLPTSchedulerILb0ELi80ELb0EEEEEEEEEvNT_6ParamsE --------------------------
	.section	.text._ZN7cutlass13device_kernelIN5flash19enable_sm80_to_sm89INS1_16FlashAttnBwdSm80INS1_25CollectiveMainloopBwdSm80ILi2ELi1EN4cute5tupleIJNS5_1CILi64EEENS7_ILi80EEENS7_ILi192EEEEEENS_10bfloat16_tEfNS_4arch4Sm80ELb1ELb0ELb0ELb0ELb0ELb0ELb1ELb0ELi2ELi4ELi2ELi2ELb0EEENS1_24CollectiveEpilogueBwdGQAISB_fSE_Li256ELb0ELb0EEENS1_25SingleTileBwdLPTSchedulerILb0ELi80ELb0EEEEEEEEEvNT_6ParamsE,"ax",@progbits
	.align	128
.text._ZN7cutlass13device_kernelIN5flash19enable_sm80_to_sm89INS1_16FlashAttnBwdSm80INS1_25CollectiveMainloopBwdSm80ILi2ELi1EN4cute5tupleIJNS5_1CILi64EEENS7_ILi80EEENS7_ILi192EEEEEENS_10bfloat16_tEfNS_4arch4Sm80ELb1ELb0ELb0ELb0ELb0ELb0ELb1ELb0ELi2ELi4ELi2ELi2ELb0EEENS1_24CollectiveEpilogueBwdGQAISB_fSE_Li256ELb0ELb0EEENS1_25SingleTileBwdLPTSchedulerILb0ELi80ELb0EEEEEEEEEvNT_6ParamsE:
        .type           _ZN7cutlass13device_kernelIN5flash19enable_sm80_to_sm89INS1_16FlashAttnBwdSm80INS1_25CollectiveMainloopBwdSm80ILi2ELi1EN4cute5tupleIJNS5_1CILi64EEENS7_ILi80EEENS7_ILi192EEEEEENS_10bfloat16_tEfNS_4arch4Sm80ELb1ELb0ELb0ELb0ELb0ELb0ELb1ELb0ELi2ELi4ELi2ELi2ELb0EEENS1_24CollectiveEpilogueBwdGQAISB_fSE_Li256ELb0ELb0EEENS1_25SingleTileBwdLPTSchedulerILb0ELi80ELb0EEEEEEEEEvNT_6ParamsE,@function
        .size           _ZN7cutlass13device_kernelIN5flash19enable_sm80_to_sm89INS1_16FlashAttnBwdSm80INS1_25CollectiveMainloopBwdSm80ILi2ELi1EN4cute5tupleIJNS5_1CILi64EEENS7_ILi80EEENS7_ILi192EEEEEENS_10bfloat16_tEfNS_4arch4Sm80ELb1ELb0ELb0ELb0ELb0ELb0ELb1ELb0ELi2ELi4ELi2ELi2ELb0EEENS1_24CollectiveEpilogueBwdGQAISB_fSE_Li256ELb0ELb0EEENS1_25SingleTileBwdLPTSchedulerILb0ELi80ELb0EEEEEEEEEvNT_6ParamsE,(.L_x_133 - _ZN7cutlass13device_kernelIN5flash19enable_sm80_to_sm89INS1_16FlashAttnBwdSm80INS1_25CollectiveMainloopBwdSm80ILi2ELi1EN4cute5tupleIJNS5_1CILi64EEENS7_ILi80EEENS7_ILi192EEEEEENS_10bfloat16_tEfNS_4arch4Sm80ELb1ELb0ELb0ELb0ELb0ELb0ELb1ELb0ELi2ELi4ELi2ELi2ELb0EEENS1_24CollectiveEpilogueBwdGQAISB_fSE_Li256ELb0ELb0EEENS1_25SingleTileBwdLPTSchedulerILb0ELi80ELb0EEEEEEEEEvNT_6ParamsE)
        .other          _ZN7cutlass13device_kernelIN5flash19enable_sm80_to_sm89INS1_16FlashAttnBwdSm80INS1_25CollectiveMainloopBwdSm80ILi2ELi1EN4cute5tupleIJNS5_1CILi64EEENS7_ILi80EEENS7_ILi192EEEEEENS_10bfloat16_tEfNS_4arch4Sm80ELb1ELb0ELb0ELb0ELb0ELb0ELb1ELb0ELi2ELi4ELi2ELi2ELb0EEENS1_24CollectiveEpilogueBwdGQAISB_fSE_Li256ELb0ELb0EEENS1_25SingleTileBwdLPTSchedulerILb0ELi80ELb0EEEEEEEEEvNT_6ParamsE,@"STO_CUDA_ENTRY STV_DEFAULT"
_ZN7cutlass13device_kernelIN5flash19enable_sm80_to_sm89INS1_16FlashAttnBwdSm80INS1_25CollectiveMainloopBwdSm80ILi2ELi1EN4cute5tupleIJNS5_1CILi64EEENS7_ILi80EEENS7_ILi192EEEEEENS_10bfloat16_tEfNS_4arch4Sm80ELb1ELb0ELb0ELb0ELb0ELb0ELb1ELb0ELi2ELi4ELi2ELi2ELb0EEENS1_24CollectiveEpilogueBwdGQAISB_fSE_Li256ELb0ELb0EEENS1_25SingleTileBwdLPTSchedulerILb0ELi80ELb0EEEEEEEEEvNT_6ParamsE:
[----:B------:R-:W-:Y:S01]  /*0000*/  LDC R1, c[0x0][0x28] ;  /* 0x00000a00ff017b82 */ /* 0x000fe20000000800 */
[----:B------:R-:W-:Y:S05]  /*0010*/  EXIT ;  /* 0x000000000000794d */ /* 0x000fea0003800000 */
.L_x_42:
        /* <DEDUP_REMOVED lines=14> */
.L_x_133:


//--------------------- .text._ZN7cutlass13device_kernelIN5flash19enable_sm80_to_sm89INS1_16FlashAttnBwdSm80INS1_25CollectiveMainloopBwdSm80ILi2ELi1EN4cute5tupleIJNS5_1CILi64EEENS7_ILi80EEENS7_ILi192EEEEEENS_10bfloat16_tEfNS_4arch4Sm80ELb1ELb0ELb0ELb0ELb1ELb0ELb1ELb0ELi2ELi4ELi2ELi2ELb0EEENS1_24CollectiveEpilogueBwdGQAISB_fSE_Li256ELb0ELb1EEENS1_25SingleTileBwdLPTSchedulerILb0ELi80ELb1EEEEEEEEEvNT_6ParamsE --------------------------
	.section	.text._ZN7cutlass13device_kernelIN5flash19enable_sm80_to_sm89INS1_16FlashAttnBwdSm80INS1_25CollectiveMainloopBwdSm80ILi2ELi1EN4cute5tupleIJNS5_1CILi64EEENS7_ILi80EEENS7_ILi192EEEEEENS_10bfloat16_tEfNS_4arch4Sm80ELb1ELb0ELb0ELb0ELb1ELb0ELb1ELb0ELi2ELi4ELi2ELi2ELb0EEENS1_24CollectiveEpilogueBwdGQAISB_fSE_Li256ELb0ELb1EEENS1_25SingleTileBwdLPTSchedulerILb0ELi80ELb1EEEEEEEEEvNT_6ParamsE,"ax",@progbits
	.align	128
.text._ZN7cutlass13device_kernelIN5flash19enable_sm80_to_sm89INS1_16FlashAttnBwdSm80INS1_25CollectiveMainloopBwdSm80ILi2ELi1EN4cute5tupleIJNS5_1CILi64EEENS7_ILi80EEENS7_ILi192EEEEEENS_10bfloat16_tEfNS_4arch4Sm80ELb1ELb0ELb0ELb0ELb1ELb0ELb1ELb0ELi2ELi4ELi2ELi2ELb0EEENS1_24CollectiveEpilogueBwdGQAISB_fSE_Li256ELb0ELb1EEENS1_25SingleTileBwdLPTSchedulerILb0ELi80ELb1EEEEEEEEEvNT_6ParamsE:
        .type           _ZN7cutlass13device_kernelIN5flash19enable_sm80_to_sm89INS1_16FlashAttnBwdSm80INS1_25CollectiveMainloopBwdSm80ILi2ELi1EN4cute5tupleIJNS5_1CILi64EEENS7_ILi80EEENS7_ILi192EEEEEENS_10bfloat16_tEfNS_4arch4Sm80ELb1ELb0ELb0ELb0ELb1ELb0ELb1ELb0ELi2ELi4ELi2ELi2ELb0EEENS1_24CollectiveEpilogueBwdGQAISB_fSE_Li256ELb0ELb1EEENS1_25SingleTileBwdLPTSchedulerILb0ELi80ELb1EEEEEEEEEvNT_6ParamsE,@function
        .size           _ZN7cutlass13device_kernelIN5flash19enable_sm80_to_sm89INS1_16FlashAttnBwdSm80INS1_25CollectiveMainloopBwdSm80ILi2ELi1EN4cute5tupleIJNS5_1CILi64EEENS7_ILi80EEENS7_ILi192EEEEEENS_10bfloat16_tEfNS_4arch4Sm80ELb1ELb0ELb0ELb0ELb1ELb0ELb1ELb0ELi2ELi4ELi2ELi2ELb0EEENS1_24CollectiveEpilogueBwdGQAISB_fSE_Li256ELb0ELb1EEENS1_25SingleTileBwdLPTSchedulerILb0ELi80ELb1EEEEEEEEEvNT_6ParamsE,(.L_x_134 - _ZN7cutlass13device_kernelIN5flash19enable_sm80_to_sm89INS1_16FlashAttnBwdSm80INS1_25CollectiveMainloopBwdSm80ILi2ELi1EN4cute5tupleIJNS5_1CILi64EEENS7_ILi80EEENS7_ILi192EEEEEENS_10bfloat16_tEfNS_4arch4Sm80ELb1ELb0ELb0ELb0ELb1ELb0ELb1ELb0ELi2ELi4ELi2ELi2ELb0EEENS1_24CollectiveEpilogueBwdGQAISB_fSE_Li256ELb0ELb1EEENS1_25SingleTileBwdLPTSchedulerILb0ELi80ELb1EEEEEEEEEvNT_6ParamsE)
        .other          _ZN7cutlass13device_kernelIN5flash19enable_sm80_to_sm89INS1_16FlashAttnBwdSm80INS1_25CollectiveMainloopBwdSm80ILi2ELi1EN4cute5tupleIJNS5_1CILi64EEENS7_ILi80EEENS7_ILi192EEEEEENS_10bfloat16_tEfNS_4arch4Sm80ELb1ELb0ELb0ELb0ELb1ELb0ELb1ELb0ELi2ELi4ELi2ELi2ELb0EEENS1_24CollectiveEpilogueBwdGQAISB_fSE_Li256ELb0ELb1EEENS1_25SingleTileBwdLPTSchedulerILb0ELi80ELb1EEEEEEEEEvNT_6ParamsE,@"STO_CUDA_ENTRY STV_DEFAULT"
_ZN7cutlass13device_kernelIN5flash19enable_sm80_to_sm89INS1_16FlashAttnBwdSm80INS1_25CollectiveMainloopBwdSm80ILi2ELi1EN4cute5tupleIJNS5_1CILi64EEENS7_ILi80EEENS7_ILi192EEEEEENS_10bfloat16_tEfNS_4arch4Sm80ELb1ELb0ELb0ELb0ELb1ELb0ELb1ELb0ELi2ELi4ELi2ELi2ELb0EEENS1_24CollectiveEpilogueBwdGQAISB_fSE_Li256ELb0ELb1EEENS1_25SingleTileBwdLPTSchedulerILb0ELi80ELb1EEEEEEEEEvNT_6ParamsE:
[----:B------:R-:W-:Y:S01]  /*0000*/  LDC R1, c[0x0][0x28] ;  /* 0x00000a00ff017b82 */ /* 0x000fe20000000800 */
[----:B------:R-:W-:Y:S05]  /*0010*/  EXIT ;  /* 0x000000000000794d */ /* 0x000fea0003800000 */
.L_x_43:
        /* <DEDUP_REMOVED lines=14> */
.L_x_134:


//--------------------- .text._ZN7cutlass13device_kernelIN5flash22FlashAttnBwdPreprocessIN4cute5tupleIJNS3_1CILi64EEENS5_ILi192EEEEEENS_10bfloat16_tEfNS_4arch4Sm80ELb1ELb0EEEEEvNT_6ParamsE --------------------------
	.section	.text._ZN7cutlass13device_kernelIN5flash22FlashAttnBwdPreprocessIN4cute5tupleIJNS3_1CILi64EEENS5_ILi192EEEEEENS_10bfloat16_tEfNS_4arch4Sm80ELb1ELb0EEEEEvNT_6ParamsE,"ax",@progbits
	.align	128
.text._ZN7cutlass13device_kernelIN5flash22FlashAttnBwdPreprocessIN4cute5tupleIJNS3_1CILi64EEENS5_ILi192EEEEEENS_10bfloat16_tEfNS_4arch4Sm80ELb1ELb0EEEEEvNT_6ParamsE:
        .type           _ZN7cutlass13device_kernelIN5flash22FlashAttnBwdPreprocessIN4cute5tupleIJNS3_1CILi64EEENS5_ILi192EEEEEENS_10bfloat16_tEfNS_4arch4Sm80ELb1ELb0EEEEEvNT_6ParamsE,@function
        .size           _ZN7cutlass13device_kernelIN5flash22FlashAttnBwdPreprocessIN4cute5tupleIJNS3_1CILi64EEENS5_ILi192EEEEEENS_10bfloat16_tEfNS_4arch4Sm80ELb1ELb0EEEEEvNT_6ParamsE,(.L_x_135 - _ZN7cutlass13device_kernelIN5flash22FlashAttnBwdPreprocessIN4cute5tupleIJNS3_1CILi64EEENS5_ILi192EEEEEENS_10bfloat16_tEfNS_4arch4Sm80ELb1ELb0EEEEEvNT_6ParamsE)
        .other          _ZN7cutlass13device_kernelIN5flash22FlashAttnBwdPreprocessIN4cute5tupleIJNS3_1CILi64EEENS5_ILi192EEEEEENS_10bfloat16_tEfNS_4arch4Sm80ELb1ELb0EEEEEvNT_6ParamsE,@"STO_CUDA_ENTRY STV_DEFAULT"
_ZN7cutlass13device_kernelIN5flash22FlashAttnBwdPreprocessIN4cute5tupleIJNS3_1CILi64EEENS5_ILi192EEEEEENS_10bfloat16_tEfNS_4arch4Sm80ELb1ELb0EEEEEvNT_6ParamsE:
[----:B------:R-:W-:Y:S01]  /*0000*/  LDC R1, c[0x0][0x28] ;  /* 0x00000a00ff017b82 */ /* 0x000fe20000000800 */
[----:B------:R-:W0:Y:S01]  /*0010*/  S2R R55, SR_CTAID.X ;  /* 0x0000000000377919 */ /* 0x000e220000002500 */
[----:B------:R-:W-:-:S06]  /*0020*/  ULDC UR4, c[0x0][0x218] ;  /* 0x0000860000047ab9 */ /* 0x000fcc0000000800 */
[----:B------:R-:W1:Y:S01]  /*0030*/  S2UR UR8, SR_CTAID.Y ;  /* 0x00000000000879c3 */ /* 0x000e620000002600 */
[----:B------:R-:W-:Y:S01]  /*0040*/  IMAD.MOV.U32 R56, RZ, RZ, 0x7f800000 ;  /* 0x7f800000ff387424 */ /* 0x000fe200078e00ff */
[----:B------:R-:W2:Y:S01]  /*0050*/  S2R R57, SR_TID.X ;  /* 0x0000000000397919 */ /* 0x000ea20000002100 */
[----:B------:R-:W-:-:S05]  /*0060*/  ULDC.64 UR6, c[0x0][0x208] ;  /* 0x0000820000067ab9 */ /* 0x000fca0000000a00 */
[----:B------:R-:W3:Y:S08]  /*0070*/  S2UR UR9, SR_CTAID.Z ;  /* 0x00000000000979c3 */ /* 0x000ef00000002700 */
[----:B------:R-:W4:Y:S01]  /*0080*/  LDC.64 R30, c[0x0][0x250] ;  /* 0x00009400ff1e7b82 */ /* 0x000f220000000a00 */
[----:B-1----:R-:W-:-:S07]  /*0090*/  USHF.R.S32.HI UR10, URZ, 0x1f, UR8 ;  /* 0x0000001f3f0a7899 */ /* 0x002fce0008011408 */
[----:B------:R-:W1:Y:S01]  /*00a0*/  LDC.64 R38, c[0x0][0x238] ;  /* 0x00008e00ff267b82 */ /* 0x000e620000000a00 */
[----:B0-----:R-:W-:Y:S01]  /*00b0*/  IMAD.SHL.U32 R2, R55, 0x40, RZ ;  /* 0x0000004037027824 */ /* 0x001fe200078e00ff */
[----:B---3--:R-:W-:-:S06]  /*00c0*/  USHF.R.S32.HI UR11, URZ, 0x1f, UR9 ;  /* 0x0000001f3f0b7899 */ /* 0x008fcc0008011409 */
[----:B------:R-:W0:Y:S01]  /*00d0*/  LDC.64 R62, c[0x0][0x258] ;  /* 0x00009600ff3e7b82 */ /* 0x000e220000000a00 */
[----:B------:R-:W-:-:S04]  /*00e0*/  IADD3 R59, -R2, UR4, RZ ;  /* 0x00000004023b7c10 */ /* 0x000fc8000fffe1ff */
[----:B--2---:R-:W-:-:S04]  /*00f0*/  ISETP.GE.AND P0, PT, R57, R59, PT ;  /* 0x0000003b3900720c */ /* 0x004fc80003f06270 */
[----:B------:R-:W-:-:S13]  /*0100*/  ISETP.GT.OR P0, PT, R57, 0x3f, P0 ;  /* 0x0000003f3900780c */ /* 0x000fda0000704670 */
[----:B------:R-:W2:Y:S01]  /*0110*/  @!P0 LDC.64 R6, c[0x0][0x290] ;  /* 0x0000a400ff068b82 */ /* 0x000ea20000000a00 */
[----:B------:R-:W-:Y:S02]  /*0120*/  @!P0 SHF.R.S32.HI R5, RZ, 0x1f, R57 ;  /* 0x0000001fff058819 */ /* 0x000fe40000011439 */
[----:B------:R-:W-:-:S04]  /*0130*/  @!P0 IADD3 R4, P1, R2, R57, RZ ;  /* 0x0000003902048210 */ /* 0x000fc80007f3e0ff */
[----:B------:R-:W-:Y:S01]  /*0140*/  @!P0 LEA.HI.X.SX32 R5, R2, R5, 0x1, P1 ;  /* 0x0000000502058211 */ /* 0x000fe200008f0eff */
[----:B------:R-:W3:Y:S08]  /*0150*/  @!P0 LDC.64 R8, c[0x0][0x298] ;  /* 0x0000a600ff088b82 */ /* 0x000ef00000000a00 */
[----:B------:R-:W4:Y:S01]  /*0160*/  @!P0 LDC.64 R10, c[0x0][0x288] ;  /* 0x0000a200ff0a8b82 */ /* 0x000f220000000a00 */
[----:B--2---:R-:W-:-:S02]  /*0170*/  @!P0 IMAD R0, R6, UR10, RZ ;  /* 0x0000000a06008c24 */ /* 0x004fc4000f8e02ff */
[----:B------:R-:W-:-:S04]  /*0180*/  @!P0 IMAD.WIDE.U32 R4, R6, UR8, R4 ;  /* 0x0000000806048c25 */ /* 0x000fc8000f8e0004 */
[----:B------:R-:W-:Y:S02]  /*0190*/  @!P0 IMAD R7, R7, UR8, R0 ;  /* 0x0000000807078c24 */ /* 0x000fe4000f8e0200 */
[C---:B---3--:R-:W-:Y:S02]  /*01a0*/  @!P0 IMAD R0, R8.reuse, UR11, RZ ;  /* 0x0000000b08008c24 */ /* 0x048fe4000f8e02ff */
[----:B------:R-:W-:Y:S02]  /*01b0*/  @!P0 IMAD.IADD R5, R5, 0x1, R7 ;  /* 0x0000000105058824 */ /* 0x000fe400078e0207 */
[----:B------:R-:W-:Y:S02]  /*01c0*/  @!P0 IMAD R7, R9, UR9, R0 ;  /* 0x0000000909078c24 */ /* 0x000fe4000f8e0200 */
[----:B------:R-:W-:Y:S02]  /*01d0*/  @!P0 IMAD.WIDE.U32 R4, R8, UR9, R4 ;  /* 0x0000000908048c25 */ /* 0x000fe4000f8e0004 */
[----:B------:R-:W2:Y:S03]  /*01e0*/  LDC.64 R8, c[0x0][0x230] ;  /* 0x00008c00ff087b82 */ /* 0x000ea60000000a00 */
[----:B------:R-:W-:-:S02]  /*01f0*/  @!P0 IADD3 R0, R5, R7, RZ ;  /* 0x0000000705008210 */ /* 0x000fc40007ffe0ff */
[----:B----4-:R-:W-:-:S04]  /*0200*/  @!P0 LEA R6, P1, R4, R10, 0x2 ;  /* 0x0000000a04068211 */ /* 0x010fc800078210ff */
[----:B------:R-:W-:Y:S02]  /*0210*/  @!P0 LEA.HI.X R7, R4, R11, R0, 0x2, P1 ;  /* 0x0000000b04078211 */ /* 0x000fe400008f1400 */
[----:B------:R-:W-:-:S03]  /*0220*/  SHF.R.S32.HI R0, RZ, 0x1f, R57 ;  /* 0x0000001fff007819 */ /* 0x000fc60000011439 */
[----:B------:R1:W5:Y:S01]  /*0230*/  @!P0 LDG.E R56, desc[UR6][R6.64] ;  /* 0x0000000606388981 */ /* 0x000362000c1e1900 */
[----:B------:R-:W-:Y:S01]  /*0240*/  LEA.HI R0, R0, R57, RZ, 0x3 ;  /* 0x0000003900007211 */ /* 0x000fe200078f18ff */
[----:B------:R-:W-:Y:S01]  /*0250*/  BSSY B0, `(.L_x_44) ;  /* 0x0000037000007945 */ /* 0x000fe20003800000 */
[----:B------:R-:W-:Y:S02]  /*0260*/  CS2R R10, SRZ ;  /* 0x00000000000a7805 */ /* 0x000fe4000001ff00 */
[----:B------:R-:W-:Y:S02]  /*0270*/  CS2R R12, SRZ ;  /* 0x00000000000c7805 */ /* 0x000fe4000001ff00 */
[----:B------:R-:W-:Y:S02]  /*0280*/  LOP3.LUT R54, R0, 0xfffffff8, RZ, 0xc0, !PT ;  /* 0xfffffff800367812 */ /* 0x000fe400078ec0ff */
[----:B------:R-:W-:Y:S02]  /*0290*/  CS2R R14, SRZ ;  /* 0x00000000000e7805 */ /* 0x000fe4000001ff00 */
[----:B------:R-:W-:-:S02]  /*02a0*/  SHF.R.S32.HI R52, RZ, 0x3, R0 ;  /* 0x00000003ff347819 */ /* 0x000fc40000011400 */
[----:B------:R-:W-:Y:S02]  /*02b0*/  CS2R R16, SRZ ;  /* 0x0000000000107805 */ /* 0x000fe4000001ff00 */
[----:B------:R-:W-:Y:S01]  /*02c0*/  CS2R R18, SRZ ;  /* 0x0000000000127805 */ /* 0x000fe2000001ff00 */
[----:B------:R-:W-:Y:S01]  /*02d0*/  IMAD.IADD R54, R57, 0x1, -R54 ;  /* 0x0000000139367824 */ /* 0x000fe200078e0a36 */
[----:B------:R-:W-:Y:S01]  /*02e0*/  ISETP.GE.AND P0, PT, R52, R59, PT ;  /* 0x0000003b3400720c */ /* 0x000fe20003f06270 */
[----:B--2---:R-:W-:Y:S01]  /*02f0*/  IMAD R4, R8, UR10, RZ ;  /* 0x0000000a08047c24 */ /* 0x004fe2000f8e02ff */
[----:B------:R-:W-:Y:S01]  /*0300*/  CS2R R24, SRZ ;  /* 0x0000000000187805 */ /* 0x000fe2000001ff00 */
[----:B-1----:R-:W-:Y:S01]  /*0310*/  IMAD R6, R38, UR11, RZ ;  /* 0x0000000b26067c24 */ /* 0x002fe2000f8e02ff */
[----:B------:R-:W-:Y:S01]  /*0320*/  SHF.L.U32 R60, R54, 0x3, RZ ;  /* 0x00000003363c7819 */ /* 0x000fe200000006ff */
[----:B------:R-:W-:Y:S01]  /*0330*/  IMAD R7, R9, UR8, R4 ;  /* 0x0000000809077c24 */ /* 0x000fe2000f8e0204 */
[----:B------:R-:W-:Y:S01]  /*0340*/  CS2R R20, SRZ ;  /* 0x0000000000147805 */ /* 0x000fe2000001ff00 */
[----:B------:R-:W-:Y:S01]  /*0350*/  VIADD R0, R52, 0x20 ;  /* 0x0000002034007836 */ /* 0x000fe20000000000 */
[----:B------:R-:W-:Y:S01]  /*0360*/  SHF.R.S32.HI R61, RZ, 0x1f, R60 ;  /* 0x0000001fff3d7819 */ /* 0x000fe2000001143c */
[----:B------:R-:W-:Y:S01]  /*0370*/  IMAD R39, R39, UR9, R6 ;  /* 0x0000000927277c24 */ /* 0x000fe2000f8e0206 */
[----:B------:R-:W-:-:S02]  /*0380*/  CS2R R22, SRZ ;  /* 0x0000000000167805 */ /* 0x000fc4000001ff00 */
[----:B------:R-:W-:Y:S02]  /*0390*/  SHF.R.S32.HI R53, RZ, 0x1f, R52 ;  /* 0x0000001fff357819 */ /* 0x000fe40000011434 */
[----:B------:R-:W-:Y:S01]  /*03a0*/  CS2R R26, SRZ ;  /* 0x00000000001a7805 */ /* 0x000fe2000001ff00 */
[----:B------:R-:W-:Y:S01]  /*03b0*/  IMAD.WIDE.U32 R4, R8, UR8, R60 ;  /* 0x0000000808047c25 */ /* 0x000fe2000f8e003c */
[----:B------:R-:W-:-:S03]  /*03c0*/  ISETP.GE.AND P1, PT, R0, R59, PT ;  /* 0x0000003b0000720c */ /* 0x000fc60003f26270 */
[C---:B------:R-:W-:Y:S02]  /*03d0*/  IMAD R8, R30.reuse, UR10, RZ ;  /* 0x0000000a1e087c24 */ /* 0x040fe4000f8e02ff */
[----:B------:R-:W-:Y:S01]  /*03e0*/  IMAD.IADD R5, R5, 0x1, R7 ;  /* 0x0000000105057824 */ /* 0x000fe200078e0207 */
[----:B------:R-:W-:Y:S01]  /*03f0*/  CS2R R6, SRZ ;  /* 0x0000000000067805 */ /* 0x000fe2000001ff00 */
[----:B------:R-:W-:Y:S01]  /*0400*/  IMAD R31, R31, UR8, R8 ;  /* 0x000000081f1f7c24 */ /* 0x000fe2000f8e0208 */
[----:B------:R-:W-:Y:S01]  /*0410*/  CS2R R8, SRZ ;  /* 0x0000000000087805 */ /* 0x000fe2000001ff00 */
[----:B------:R-:W-:-:S04]  /*0420*/  IMAD.WIDE.U32 R28, R30, UR8, R60 ;  /* 0x000000081e1c7c25 */ /* 0x000fc8000f8e003c */
[----:B------:R-:W-:Y:S01]  /*0430*/  IMAD.WIDE.U32 R34, R38, UR9, R4 ;  /* 0x0000000926227c25 */ /* 0x000fe2000f8e0004 */
[----:B------:R-:W-:Y:S02]  /*0440*/  CS2R R4, SRZ ;  /* 0x0000000000047805 */ /* 0x000fe4000001ff00 */
[----:B------:R-:W-:Y:S01]  /*0450*/  IADD3 R31, R29, R31, RZ ;  /* 0x0000001f1d1f7210 */ /* 0x000fe20007ffe0ff */
[----:B0-----:R-:W-:Y:S02]  /*0460*/  IMAD R40, R62, UR11, RZ ;  /* 0x0000000b3e287c24 */ /* 0x001fe4000f8e02ff */
[----:B------:R-:W-:Y:S01]  /*0470*/  IMAD.IADD R39, R35, 0x1, R39 ;  /* 0x0000000123277824 */ /* 0x000fe200078e0227 */
[----:B------:R-:W-:Y:S06]  /*0480*/  @P0 BRA `(.L_x_45) ;  /* 0x00000000004c0947 */ /* 0x000fec0003800000 */
[----:B------:R-:W-:Y:S01]  /*0490*/  IMAD.WIDE R32, R55, 0x40, R52 ;  /* 0x0000004037207825 */ /* 0x000fe200078e0234 */
[----:B------:R-:W-:Y:S01]  /*04a0*/  ULDC.64 UR12, c[0x0][0x228] ;  /* 0x00008a00000c7ab9 */ /* 0x000fe20000000a00 */
[----:B------:R-:W-:Y:S01]  /*04b0*/  ULDC UR5, c[0x0][0x21c] ;  /* 0x0000870000057ab9 */ /* 0x000fe20000000800 */
[C---:B------:R-:W-:Y:S01]  /*04c0*/  IADD3 R41, R60.reuse, 0x80, RZ ;  /* 0x000000803c297810 */ /* 0x040fe20007ffe0ff */
[C---:B------:R-:W-:Y:S01]  /*04d0*/  VIADD R36, R60.reuse, 0x40 ;  /* 0x000000403c247836 */ /* 0x040fe20000000000 */
[----:B------:R-:W-:Y:S01]  /*04e0*/  ISETP.GE.AND P2, PT, R60, UR5, PT ;  /* 0x000000053c007c0c */ /* 0x000fe2000bf46270 */
[----:B------:R-:W-:Y:S01]  /*04f0*/  IMAD R33, R33, UR12, RZ ;  /* 0x0000000c21217c24 */ /* 0x000fe2000f8e02ff */
[----:B------:R-:W-:Y:S01]  /*0500*/  ISETP.GE.AND P4, PT, R41, UR5, PT ;  /* 0x0000000529007c0c */ /* 0x000fe2000bf86270 */
[----:B------:R-:W-:Y:S01]  /*0510*/  IMAD.MOV.U32 R38, RZ, RZ, R34 ;  /* 0x000000ffff267224 */ /* 0x000fe200078e0022 */
[----:B------:R-:W-:Y:S01]  /*0520*/  ISETP.GE.AND P3, PT, R36, UR5, PT ;  /* 0x0000000524007c0c */ /* 0x000fe2000bf66270 */
[----:B------:R-:W-:-:S02]  /*0530*/  IMAD R33, R32, UR13, R33 ;  /* 0x0000000d20217c24 */ /* 0x000fc4000f8e0221 */
[----:B------:R-:W-:Y:S01]  /*0540*/  IMAD.WIDE.U32 R36, R32, UR12, R38 ;  /* 0x0000000c20247c25 */ /* 0x000fe2000f8e0026 */
[----:B------:R-:W-:-:S03]  /*0550*/  ULDC.64 UR12, c[0x0][0x210] ;  /* 0x00008400000c7ab9 */ /* 0x000fc60000000a00 */
[----:B------:R-:W-:Y:S01]  /*0560*/  IMAD.IADD R33, R37, 0x1, R33 ;  /* 0x0000000125217824 */ /* 0x000fe200078e0221 */
[----:B------:R-:W-:-:S04]  /*0570*/  LEA R32, P5, R36, UR12, 0x1 ;  /* 0x0000000c24207c11 */ /* 0x000fc8000f8a08ff */
[----:B------:R-:W-:-:S05]  /*0580*/  LEA.HI.X R33, R36, UR13, R33, 0x1, P5 ;  /* 0x0000000d24217c11 */ /* 0x000fca000a8f0c21 */
[----:B------:R0:W5:Y:S04]  /*0590*/  @!P2 LDG.E.128 R4, desc[UR6][R32.64] ;  /* 0x000000062004a981 */ /* 0x000168000c1e1d00 */
[----:B------:R0:W5:Y:S04]  /*05a0*/  @!P3 LDG.E.128 R8, desc[UR6][R32.64+0x80] ;  /* 0x000080062008b981 */ /* 0x000168000c1e1d00 */
[----:B------:R0:W5:Y:S02]  /*05b0*/  @!P4 LDG.E.128 R20, desc[UR6][R32.64+0x100] ;  /* 0x000100062014c981 */ /* 0x000164000c1e1d00 */
.L_x_45:
[----:B------:R-:W-:Y:S05]  /*05c0*/  BSYNC B0 ;  /* 0x0000000000007941 */ /* 0x000fea0003800000 */
.L_x_44:
[----:B------:R-:W-:Y:S04]  /*05d0*/  BSSY B0, `(.L_x_46) ;  /* 0x0000017000007945 */ /* 0x000fe80003800000 */
[----:B------:R-:W-:Y:S05]  /*05e0*/  @P1 BRA `(.L_x_47) ;  /* 0x0000000000541947 */ /* 0x000fea0003800000 */
[----:B0-----:R-:W-:Y:S01]  /*05f0*/  IMAD.WIDE R32, R55, 0x40, R52 ;  /* 0x0000004037207825 */ /* 0x001fe200078e0234 */
[----:B------:R-:W-:Y:S01]  /*0600*/  ULDC.64 UR12, c[0x0][0x228] ;  /* 0x00008a00000c7ab9 */ /* 0x000fe20000000a00 */
[----:B------:R-:W-:Y:S01]  /*0610*/  ULDC UR5, c[0x0][0x21c] ;  /* 0x0000870000057ab9 */ /* 0x000fe20000000800 */
[----:B------:R-:W-:Y:S01]  /*0620*/  IADD3 R36, R60, 0x80, RZ ;  /* 0x000000803c247810 */ /* 0x000fe20007ffe0ff */
[----:B------:R-:W-:Y:S01]  /*0630*/  IMAD.MOV.U32 R35, RZ, RZ, R39 ;  /* 0x000000ffff237224 */ /* 0x000fe200078e0027 */
[----:B------:R-:W-:Y:S02]  /*0640*/  IADD3 R37, P2, R32, 0x20, RZ ;  /* 0x0000002020257810 */ /* 0x000fe40007f5e0ff */
[C---:B------:R-:W-:Y:S02]  /*0650*/  ISETP.GE.AND P3, PT, R60.reuse, UR5, PT ;  /* 0x000000053c007c0c */ /* 0x040fe4000bf66270 */
[----:B------:R-:W-:Y:S01]  /*0660*/  IADD3.X R32, RZ, R33, RZ, P2, !PT ;  /* 0x00000021ff207210 */ /* 0x000fe200017fe4ff */
[----:B------:R-:W-:Y:S01]  /*0670*/  VIADD R33, R60, 0x40 ;  /* 0x000000403c217836 */ /* 0x000fe20000000000 */
[----:B------:R-:W-:Y:S01]  /*0680*/  ISETP.GE.AND P5, PT, R36, UR5, PT ;  /* 0x0000000524007c0c */ /* 0x000fe2000bfa6270 */
[----:B------:R-:W-:-:S03]  /*0690*/  IMAD.WIDE.U32 R34, R37, UR12, R34 ;  /* 0x0000000c25227c25 */ /* 0x000fc6000f8e0022 */
[----:B------:R-:W-:Y:S01]  /*06a0*/  ISETP.GE.AND P4, PT, R33, UR5, PT ;  /* 0x0000000521007c0c */ /* 0x000fe2000bf86270 */
[----:B------:R-:W-:-:S04]  /*06b0*/  IMAD R32, R32, UR12, RZ ;  /* 0x0000000c20207c24 */ /* 0x000fc8000f8e02ff */
[----:B------:R-:W-:Y:S01]  /*06c0*/  IMAD R33, R37, UR13, R32 ;  /* 0x0000000d25217c24 */ /* 0x000fe2000f8e0220 */
[----:B------:R-:W-:Y:S02]  /*06d0*/  ULDC.64 UR12, c[0x0][0x210] ;  /* 0x00008400000c7ab9 */ /* 0x000fe40000000a00 */
[----:B------:R-:W-:Y:S01]  /*06e0*/  LEA R32, P2, R34, UR12, 0x1 ;  /* 0x0000000c22207c11 */ /* 0x000fe2000f8408ff */
[----:B------:R-:W-:-:S05]  /*06f0*/  IMAD.IADD R33, R35, 0x1, R33 ;  /* 0x0000000123217824 */ /* 0x000fca00078e0221 */
[----:B------:R-:W-:-:S05]  /*0700*/  LEA.HI.X R33, R34, UR13, R33, 0x1, P2 ;  /* 0x0000000d22217c11 */ /* 0x000fca00090f0c21 */
[----:B------:R1:W5:Y:S04]  /*0710*/  @!P3 LDG.E.128 R12, desc[UR6][R32.64] ;  /* 0x00000006200cb981 */ /* 0x000368000c1e1d00 */
[----:B------:R1:W5:Y:S04]  /*0720*/  @!P4 LDG.E.128 R16, desc[UR6][R32.64+0x80] ;  /* 0x000080062010c981 */ /* 0x000368000c1e1d00 */
[----:B------:R1:W5:Y:S02]  /*0730*/  @!P5 LDG.E.128 R24, desc[UR6][R32.64+0x100] ;  /* 0x000100062018d981 */ /* 0x000364000c1e1d00 */
.L_x_47:
[----:B------:R-:W-:Y:S05]  /*0740*/  BSYNC B0 ;  /* 0x0000000000007941 */ /* 0x000fea0003800000 */
.L_x_46:
[----:B------:R-:W-:Y:S01]  /*0750*/  IMAD.MOV.U32 R30, RZ, RZ, R28 ;  /* 0x000000ffff1e7224 */ /* 0x000fe200078e001c */
[----:B------:R-:W-:Y:S01]  /*0760*/  BSSY B0, `(.L_x_48) ;  /* 0x000003a000007945 */ /* 0x000fe20003800000 */
[----:B------:R-:W-:Y:S01]  /*0770*/  IMAD R65, R63, UR9, R40 ;  /* 0x000000093f417c24 */ /* 0x000fe2000f8e0228 */
[----:B------:R-:W-:Y:S01]  /*0780*/  CS2R R28, SRZ ;  /* 0x00000000001c7805 */ /* 0x000fe2000001ff00 */
[----:B------:R-:W-:Y:S01]  /*0790*/  IMAD.WIDE.U32 R62, R62, UR9, R30 ;  /* 0x000000093e3e7c25 */ /* 0x000fe2000f8e001e */
[----:B------:R-:W-:Y:S02]  /*07a0*/  CS2R R30, SRZ ;  /* 0x00000000001e7805 */ /* 0x000fe4000001ff00 */
[----:B01----:R-:W-:Y:S02]  /*07b0*/  CS2R R32, SRZ ;  /* 0x0000000000207805 */ /* 0x003fe4000001ff00 */
[----:B------:R-:W-:Y:S02]  /*07c0*/  CS2R R34, SRZ ;  /* 0x0000000000227805 */ /* 0x000fe4000001ff00 */
[----:B------:R-:W-:-:S02]  /*07d0*/  CS2R R36, SRZ ;  /* 0x0000000000247805 */ /* 0x000fc4000001ff00 */
[----:B------:R-:W-:Y:S02]  /*07e0*/  CS2R R38, SRZ ;  /* 0x0000000000267805 */ /* 0x000fe4000001ff00 */
[----:B------:R-:W-:Y:S02]  /*07f0*/  CS2R R40, SRZ ;  /* 0x0000000000287805 */ /* 0x000fe4000001ff00 */
[----:B------:R-:W-:Y:S02]  /*0800*/  CS2R R42, SRZ ;  /* 0x00000000002a7805 */ /* 0x000fe4000001ff00 */
[----:B------:R-:W-:Y:S02]  /*0810*/  CS2R R44, SRZ ;  /* 0x00000000002c7805 */ /* 0x000fe4000001ff00 */
[----:B------:R-:W-:Y:S02]  /*0820*/  CS2R R46, SRZ ;  /* 0x00000000002e7805 */ /* 0x000fe4000001ff00 */
[----:B------:R-:W-:-:S02]  /*0830*/  CS2R R48, SRZ ;  /* 0x0000000000307805 */ /* 0x000fc4000001ff00 */
[----:B------:R-:W-:Y:S02]  /*0840*/  CS2R R50, SRZ ;  /* 0x0000000000327805 */ /* 0x000fe4000001ff00 */
[----:B------:R-:W-:Y:S01]  /*0850*/  IADD3 R65, R63, R65, RZ ;  /* 0x000000413f417210 */ /* 0x000fe20007ffe0ff */
[----:B------:R-:W-:Y:S06]  /*0860*/  @P0 BRA `(.L_x_49) ;  /* 0x0000000000a40947 */ /* 0x000fec0003800000 */
[----:B------:R-:W-:Y:S01]  /*0870*/  ULDC UR5, c[0x0][0x21c] ;  /* 0x0000870000057ab9 */ /* 0x000fe20000000800 */
[C---:B------:R-:W-:Y:S01]  /*0880*/  VIADD R58, R60.reuse, 0x40 ;  /* 0x000000403c3a7836 */ /* 0x040fe20000000000 */
[C---:B------:R-:W-:Y:S01]  /*0890*/  ISETP.GE.AND P2, PT, R60.reuse, UR5, PT ;  /* 0x000000053c007c0c */ /* 0x040fe2000bf46270 */
[----:B------:R-:W-:-:S03]  /*08a0*/  VIADD R64, R60, 0x80 ;  /* 0x000000803c407836 */ /* 0x000fc60000000000 */
[----:B------:R-:W-:Y:S02]  /*08b0*/  ISETP.GE.AND P3, PT, R58, UR5, PT ;  /* 0x000000053a007c0c */ /* 0x000fe4000bf66270 */
[----:B------:R-:W-:-:S07]  /*08c0*/  ISETP.GE.AND P5, PT, R64, UR5, PT ;  /* 0x0000000540007c0c */ /* 0x000fce000bfa6270 */
[----:B------:R-:W0:Y:S01]  /*08d0*/  @!P2 LDC.64 R76, c[0x0][0x248] ;  /* 0x00009200ff4cab82 */ /* 0x000e220000000a00 */
[----:B------:R-:W-:Y:S01]  /*08e0*/  @!P2 IMAD.WIDE R68, R55, 0x40, R52 ;  /* 0x000000403744a825 */ /* 0x000fe200078e0234 */
[----:B------:R-:W-:-:S03]  /*08f0*/  @!P2 MOV R64, R62 ;  /* 0x0000003e0040a202 */ /* 0x000fc60000000f00 */
[----:B------:R-:W-:Y:S01]  /*0900*/  @!P3 IMAD.WIDE R78, R55, 0x40, R52 ;  /* 0x00000040374eb825 */ /* 0x000fe200078e0234 */
[----:B------:R-:W-:Y:S02]  /*0910*/  @!P5 MOV R84, R62 ;  /* 0x0000003e0054d202 */ /* 0x000fe40000000f00 */
[----:B------:R-:W1:Y:S01]  /*0920*/  @!P3 LDC.64 R80, c[0x0][0x248] ;  /* 0x00009200ff50bb82 */ /* 0x000e620000000a00 */
[----:B------:R-:W-:-:S07]  /*0930*/  @!P5 IMAD.MOV.U32 R85, RZ, RZ, R65 ;  /* 0x000000ffff55d224 */ /* 0x000fce00078e0041 */
[----:B------:R-:W2:Y:S08]  /*0940*/  @!P5 LDC.64 R82, c[0x0][0x248] ;  /* 0x00009200ff52db82 */ /* 0x000eb00000000a00 */
[----:B------:R-:W3:Y:S01]  /*0950*/  @!P2 LDC.64 R74, c[0x0][0x240] ;  /* 0x00009000ff4aab82 */ /* 0x000ee20000000a00 */
[-C--:B0-----:R-:W-:Y:S02]  /*0960*/  @!P2 IMAD R87, R69, R76.reuse, RZ ;  /* 0x0000004c4557a224 */ /* 0x081fe400078e02ff */
[----:B------:R-:W-:-:S04]  /*0970*/  @!P2 IMAD.WIDE.U32 R72, R68, R76, R64 ;  /* 0x0000004c4448a225 */ /* 0x000fc800078e0040 */
[----:B------:R-:W-:Y:S01]  /*0980*/  @!P2 IMAD R87, R68, R77, R87 ;  /* 0x0000004d4457a224 */ /* 0x000fe200078e0257 */
[----:B------:R-:W0:Y:S01]  /*0990*/  @!P3 LDC.64 R70, c[0x0][0x240] ;  /* 0x00009000ff46bb82 */ /* 0x000e220000000a00 */
[----:B------:R-:W-:Y:S02]  /*09a0*/  @!P3 IMAD.MOV.U32 R68, RZ, RZ, R62 ;  /* 0x000000ffff44b224 */ /* 0x000fe400078e003e */
[----:B------:R-:W-:Y:S02]  /*09b0*/  @!P3 IMAD.MOV.U32 R69, RZ, RZ, R65 ;  /* 0x000000ffff45b224 */ /* 0x000fe400078e0041 */
[----:B------:R-:W-:-:S03]  /*09c0*/  @!P5 IMAD.WIDE R76, R55, 0x40, R52 ;  /* 0x00000040374cd825 */ /* 0x000fc600078e0234 */
[----:B------:R-:W4:Y:S01]  /*09d0*/  @!P5 LDC.64 R66, c[0x0][0x240] ;  /* 0x00009000ff42db82 */ /* 0x000f220000000a00 */
[----:B-1----:R-:W-:-:S04]  /*09e0*/  @!P3 IMAD.WIDE.U32 R68, R78, R80, R68 ;  /* 0x000000504e44b225 */ /* 0x002fc800078e0044 */
[----:B------:R-:W-:Y:S02]  /*09f0*/  @!P3 IMAD R80, R79, R80, RZ ;  /* 0x000000504f50b224 */ /* 0x000fe400078e02ff */
[----:B--2---:R-:W-:Y:S01]  /*0a00*/  @!P5 IMAD R58, R77, R82, RZ ;  /* 0x000000524d3ad224 */ /* 0x004fe200078e02ff */
[----:B---3--:R-:W-:Y:S01]  /*0a10*/  @!P2 LEA R74, P0, R72, R74, 0x1 ;  /* 0x0000004a484aa211 */ /* 0x008fe200078008ff */
[----:B------:R-:W-:-:S04]  /*0a20*/  @!P5 IMAD.WIDE.U32 R84, R76, R82, R84 ;  /* 0x000000524c54d225 */ /* 0x000fc800078e0054 */
[----:B------:R-:W-:Y:S02]  /*0a30*/  @!P3 IMAD R81, R78, R81, R80 ;  /* 0x000000514e51b224 */ /* 0x000fe400078e0250 */
[----:B------:R-:W-:Y:S01]  /*0a40*/  @!P5 IMAD R83, R76, R83, R58 ;  /* 0x000000534c53d224 */ /* 0x000fe200078e023a */
[----:B0-----:R-:W-:Y:S01]  /*0a50*/  @!P3 LEA R70, P4, R68, R70, 0x1 ;  /* 0x000000464446b211 */ /* 0x001fe200078808ff */
[----:B------:R-:W-:Y:S01]  /*0a60*/  @!P2 IMAD.IADD R87, R73, 0x1, R87 ;  /* 0x000000014957a824 */ /* 0x000fe200078e0257 */
[----:B------:R-:W-:Y:S01]  /*0a70*/  @!P3 IADD3 R81, R69, R81, RZ ;  /* 0x000000514551b210 */ /* 0x000fe20007ffe0ff */
[----:B------:R-:W-:-:S03]  /*0a80*/  @!P5 IMAD.IADD R83, R85, 0x1, R83 ;  /* 0x000000015553d824 */ /* 0x000fc600078e0253 */
[----:B------:R-:W-:Y:S02]  /*0a90*/  @!P2 LEA.HI.X R75, R72, R75, R87, 0x1, P0 ;  /* 0x0000004b484ba211 */ /* 0x000fe400000f0c57 */
[----:B----4-:R-:W-:Y:S02]  /*0aa0*/  @!P5 LEA R66, P6, R84, R66, 0x1 ;  /* 0x000000425442d211 */ /* 0x010fe400078c08ff */
[----:B------:R-:W-:Y:S01]  /*0ab0*/  @!P3 LEA.HI.X R71, R68, R71, R81, 0x1, P4 ;  /* 0x000000474447b211 */ /* 0x000fe200020f0c51 */
[----:B------:R0:W5:Y:S01]  /*0ac0*/  @!P2 LDG.E.128 R28, desc[UR6][R74.64] ;  /* 0x000000064a1ca981 */ /* 0x000162000c1e1d00 */
[----:B------:R-:W-:-:S03]  /*0ad0*/  @!P5 LEA.HI.X R67, R84, R67, R83, 0x1, P6 ;  /* 0x000000435443d211 */ /* 0x000fc600030f0c53 */
[----:B------:R0:W5:Y:S04]  /*0ae0*/  @!P3 LDG.E.128 R32, desc[UR6][R70.64+0x80] ;  /* 0x000080064620b981 */ /* 0x000168000c1e1d00 */
[----:B------:R0:W5:Y:S02]  /*0af0*/  @!P5 LDG.E.128 R44, desc[UR6][R66.64+0x100] ;  /* 0x00010006422cd981 */ /* 0x000164000c1e1d00 */
.L_x_49:
[----:B------:R-:W-:Y:S05]  /*0b00*/  BSYNC B0 ;  /* 0x0000000000007941 */ /* 0x000fea0003800000 */
.L_x_48:
[----:B------:R-:W-:Y:S04]  /*0b10*/  BSSY B0, `(.L_x_50) ;  /* 0x0000017000007945 */ /* 0x000fe80003800000 */
[----:B------:R-:W-:Y:S05]  /*0b20*/  @P1 BRA `(.L_x_51) ;  /* 0x0000000000541947 */ /* 0x000fea0003800000 */
[----:B0-----:R-:W-:Y:S01]  /*0b30*/  IMAD.WIDE R66, R55, 0x40, R52 ;  /* 0x0000004037427825 */ /* 0x001fe200078e0234 */
[----:B------:R-:W-:Y:S01]  /*0b40*/  ULDC UR5, c[0x0][0x21c] ;  /* 0x0000870000057ab9 */ /* 0x000fe20000000800 */
[----:B------:R-:W-:Y:S01]  /*0b50*/  MOV R63, R65 ;  /* 0x00000041003f7202 */ /* 0x000fe20000000f00 */
[----:B------:R-:W-:Y:S01]  /*0b60*/  ULDC.64 UR12, c[0x0][0x248] ;  /* 0x00009200000c7ab9 */ /* 0x000fe20000000a00 */
[----:B------:R-:W-:Y:S01]  /*0b70*/  VIADD R64, R60, 0x40 ;  /* 0x000000403c407836 */ /* 0x000fe20000000000 */
[----:B------:R-:W-:Y:S02]  /*0b80*/  IADD3 R61, P0, R66, 0x20, RZ ;  /* 0x00000020423d7810 */ /* 0x000fe40007f1e0ff */
[C---:B------:R-:W-:Y:S01]  /*0b90*/  ISETP.GE.AND P1, PT, R60.reuse, UR5, PT ;  /* 0x000000053c007c0c */ /* 0x040fe2000bf26270 */
[----:B------:R-:W-:Y:S01]  /*0ba0*/  VIADD R60, R60, 0x80 ;  /* 0x000000803c3c7836 */ /* 0x000fe20000000000 */
[----:B------:R-:W-:Y:S01]  /*0bb0*/  ISETP.GE.AND P2, PT, R64, UR5, PT ;  /* 0x0000000540007c0c */ /* 0x000fe2000bf46270 */
[----:B------:R-:W-:-:S02]  /*0bc0*/  IMAD.X R58, RZ, RZ, R67, P0 ;  /* 0x000000ffff3a7224 */ /* 0x000fc400000e0643 */
[----:B------:R-:W-:Y:S01]  /*0bd0*/  IMAD.WIDE.U32 R62, R61, UR12, R62 ;  /* 0x0000000c3d3e7c25 */ /* 0x000fe2000f8e003e */
[----:B------:R-:W-:-:S03]  /*0be0*/  ISETP.GE.AND P3, PT, R60, UR5, PT ;  /* 0x000000053c007c0c */ /* 0x000fc6000bf66270 */
[----:B------:R-:W-:-:S04]  /*0bf0*/  IMAD R58, R58, UR12, RZ ;  /* 0x0000000c3a3a7c24 */ /* 0x000fc8000f8e02ff */
[----:B------:R-:W-:Y:S01]  /*0c00*/  IMAD R61, R61, UR13, R58 ;  /* 0x0000000d3d3d7c24 */ /* 0x000fe2000f8e023a */
[----:B------:R-:W-:Y:S02]  /*0c10*/  ULDC.64 UR12, c[0x0][0x240] ;  /* 0x00009000000c7ab9 */ /* 0x000fe40000000a00 */
[----:B------:R-:W-:Y:S02]  /*0c20*/  LEA R60, P0, R62, UR12, 0x1 ;  /* 0x0000000c3e3c7c11 */ /* 0x000fe4000f8008ff */
[----:B------:R-:W-:-:S04]  /*0c30*/  IADD3 R61, R63, R61, RZ ;  /* 0x0000003d3f3d7210 */ /* 0x000fc80007ffe0ff */
[----:B------:R-:W-:-:S05]  /*0c40*/  LEA.HI.X R61, R62, UR13, R61, 0x1, P0 ;  /* 0x0000000d3e3d7c11 */ /* 0x000fca00080f0c3d */
[----:B------:R1:W5:Y:S04]  /*0c50*/  @!P1 LDG.E.128 R36, desc[UR6][R60.64] ;  /* 0x000000063c249981 */ /* 0x000368000c1e1d00 */
[----:B------:R1:W5:Y:S04]  /*0c60*/  @!P2 LDG.E.128 R40, desc[UR6][R60.64+0x80] ;  /* 0x000080063c28a981 */ /* 0x000368000c1e1d00 */
[----:B------:R1:W5:Y:S02]  /*0c70*/  @!P3 LDG.E.128 R48, desc[UR6][R60.64+0x100] ;  /* 0x000100063c30b981 */ /* 0x000364000c1e1d00 */
.L_x_51:
[----:B------:R-:W-:Y:S05]  /*0c80*/  BSYNC B0 ;  /* 0x0000000000007941 */ /* 0x000fea0003800000 */
.L_x_50:
[C---:B0----5:R-:W-:Y:S01]  /*0c90*/  IMAD.U32 R75, R32.reuse, 0x10000, RZ ;  /* 0x00010000204b7824 */ /* 0x061fe200078e00ff */
[----:B------:R-:W-:Y:S01]  /*0ca0*/  LOP3.LUT R68, R32, 0xffff0000, RZ, 0xc0, !PT ;  /* 0xffff000020447812 */ /* 0x000fe200078ec0ff */
[----:B------:R-:W-:Y:S01]  /*0cb0*/  IMAD.U32 R67, R31, 0x10000, RZ ;  /* 0x000100001f437824 */ /* 0x000fe200078e00ff */
[----:B------:R-:W-:Y:S01]  /*0cc0*/  LOP3.LUT R74, R4, 0xffff0000, RZ, 0xc0, !PT ;  /* 0xffff0000044a7812 */ /* 0x000fe200078ec0ff */
[----:B------:R-:W-:Y:S01]  /*0cd0*/  IMAD.U32 R69, R29, 0x10000, RZ ;  /* 0x000100001d457824 */ /* 0x000fe200078e00ff */
[----:B------:R-:W-:Y:S01]  /*0ce0*/  LOP3.LUT R79, R28, 0xffff0000, RZ, 0xc0, !PT ;  /* 0xffff00001c4f7812 */ /* 0x000fe200078ec0ff */
[----:B------:R-:W-:Y:S01]  /*0cf0*/  IMAD.U32 R66, R6, 0x10000, RZ ;  /* 0x0001000006427824 */ /* 0x000fe200078e00ff */
[C---:B------:R-:W-:Y:S01]  /*0d00*/  SHF.L.U32 R65, R33.reuse, 0x10, RZ ;  /* 0x0000001021417819 */ /* 0x040fe200000006ff */
[----:B------:R-:W-:Y:S01]  /*0d10*/  IMAD.U32 R77, R30, 0x10000, RZ ;  /* 0x000100001e4d7824 */ /* 0x000fe200078e00ff */
[----:B------:R-:W-:Y:S01]  /*0d20*/  LOP3.LUT R32, R33, 0xffff0000, RZ, 0xc0, !PT ;  /* 0xffff000021207812 */ /* 0x000fe200078ec0ff */
[----:B------:R-:W-:Y:S01]  /*0d30*/  IMAD.U32 R63, R4, 0x10000, RZ ;  /* 0x00010000043f7824 */ /* 0x000fe200078e00ff */
[----:B------:R-:W-:Y:S01]  /*0d40*/  LOP3.LUT R71, R31, 0xffff0000, RZ, 0xc0, !PT ;  /* 0xffff00001f477812 */ /* 0x000fe200078ec0ff */
[----:B------:R-:W-:Y:S01]  /*0d50*/  IMAD.U32 R4, R11, 0x10000, RZ ;  /* 0x000100000b047824 */ /* 0x000fe200078e00ff */
[----:B------:R-:W-:Y:S01]  /*0d60*/  LOP3.LUT R33, R12, 0xffff0000, RZ, 0xc0, !PT ;  /* 0xffff00000c217812 */ /* 0x000fe200078ec0ff */
[----:B------:R-:W-:Y:S01]  /*0d70*/  FMUL.FTZ R74, R74, R79 ;  /* 0x0000004f4a4a7220 */ /* 0x000fe20000410000 */
[----:B------:R-:W-:Y:S01]  /*0d80*/  LOP3.LUT R76, R36, 0xffff0000, RZ, 0xc0, !PT ;  /* 0xffff0000244c7812 */ /* 0x000fe200078ec0ff */
[----:B------:R-:W-:Y:S01]  /*0d90*/  IMAD.U32 R58, R5, 0x10000, RZ ;  /* 0x00010000053a7824 */ /* 0x000fe200078e00ff */
[----:B------:R-:W-:Y:S01]  /*0da0*/  SHF.L.U32 R72, R28, 0x10, RZ ;  /* 0x000000101c487819 */ /* 0x000fe200000006ff */
[----:B------:R-:W-:Y:S01]  /*0db0*/  BSSY B0, `(.L_x_52) ;  /* 0x00000a4000007945 */ /* 0x000fe20003800000 */
[----:B------:R-:W-:Y:S01]  /*0dc0*/  LOP3.LUT R73, R29, 0xffff0000, RZ, 0xc0, !PT ;  /* 0xffff00001d497812 */ /* 0x000fe200078ec0ff */
[----:B------:R-:W-:Y:S01]  /*0dd0*/  FMUL.FTZ R76, R33, R76 ;  /* 0x0000004c214c7220 */ /* 0x000fe20000410000 */
[C---:B------:R-:W-:Y:S01]  /*0de0*/  SHF.L.U32 R64, R8.reuse, 0x10, RZ ;  /* 0x0000001008407819 */ /* 0x040fe200000006ff */
[----:B------:R-:W-:Y:S01]  /*0df0*/  FFMA.FTZ R63, R63, R72, R74 ;  /* 0x000000483f3f7223 */ /* 0x000fe2000001004a */
[----:B------:R-:W-:Y:S01]  /*0e00*/  LOP3.LUT R31, R8, 0xffff0000, RZ, 0xc0, !PT ;  /* 0xffff0000081f7812 */ /* 0x000fe200078ec0ff */
[----:B------:R-:W-:Y:S01]  /*0e10*/  IMAD.U32 R8, R9, 0x10000, RZ ;  /* 0x0001000009087824 */ /* 0x000fe200078e00ff */
[----:B-1----:R-:W-:Y:S01]  /*0e20*/  LOP3.LUT R61, R6, 0xffff0000, RZ, 0xc0, !PT ;  /* 0xffff0000063d7812 */ /* 0x002fe200078ec0ff */
[----:B------:R-:W-:Y:S01]  /*0e30*/  IMAD.U32 R6, R10, 0x10000, RZ ;  /* 0x000100000a067824 */ /* 0x000fe200078e00ff */
[----:B------:R-:W-:Y:S01]  /*0e40*/  SHF.L.U32 R28, R7, 0x10, RZ ;  /* 0x00000010071c7819 */ /* 0x000fe200000006ff */
[----:B------:R-:W-:Y:S01]  /*0e50*/  IMAD.U32 R33, R37, 0x10000, RZ ;  /* 0x0001000025217824 */ /* 0x000fe200078e00ff */
[----:B------:R-:W-:Y:S01]  /*0e60*/  LOP3.LUT R60, R7, 0xffff0000, RZ, 0xc0, !PT ;  /* 0xffff0000073c7812 */ /* 0x000fe200078ec0ff */
[----:B------:R-:W-:Y:S01]  /*0e70*/  FFMA.FTZ R63, R58, R69, R63 ;  /* 0x000000453a3f7223 */ /* 0x000fe2000001003f */
[----:B------:R-:W-:-:S02]  /*0e80*/  LOP3.LUT R70, R30, 0xffff0000, RZ, 0xc0, !PT ;  /* 0xffff00001e467812 */ /* 0x000fc400078ec0ff */
[----:B------:R-:W-:Y:S02]  /*0e90*/  LOP3.LUT R29, R9, 0xffff0000, RZ, 0xc0, !PT ;  /* 0xffff0000091d7812 */ /* 0x000fe400078ec0ff */
[----:B------:R-:W-:Y:S02]  /*0ea0*/  LOP3.LUT R7, R10, 0xffff0000, RZ, 0xc0, !PT ;  /* 0xffff00000a077812 */ /* 0x000fe400078ec0ff */
[C---:B------:R-:W-:Y:S02]  /*0eb0*/  SHF.L.U32 R9, R34.reuse, 0x10, RZ ;  /* 0x0000001022097819 */ /* 0x040fe400000006ff */
[----:B------:R-:W-:Y:S02]  /*0ec0*/  LOP3.LUT R30, R34, 0xffff0000, RZ, 0xc0, !PT ;  /* 0xffff0000221e7812 */ /* 0x000fe400078ec0ff */
[----:B------:R-:W-:Y:S01]  /*0ed0*/  LOP3.LUT R10, R11, 0xffff0000, RZ, 0xc0, !PT ;  /* 0xffff00000b0a7812 */ /* 0x000fe200078ec0ff */
[----:B------:R-:W-:Y:S01]  /*0ee0*/  IMAD.U32 R11, R12, 0x10000, RZ ;  /* 0x000100000c0b7824 */ /* 0x000fe200078e00ff */
[----:B------:R-:W-:Y:S01]  /*0ef0*/  SHF.L.U32 R34, R36, 0x10, RZ ;  /* 0x0000001024227819 */ /* 0x000fe200000006ff */
[----:B------:R-:W-:Y:S01]  /*0f00*/  IMAD.U32 R12, R13, 0x10000, RZ ;  /* 0x000100000d0c7824 */ /* 0x000fe200078e00ff */
[----:B------:R-:W-:Y:S01]  /*0f10*/  LOP3.LUT R62, R5, 0xffff0000, RZ, 0xc0, !PT ;  /* 0xffff0000053e7812 */ /* 0x000fe200078ec0ff */
[----:B------:R-:W-:Y:S01]  /*0f20*/  IMAD.U32 R5, R35, 0x10000, RZ ;  /* 0x0001000023057824 */ /* 0x000fe200078e00ff */
[----:B------:R-:W-:Y:S01]  /*0f30*/  LOP3.LUT R13, R13, 0xffff0000, RZ, 0xc0, !PT ;  /* 0xffff00000d0d7812 */ /* 0x000fe200078ec0ff */
[----:B------:R-:W-:Y:S01]  /*0f40*/  FFMA.FTZ R11, R11, R34, R76 ;  /* 0x000000220b0b7223 */ /* 0x000fe2000001004c */
[----:B------:R-:W-:Y:S01]  /*0f50*/  LOP3.LUT R36, R37, 0xffff0000, RZ, 0xc0, !PT ;  /* 0xffff000025247812 */ /* 0x000fe200078ec0ff */
[----:B------:R-:W-:Y:S01]  /*0f60*/  FFMA.FTZ R63, R62, R73, R63 ;  /* 0x000000493e3f7223 */ /* 0x000fe2000001003f */
[----:B------:R-:W-:-:S02]  /*0f70*/  IMAD.U32 R34, R38, 0x10000, RZ ;  /* 0x0001000026227824 */ /* 0x000fc400078e00ff */
[----:B------:R-:W-:Y:S01]  /*0f80*/  FFMA.FTZ R12, R12, R33, R11 ;  /* 0x000000210c0c7223 */ /* 0x000fe2000001000b */
[----:B------:R-:W-:Y:S01]  /*0f90*/  SHF.L.U32 R11, R14, 0x10, RZ ;  /* 0x000000100e0b7819 */ /* 0x000fe200000006ff */
[----:B------:R-:W-:Y:S01]  /*0fa0*/  FFMA.FTZ R66, R66, R77, R63 ;  /* 0x0000004d42427223 */ /* 0x000fe2000001003f */
[----:B------:R-:W-:Y:S01]  /*0fb0*/  LOP3.LUT R35, R35, 0xffff0000, RZ, 0xc0, !PT ;  /* 0xffff000023237812 */ /* 0x000fe200078ec0ff */
[----:B------:R-:W-:Y:S01]  /*0fc0*/  FFMA.FTZ R36, R13, R36, R12 ;  /* 0x000000240d247223 */ /* 0x000fe2000001000c */
[----:B------:R-:W-:Y:S01]  /*0fd0*/  LOP3.LUT R12, R14, 0xffff0000, RZ, 0xc0, !PT ;  /* 0xffff00000e0c7812 */ /* 0x000fe200078ec0ff */
[----:B------:R-:W-:Y:S01]  /*0fe0*/  FFMA.FTZ R61, R61, R70, R66 ;  /* 0x000000463d3d7223 */ /* 0x000fe20000010042 */
[----:B------:R-:W-:Y:S01]  /*0ff0*/  LOP3.LUT R13, R38, 0xffff0000, RZ, 0xc0, !PT ;  /* 0xffff0000260d7812 */ /* 0x000fe200078ec0ff */
[----:B------:R-:W-:Y:S01]  /*1000*/  FFMA.FTZ R33, R11, R34, R36 ;  /* 0x000000220b217223 */ /* 0x000fe20000010024 */
[----:B------:R-:W-:Y:S01]  /*1010*/  SHF.L.U32 R34, R39, 0x10, RZ ;  /* 0x0000001027227819 */ /* 0x000fe200000006ff */
[----:B------:R-:W-:-:S02]  /*1020*/  IMAD.U32 R11, R15, 0x10000, RZ ;  /* 0x000100000f0b7824 */ /* 0x000fc400078e00ff */
[----:B------:R-:W-:Y:S01]  /*1030*/  FFMA.FTZ R61, R28, R67, R61 ;  /* 0x000000431c3d7223 */ /* 0x000fe2000001003d */
[----:B------:R-:W-:Y:S01]  /*1040*/  FFMA.FTZ R12, R12, R13, R33 ;  /* 0x0000000d0c0c7223 */ /* 0x000fe20000010021 */
[----:B------:R-:W-:Y:S02]  /*1050*/  LOP3.LUT R14, R15, 0xffff0000, RZ, 0xc0, !PT ;  /* 0xffff00000f0e7812 */ /* 0x000fe400078ec0ff */
[----:B------:R-:W-:Y:S01]  /*1060*/  LOP3.LUT R39, R39, 0xffff0000, RZ, 0xc0, !PT ;  /* 0xffff000027277812 */ /* 0x000fe200078ec0ff */
[----:B------:R-:W-:Y:S01]  /*1070*/  FFMA.FTZ R13, R11, R34, R12 ;  /* 0x000000220b0d7223 */ /* 0x000fe2000001000c */
[----:B------:R-:W-:Y:S01]  /*1080*/  FFMA.FTZ R61, R60, R71, R61 ;  /* 0x000000473c3d7223 */ /* 0x000fe2000001003d */
[----:B------:R-:W-:Y:S01]  /*1090*/  SHF.L.U32 R28, R40, 0x10, RZ ;  /* 0x00000010281c7819 */ /* 0x000fe200000006ff */
[----:B------:R-:W-:Y:S02]  /*10a0*/  IMAD.U32 R11, R16, 0x10000, RZ ;  /* 0x00010000100b7824 */ /* 0x000fe400078e00ff */
[----:B------:R-:W-:Y:S01]  /*10b0*/  FFMA.FTZ R14, R14, R39, R13 ;  /* 0x000000270e0e7223 */ /* 0x000fe2000001000d */
[----:B------:R-:W-:Y:S01]  /*10c0*/  FFMA.FTZ R64, R64, R75, R61 ;  /* 0x0000004b40407223 */ /* 0x000fe2000001003d */
[----:B------:R-:W-:-:S02]  /*10d0*/  LOP3.LUT R12, R16, 0xffff0000, RZ, 0xc0, !PT ;  /* 0xffff0000100c7812 */ /* 0x000fc400078ec0ff */
[----:B------:R-:W-:Y:S01]  /*10e0*/  LOP3.LUT R13, R40, 0xffff0000, RZ, 0xc0, !PT ;  /* 0xffff0000280d7812 */ /* 0x000fe200078ec0ff */
[----:B------:R-:W-:Y:S01]  /*10f0*/  FFMA.FTZ R15, R11, R28, R14 ;  /* 0x0000001c0b0f7223 */ /* 0x000fe2000001000e */
[----:B------:R-:W-:Y:S01]  /*1100*/  FFMA.FTZ R31, R31, R68, R64 ;  /* 0x000000441f1f7223 */ /* 0x000fe20000010040 */
[----:B------:R-:W-:Y:S01]  /*1110*/  SHF.L.U32 R14, R41, 0x10, RZ ;  /* 0x00000010290e7819 */ /* 0x000fe200000006ff */
[C---:B------:R-:W-:Y:S02]  /*1120*/  IMAD.U32 R11, R17.reuse, 0x10000, RZ ;  /* 0x00010000110b7824 */ /* 0x040fe400078e00ff */
[----:B------:R-:W-:Y:S01]  /*1130*/  FFMA.FTZ R12, R12, R13, R15 ;  /* 0x0000000d0c0c7223 */ /* 0x000fe2000001000f */
[----:B------:R-:W-:Y:S01]  /*1140*/  FFMA.FTZ R8, R8, R65, R31 ;  /* 0x0000004108087223 */ /* 0x000fe2000001001f */
[----:B------:R-:W-:Y:S01]  /*1150*/  LOP3.LUT R16, R17, 0xffff0000, RZ, 0xc0, !PT ;  /* 0xffff000011107812 */ /* 0x000fe200078ec0ff */
[----:B------:R-:W-:Y:S01]  /*1160*/  IMAD.U32 R17, R46, 0x10000, RZ ;  /* 0x000100002e117824 */ /* 0x000fe200078e00ff */
[----:B------:R-:W-:Y:S01]  /*1170*/  LOP3.LUT R41, R41, 0xffff0000, RZ, 0xc0, !PT ;  /* 0xffff000029297812 */ /* 0x000fe200078ec0ff */
[----:B------:R-:W-:Y:S01]  /*1180*/  FFMA.FTZ R13, R11, R14, R12 ;  /* 0x0000000e0b0d7223 */ /* 0x000fe2000001000c */
[----:B------:R-:W-:Y:S01]  /*1190*/  FFMA.FTZ R29, R29, R32, R8 ;  /* 0x000000201d1d7223 */ /* 0x000fe20000010008 */
[C---:B------:R-:W-:Y:S01]  /*11a0*/  IMAD.U32 R8, R18.reuse, 0x10000, RZ ;  /* 0x0001000012087824 */ /* 0x040fe200078e00ff */
[----:B------:R-:W-:Y:S01]  /*11b0*/  LOP3.LUT R11, R18, 0xffff0000, RZ, 0xc0, !PT ;  /* 0xffff0000120b7812 */ /* 0x000fe200078ec0ff */
[----:B------:R-:W-:Y:S01]  /*11c0*/  FFMA.FTZ R41, R16, R41, R13 ;  /* 0x0000002910297223 */ /* 0x000fe2000001000d */
[----:B------:R-:W-:-:S02]  /*11d0*/  IMAD.U32 R13, R42, 0x10000, RZ ;  /* 0x000100002a0d7824 */ /* 0x000fc400078e00ff */
[----:B------:R-:W-:Y:S01]  /*11e0*/  FFMA.FTZ R6, R6, R9, R29 ;  /* 0x0000000906067223 */ /* 0x000fe2000001001d */
[----:B------:R-:W-:Y:S01]  /*11f0*/  LOP3.LUT R14, R42, 0xffff0000, RZ, 0xc0, !PT ;  /* 0xffff00002a0e7812 */ /* 0x000fe200078ec0ff */
[----:B------:R-:W-:Y:S02]  /*1200*/  FFMA.FTZ R16, R8, R13, R41 ;  /* 0x0000000d08107223 */ /* 0x000fe40000010029 */
[----:B------:R-:W-:Y:S01]  /*1210*/  FFMA.FTZ R13, R7, R30, R6 ;  /* 0x0000001e070d7223 */ /* 0x000fe20000010006 */
[----:B------:R-:W-:Y:S01]  /*1220*/  SHF.L.U32 R12, R19, 0x10, RZ ;  /* 0x00000010130c7819 */ /* 0x000fe200000006ff */
[----:B------:R-:W-:Y:S01]  /*1230*/  IMAD.U32 R6, R20, 0x10000, RZ ;  /* 0x0001000014067824 */ /* 0x000fe200078e00ff */
[----:B------:R-:W-:Y:S01]  /*1240*/  SHF.L.U32 R15, R43, 0x10, RZ ;  /* 0x000000102b0f7819 */ /* 0x000fe200000006ff */
[----:B------:R-:W-:Y:S01]  /*1250*/  FFMA.FTZ R29, R11, R14, R16 ;  /* 0x0000000e0b1d7223 */ /* 0x000fe20000010010 */
[----:B------:R-:W-:Y:S01]  /*1260*/  FFMA.FTZ R13, R4, R5, R13 ;  /* 0x00000005040d7223 */ /* 0x000fe2000001000d */
[----:B------:R-:W-:Y:S01]  /*1270*/  LOP3.LUT R18, R19, 0xffff0000, RZ, 0xc0, !PT ;  /* 0xffff000013127812 */ /* 0x000fe200078ec0ff */
[----:B------:R-:W-:Y:S01]  /*1280*/  IMAD.U32 R5, R44, 0x10000, RZ ;  /* 0x000100002c057824 */ /* 0x000fe200078e00ff */
[----:B------:R-:W-:Y:S01]  /*1290*/  LOP3.LUT R43, R43, 0xffff0000, RZ, 0xc0, !PT ;  /* 0xffff00002b2b7812 */ /* 0x000fe200078ec0ff */
[----:B------:R-:W-:Y:S01]  /*12a0*/  FFMA.FTZ R15, R12, R15, R29 ;  /* 0x0000000f0c0f7223 */ /* 0x000fe2000001001d */
[----:B------:R-:W-:Y:S01]  /*12b0*/  FFMA.FTZ R35, R10, R35, R13 ;  /* 0x000000230a237223 */ /* 0x000fe2000001000d */
[----:B------:R-:W-:Y:S01]  /*12c0*/  SHF.L.U32 R13, R48, 0x10, RZ ;  /* 0x00000010300d7819 */ /* 0x000fe200000006ff */
[----:B------:R-:W-:-:S02]  /*12d0*/  IMAD.U32 R4, R24, 0x10000, RZ ;  /* 0x0001000018047824 */ /* 0x000fc400078e00ff */
[----:B------:R-:W-:Y:S01]  /*12e0*/  FFMA.FTZ R15, R18, R43, R15 ;  /* 0x0000002b120f7223 */ /* 0x000fe2000001000f */
[----:B------:R-:W-:Y:S01]  /*12f0*/  LOP3.LUT R20, R20, 0xffff0000, RZ, 0xc0, !PT ;  /* 0xffff000014147812 */ /* 0x000fe200078ec0ff */
[----:B------:R-:W-:Y:S01]  /*1300*/  FFMA.FTZ R35, R6, R5, R35 ;  /* 0x0000000506237223 */ /* 0x000fe20000010023 */
[----:B------:R-:W-:Y:S01]  /*1310*/  LOP3.LUT R11, R44, 0xffff0000, RZ, 0xc0, !PT ;  /* 0xffff00002c0b7812 */ /* 0x000fe200078ec0ff */
[----:B------:R-:W-:Y:S01]  /*1320*/  FFMA.FTZ R13, R4, R13, R15 ;  /* 0x0000000d040d7223 */ /* 0x000fe2000001000f */
[----:B------:R-:W-:Y:S01]  /*1330*/  LOP3.LUT R24, R24, 0xffff0000, RZ, 0xc0, !PT ;  /* 0xffff000018187812 */ /* 0x000fe200078ec0ff */
[----:B------:R-:W-:Y:S01]  /*1340*/  IMAD.U32 R4, R25, 0x10000, RZ ;  /* 0x0001000019047824 */ /* 0x000fe200078e00ff */
[----:B------:R-:W-:Y:S01]  /*1350*/  LOP3.LUT R5, R48, 0xffff0000, RZ, 0xc0, !PT ;  /* 0xffff000030057812 */ /* 0x000fe200078ec0ff */
[----:B------:R-:W-:Y:S01]  /*1360*/  FFMA.FTZ R20, R20, R11, R35 ;  /* 0x0000000b14147223 */ /* 0x000fe20000010023 */
[----:B------:R-:W-:Y:S01]  /*1370*/  SHF.L.U32 R7, R21, 0x10, RZ ;  /* 0x0000001015077819 */ /* 0x000fe200000006ff */
[----:B------:R-:W-:Y:S01]  /*1380*/  IMAD.U32 R8, R22, 0x10000, RZ ;  /* 0x0001000016087824 */ /* 0x000fe200078e00ff */
[----:B------:R-:W-:Y:S01]  /*1390*/  SHF.L.U32 R14, R45, 0x10, RZ ;  /* 0x000000102d0e7819 */ /* 0x000fe200000006ff */
[----:B------:R-:W-:Y:S01]  /*13a0*/  FFMA.FTZ R5, R24, R5, R13 ;  /* 0x0000000518057223 */ /* 0x000fe2000001000d */
[----:B------:R-:W-:Y:S01]  /*13b0*/  SHF.L.U32 R11, R49, 0x10, RZ ;  /* 0x00000010310b7819 */ /* 0x000fe200000006ff */
[----:B------:R-:W0:Y:S01]  /*13c0*/  LDC.64 R12, c[0x0][0x2d0] ;  /* 0x0000b400ff0c7b82 */ /* 0x000e220000000a00 */
        /* <DEDUP_REMOVED lines=9> */
[----:B------:R-:W1:Y:S01]  /*1460*/  LDC.64 R14, c[0x0][0x2d8] ;  /* 0x0000b600ff0e7b82 */ /* 0x000e620000000a00 */
[----:B------:R-:W-:Y:S01]  /*1470*/  LOP3.LUT R22, R22, 0xffff0000, RZ, 0xc0, !PT ;  /* 0xffff000016167812 */ /* 0x000fe200078ec0ff */
        /* <DEDUP_REMOVED lines=8> */
[----:B------:R-:W-:Y:S01]  /*1500*/  IMAD.U32 R4, R27, 0x10000, RZ ;  /* 0x000100001b047824 */ /* 0x000fe200078e00ff */
[----:B------:R-:W-:Y:S01]  /*1510*/  SHF.L.U32 R28, R47, 0x10, RZ ;  /* 0x000000102f1c7819 */ /* 0x000fe200000006ff */
[----:B------:R-:W-:Y:S01]  /*1520*/  FFMA.FTZ R7, R26, R7, R25 ;  /* 0x000000071a077223 */ /* 0x000fe20000010019 */
[----:B------:R-:W-:-:S02]  /*1530*/  SHF.L.U32 R5, R51, 0x10, RZ ;  /* 0x0000001033057819 */ /* 0x000fc400000006ff */
[----:B------:R-:W-:Y:S01]  /*1540*/  LOP3.LUT R23, R23, 0xffff0000, RZ, 0xc0, !PT ;  /* 0xffff000017177812 */ /* 0x000fe200078ec0ff */
[----:B------:R-:W-:Y:S01]  /*1550*/  FFMA.FTZ R22, R9, R28, R22 ;  /* 0x0000001c09167223 */ /* 0x000fe20000010016 */
[----:B------:R-:W-:Y:S01]  /*1560*/  LOP3.LUT R30, R47, 0xffff0000, RZ, 0xc0, !PT ;  /* 0xffff00002f1e7812 */ /* 0x000fe200078ec0ff */
[----:B------:R-:W-:Y:S01]  /*1570*/  FFMA.FTZ R4, R4, R5, R7 ;  /* 0x0000000504047223 */ /* 0x000fe20000010007 */
[----:B------:R-:W-:Y:S02]  /*1580*/  LOP3.LUT R27, R27, 0xffff0000, RZ, 0xc0, !PT ;  /* 0xffff00001b1b7812 */ /* 0x000fe400078ec0ff */
[----:B------:R-:W-:Y:S01]  /*1590*/  LOP3.LUT R6, R51, 0xffff0000, RZ, 0xc0, !PT ;  /* 0xffff000033067812 */ /* 0x000fe200078ec0ff */
[----:B------:R-:W-:Y:S01]  /*15a0*/  FFMA.FTZ R22, R23, R30, R22 ;  /* 0x0000001e17167223 */ /* 0x000fe20000010016 */
[----:B------:R-:W-:-:S03]  /*15b0*/  ISETP.NE.AND P0, PT, R54, RZ, PT ;  /* 0x000000ff3600720c */ /* 0x000fc60003f05270 */
[----:B------:R-:W-:Y:S01]  /*15c0*/  FFMA.FTZ R6, R27, R6, R4 ;  /* 0x000000061b067223 */ /* 0x000fe20000010004 */
[----:B------:R-:W2:Y:S04]  /*15d0*/  SHFL.BFLY PT, R5, R22, 0x4, 0x1f ;  /* 0x0c801f0016057f89 */ /* 0x000ea800000e0000 */
[----:B------:R-:W3:Y:S01]  /*15e0*/  SHFL.BFLY PT, R7, R6, 0x4, 0x1f ;  /* 0x0c801f0006077f89 */ /* 0x000ee200000e0000 */
[----:B--2---:R-:W-:Y:S01]  /*15f0*/  FADD.FTZ R5, R22, R5 ;  /* 0x0000000516057221 */ /* 0x004fe20000010000 */
[----:B---3--:R-:W-:-:S04]  /*1600*/  FADD.FTZ R8, R6, R7 ;  /* 0x0000000706087221 */ /* 0x008fc80000010000 */
[----:B------:R-:W2:Y:S04]  /*1610*/  SHFL.BFLY PT, R4, R5, 0x2, 0x1f ;  /* 0x0c401f0005047f89 */ /* 0x000ea800000e0000 */
[----:B------:R-:W3:Y:S01]  /*1620*/  SHFL.BFLY PT, R7, R8, 0x2, 0x1f ;  /* 0x0c401f0008077f89 */ /* 0x000ee200000e0000 */
[----:B--2---:R-:W-:Y:S01]  /*1630*/  FADD.FTZ R4, R5, R4 ;  /* 0x0000000405047221 */ /* 0x004fe20000010000 */
[----:B---3--:R-:W-:-:S04]  /*1640*/  FADD.FTZ R9, R8, R7 ;  /* 0x0000000708097221 */ /* 0x008fc80000010000 */
[----:B------:R-:W2:Y:S04]  /*1650*/  SHFL.BFLY PT, R7, R4, 0x1, 0x1f ;  /* 0x0c201f0004077f89 */ /* 0x000ea800000e0000 */
[----:B------:R-:W3:Y:S01]  /*1660*/  SHFL.BFLY PT, R10, R9, 0x1, 0x1f ;  /* 0x0c201f00090a7f89 */ /* 0x000ee200000e0000 */
[----:B--2---:R-:W-:Y:S01]  /*1670*/  FADD.FTZ R16, R4, R7 ;  /* 0x0000000704107221 */ /* 0x004fe20000010000 */
[----:B---3--:R-:W-:Y:S01]  /*1680*/  FADD.FTZ R17, R9, R10 ;  /* 0x0000000a09117221 */ /* 0x008fe20000010000 */
[----:B01----:R-:W-:Y:S06]  /*1690*/  @P0 BRA `(.L_x_53) ;  /* 0x0000000000540947 */ /* 0x003fec0003800000 */
[----:B------:R-:W0:Y:S01]  /*16a0*/  LDC.64 R8, c[0x0][0x278] ;  /* 0x00009e00ff087b82 */ /* 0x000e220000000a00 */
[----:B------:R-:W-:Y:S01]  /*16b0*/  SHF.R.S32.HI R3, RZ, 0x1f, R2 ;  /* 0x0000001fff037819 */ /* 0x000fe20000011402 */
[----:B------:R-:W-:Y:S01]  /*16c0*/  ULDC.64 UR12, c[0x0][0x260] ;  /* 0x00009800000c7ab9 */ /* 0x000fe20000000a00 */
[----:B------:R-:W-:-:S05]  /*16d0*/  ISETP.GE.AND P1, PT, R52, R59, PT ;  /* 0x0000003b3400720c */ /* 0x000fca0003f26270 */
[----:B------:R-:W1:Y:S01]  /*16e0*/  LDC.64 R10, c[0x0][0x280] ;  /* 0x0000a000ff0a7b82 */ /* 0x000e620000000a00 */
[C---:B0-----:R-:W-:Y:S02]  /*16f0*/  IMAD R6, R8.reuse, UR10, RZ ;  /* 0x0000000a08067c24 */ /* 0x041fe4000f8e02ff */
[----:B------:R-:W-:-:S04]  /*1700*/  IMAD.WIDE.U32 R4, R8, UR8, R2 ;  /* 0x0000000808047c25 */ /* 0x000fc8000f8e0002 */
[----:B------:R-:W-:Y:S02]  /*1710*/  IMAD R7, R9, UR8, R6 ;  /* 0x0000000809077c24 */ /* 0x000fe4000f8e0206 */
[C---:B-1----:R-:W-:Y:S02]  /*1720*/  IMAD R6, R10.reuse, UR11, RZ ;  /* 0x0000000b0a067c24 */ /* 0x042fe4000f8e02ff */
[----:B------:R-:W-:Y:S02]  /*1730*/  IMAD.IADD R5, R5, 0x1, R7 ;  /* 0x0000000105057824 */ /* 0x000fe400078e0207 */
[----:B------:R-:W-:Y:S02]  /*1740*/  IMAD R7, R11, UR9, R6 ;  /* 0x000000090b077c24 */ /* 0x000fe4000f8e0206 */
[----:B------:R-:W-:-:S03]  /*1750*/  IMAD.WIDE.U32 R4, R10, UR9, R4 ;  /* 0x000000090a047c25 */ /* 0x000fc6000f8e0004 */
[----:B------:R-:W-:-:S04]  /*1760*/  IADD3 R6, P0, R52, R4, RZ ;  /* 0x0000000434067210 */ /* 0x000fc80007f1e0ff */
[----:B------:R-:W-:Y:S02]  /*1770*/  IADD3.X R5, R53, R5, R7, P0, !PT ;  /* 0x0000000535057210 */ /* 0x000fe400007fe407 */
[----:B------:R-:W-:Y:S02]  /*1780*/  LEA R4, P2, R6, UR12, 0x2 ;  /* 0x0000000c06047c11 */ /* 0x000fe4000f8410ff */
[----:B------:R-:W-:Y:S02]  /*1790*/  ISETP.GE.AND P0, PT, R0, R59, PT ;  /* 0x0000003b0000720c */ /* 0x000fe40003f06270 */
[----:B------:R-:W-:Y:S02]  /*17a0*/  LEA.HI.X R5, R6, UR13, R5, 0x2, P2 ;  /* 0x0000000d06057c11 */ /* 0x000fe400090f1405 */
[----:B------:R-:W-:Y:S02]  /*17b0*/  FSEL R7, R16, RZ, !P1 ;  /* 0x000000ff10077208 */ /* 0x000fe40004800000 */
[----:B------:R-:W-:-:S03]  /*17c0*/  FSEL R9, R17, RZ, !P0 ;  /* 0x000000ff11097208 */ /* 0x000fc60004000000 */
[----:B------:R0:W-:Y:S04]  /*17d0*/  STG.E desc[UR6][R4.64], R7 ;  /* 0x0000000704007986 */ /* 0x0001e8000c101906 */
[----:B------:R0:W-:Y:S02]  /*17e0*/  STG.E desc[UR6][R4.64+0x80], R9 ;  /* 0x0000800904007986 */ /* 0x0001e4000c101906 */
.L_x_53:
[----:B------:R-:W-:Y:S05]  /*17f0*/  BSYNC B0 ;  /* 0x0000000000007941 */ /* 0x000fea0003800000 */
.L_x_52:
[----:B------:R-:W-:Y:S01]  /*1800*/  UIADD3 UR4, UR4, 0x3f, URZ ;  /* 0x0000003f04047890 */ /* 0x000fe2000fffe03f */
[----:B------:R-:W-:Y:S01]  /*1810*/  IMAD R0, R55, 0x3000, RZ ;  /* 0x0000300037007824 */ /* 0x000fe200078e02ff */
[----:B0-----:R-:W-:Y:S01]  /*1820*/  SHF.L.U32 R5, R57, 0x2, RZ ;  /* 0x0000000239057819 */ /* 0x001fe200000006ff */
[----:B------:R-:W-:Y:S01]  /*1830*/  IMAD R6, R14, UR11, RZ ;  /* 0x0000000b0e067c24 */ /* 0x000fe2000f8e02ff */
[----:B------:R-:W-:Y:S01]  /*1840*/  USHF.R.S32.HI UR5, URZ, 0x1f, UR4 ;  /* 0x0000001f3f057899 */ /* 0x000fe20008011404 */
[----:B------:R-:W-:Y:S01]  /*1850*/  BSSY B0, `(.L_x_54) ;  /* 0x0000025000007945 */ /* 0x000fe20003800000 */
[----:B------:R-:W-:Y:S01]  /*1860*/  SHF.R.S32.HI R7, RZ, 0x1f, R5 ;  /* 0x0000001fff077819 */ /* 0x000fe20000011405 */
[----:B------:R-:W-:Y:S01]  /*1870*/  IMAD R9, R15, UR9, R6 ;  /* 0x000000090f097c24 */ /* 0x000fe2000f8e0206 */
[----:B------:R-:W-:Y:S01]  /*1880*/  IADD3 R4, P0, R0, R5, RZ ;  /* 0x0000000500047210 */ /* 0x000fe20007f1e0ff */
[----:B------:R-:W-:-:S03]  /*1890*/  ULEA.HI UR5, UR5, UR4, URZ, 0x6 ;  /* 0x0000000405057291 */ /* 0x000fc6000f8f303f */
[----:B------:R-:W-:Y:S01]  /*18a0*/  LEA.HI.X.SX32 R5, R0, R7, 0x1, P0 ;  /* 0x0000000700057211 */ /* 0x000fe200000f0eff */
[----:B------:R-:W-:Y:S01]  /*18b0*/  ULOP3.LUT UR5, UR5, 0xffffffc0, URZ, 0xc0, !UPT ;  /* 0xffffffc005057892 */ /* 0x000fe2000f8ec03f */
[C---:B------:R-:W-:Y:S02]  /*18c0*/  IMAD R0, R12.reuse, UR10, RZ ;  /* 0x0000000a0c007c24 */ /* 0x040fe4000f8e02ff */
[----:B------:R-:W-:-:S04]  /*18d0*/  IMAD.WIDE.U32 R4, R12, UR8, R4 ;  /* 0x000000080c047c25 */ /* 0x000fc8000f8e0004 */
[----:B------:R-:W-:Y:S01]  /*18e0*/  IMAD R7, R13, UR8, R0 ;  /* 0x000000080d077c24 */ /* 0x000fe2000f8e0200 */
[----:B------:R-:W-:-:S03]  /*18f0*/  IADD3 R0, -R2, UR5, RZ ;  /* 0x0000000502007c10 */ /* 0x000fc6000fffe1ff */
[----:B------:R-:W-:Y:S01]  /*1900*/  IMAD.IADD R5, R5, 0x1, R7 ;  /* 0x0000000105057824 */ /* 0x000fe200078e0207 */
[----:B------:R-:W-:Y:S01]  /*1910*/  ISETP.GE.AND P0, PT, R57, R0, PT ;  /* 0x000000003900720c */ /* 0x000fe20003f06270 */
[----:B------:R-:W-:-:S03]  /*1920*/  IMAD.WIDE.U32 R6, R14, UR9, R4 ;  /* 0x000000090e067c25 */ /* 0x000fc6000f8e0004 */
[----:B------:R-:W-:Y:S02]  /*1930*/  ISETP.GT.OR P0, PT, R57, 0x3f, P0 ;  /* 0x0000003f3900780c */ /* 0x000fe40000704670 */
[----:B------:R-:W-:-:S11]  /*1940*/  IADD3 R9, R7, R9, RZ ;  /* 0x0000000907097210 */ /* 0x000fd60007ffe0ff */
[----:B------:R-:W-:Y:S05]  /*1950*/  @P0 BRA `(.L_x_55) ;  /* 0x0000000000500947 */ /* 0x000fea0003800000 */
[----:B------:R-:W0:Y:S01]  /*1960*/  LDC.64 R10, c[0x0][0x2a8] ;  /* 0x0000aa00ff0a7b82 */ /* 0x000e220000000a00 */
[----:B------:R-:W-:Y:S01]  /*1970*/  SHF.R.S32.HI R3, RZ, 0x1f, R57 ;  /* 0x0000001fff037819 */ /* 0x000fe20000011439 */
[----:B------:R-:W-:Y:S01]  /*1980*/  ULDC.64 UR4, c[0x0][0x2a0] ;  /* 0x0000a80000047ab9 */ /* 0x000fe20000000a00 */
[----:B------:R-:W-:-:S04]  /*1990*/  IADD3 R4, P0, R2, R57, RZ ;  /* 0x0000003902047210 */ /* 0x000fc80007f1e0ff */
[----:B------:R-:W-:Y:S01]  /*19a0*/  LEA.HI.X.SX32 R5, R2, R3, 0x1, P0 ;  /* 0x0000000302057211 */ /* 0x000fe200000f0eff */
[----:B------:R-:W1:Y:S01]  /*19b0*/  LDC.64 R12, c[0x0][0x2b0] ;  /* 0x0000ac00ff0c7b82 */ /* 0x000e620000000a00 */
[----:B------:R-:W-:Y:S01]  /*19c0*/  FSETP.NEU.FTZ.AND P0, PT, R56, -INF , PT ;  /* 0xff8000003800780b */ /* 0x000fe20003f1d000 */
[C---:B0-----:R-:W-:Y:S02]  /*19d0*/  IMAD R0, R10.reuse, UR10, RZ ;  /* 0x0000000a0a007c24 */ /* 0x041fe4000f8e02ff */
[----:B------:R-:W-:-:S04]  /*19e0*/  IMAD.WIDE.U32 R2, R10, UR8, R4 ;  /* 0x000000080a027c25 */ /* 0x000fc8000f8e0004 */
[----:B------:R-:W-:Y:S02]  /*19f0*/  IMAD R11, R11, UR8, R0 ;  /* 0x000000080b0b7c24 */ /* 0x000fe4000f8e0200 */
[----:B-1----:R-:W-:Y:S02]  /*1a00*/  IMAD R0, R12, UR11, RZ ;  /* 0x0000000b0c007c24 */ /* 0x002fe4000f8e02ff */
[----:B------:R-:W-:Y:S02]  /*1a10*/  IMAD.IADD R3, R3, 0x1, R11 ;  /* 0x0000000103037824 */ /* 0x000fe400078e020b */
[----:B------:R-:W-:Y:S02]  /*1a20*/  IMAD R5, R13, UR9, R0 ;  /* 0x000000090d057c24 */ /* 0x000fe4000f8e0200 */
[----:B------:R-:W-:Y:S01]  /*1a30*/  FMUL.FTZ R0, R56, 1.4426950216293334961 ;  /* 0x3fb8aa3b38007820 */ /* 0x000fe20000410000 */
[----:B------:R-:W-:-:S05]  /*1a40*/  IMAD.WIDE.U32 R2, R12, UR9, R2 ;  /* 0x000000090c027c25 */ /* 0x000fca000f8e0002 */
[----:B------:R-:W-:Y:S02]  /*1a50*/  IADD3 R3, R3, R5, RZ ;  /* 0x0000000503037210 */ /* 0x000fe40007ffe0ff */
[----:B------:R-:W-:-:S04]  /*1a60*/  LEA R4, P1, R2, UR4, 0x2 ;  /* 0x0000000402047c11 */ /* 0x000fc8000f8210ff */
[----:B------:R-:W-:Y:S02]  /*1a70*/  LEA.HI.X R5, R2, UR5, R3, 0x2, P1 ;  /* 0x0000000502057c11 */ /* 0x000fe400088f1403 */
[----:B------:R-:W-:-:S05]  /*1a80*/  FSEL R3, R0, RZ, P0 ;  /* 0x000000ff00037208 */ /* 0x000fca0000000000 */
[----:B------:R0:W-:Y:S02]  /*1a90*/  STG.E desc[UR6][R4.64], R3 ;  /* 0x0000000304007986 */ /* 0x0001e4000c101906 */
.L_x_55:
[----:B------:R-:W-:Y:S05]  /*1aa0*/  BSYNC B0 ;  /* 0x0000000000007941 */ /* 0x000fea0003800000 */
.L_x_54:
[----:B------:R-:W-:Y:S01]  /*1ab0*/  ULDC.64 UR12, c[0x0][0x2e8] ;  /* 0x0000ba00000c7ab9 */ /* 0x000fe20000000a00 */
[----:B------:R-:W-:Y:S01]  /*1ac0*/  ULDC.64 UR4, c[0x0][0x2b8] ;  /* 0x0000ae0000047ab9 */ /* 0x000fe20000000a00 */
[----:B------:R-:W-:Y:S02]  /*1ad0*/  ISETP.NE.U32.AND P0, PT, RZ, UR12, PT ;  /* 0x0000000cff007c0c */ /* 0x000fe4000bf05070 */
[C---:B------:R-:W-:Y:S02]  /*1ae0*/  LEA R2, P1, R6.reuse, UR4, 0x2 ;  /* 0x0000000406027c11 */ /* 0x040fe4000f8210ff */
[----:B------:R-:W-:Y:S02]  /*1af0*/  ISETP.NE.AND.EX P0, PT, RZ, UR13, PT, P0 ;  /* 0x0000000dff007c0c */ /* 0x000fe4000bf05300 */
[----:B0-----:R-:W-:Y:S02]  /*1b00*/  LEA.HI.X R3, R6, UR5, R9, 0x2, P1 ;  /* 0x0000000506037c11 */ /* 0x001fe400088f1409 */
[----:B------:R-:W-:-:S03]  /*1b10*/  ISETP.NE.OR P0, PT, R57, RZ, !P0 ;  /* 0x000000ff3900720c */ /* 0x000fc60004705670 */
[----:B------:R0:W-:Y:S04]  /*1b20*/  STG.E.128 desc[UR6][R2.64], RZ ;  /* 0x000000ff02007986 */ /* 0x0001e8000c101d06 */
        /* <DEDUP_REMOVED lines=10> */
[----:B------:R0:W-:Y:S01]  /*1bd0*/  STG.E.128 desc[UR6][R2.64+0xb000], RZ ;  /* 0x00b000ff02007986 */ /* 0x0001e2000c101d06 */
[----:B------:R-:W-:Y:S05]  /*1be0*/  @P0 EXIT ;  /* 0x000000000000094d */ /* 0x000fea0003800000 */
[----:B------:R-:W1:Y:S08]  /*1bf0*/  LDC R0, c[0x0][0x2e0] ;  /* 0x0000b800ff007b82 */ /* 0x000e700000000800 */
[----:B------:R-:W2:Y:S08]  /*1c00*/  LDC R4, c[0x0][0x220] ;  /* 0x00008800ff047b82 */ /* 0x000eb00000000800 */
[----:B0-----:R-:W0:Y:S01]  /*1c10*/  LDC.64 R2, c[0x0][0x2e8] ;  /* 0x0000ba00ff027b82 */ /* 0x001e220000000a00 */
[----:B-1----:R-:W-:-:S04]  /*1c20*/  IMAD R55, R55, R0, UR9 ;  /* 0x0000000937377e24 */ /* 0x002fc8000f8e0200 */
[----:B--2---:R-:W-:-:S04]  /*1c30*/  IMAD R55, R55, R4, UR8 ;  /* 0x0000000837377e24 */ /* 0x004fc8000f8e0204 */
[----:B0-----:R-:W-:-:S05]  /*1c40*/  IMAD.WIDE R2, R55, 0x4, R2 ;  /* 0x0000000437027825 */ /* 0x001fca00078e0202 */
[----:B------:R-:W-:Y:S01]  /*1c50*/  STG.E desc[UR6][R2.64], RZ ;  /* 0x000000ff02007986 */ /* 0x000fe2000c101906 */
[----:B------:R-:W-:Y:S05]  /*1c60*/  EXIT ;  /* 0x000000000000794d */ /* 0x000fea0003800000 */
.L_x_56:
        /* <DEDUP_REMOVED lines=9> */
.L_x_135:


//--------------------- .text._ZN7cutlass13device_kernelIN5flash19enable_sm80_to_sm89INS1_16FlashAttnBwdSm80INS1_25CollectiveMainloopBwdSm80ILi2ELi1EN4cute5tupleIJNS5_1CILi64EEENS7_ILi80EEENS7_ILi192EEEEEENS_10bfloat16_tEfNS_4arch4Sm80ELb1ELb0ELb0ELb1ELb0ELb0ELb1ELb0ELi2ELi4ELi2ELi2ELb0EEENS1_21CollectiveEpilogueBwdISB_SC_SE_Li256ELb1ELb1ELi4EEENS1_25SingleTileBwdLPTSchedulerILb1ELi80ELb0EEEEEEEEEvNT_6ParamsE --------------------------
	.section	.text._ZN7cutlass13device_kernelIN5flash19enable_sm80_to_sm89INS1_16FlashAttnBwdSm80INS1_25CollectiveMainloopBwdSm80ILi2ELi1EN4cute5tupleIJNS5_1CILi64EEENS7_ILi80EEENS7_ILi192EEEEEENS_10bfloat16_tEfNS_4arch4Sm80ELb1ELb0ELb0ELb1ELb0ELb0ELb1ELb0ELi2ELi4ELi2ELi2ELb0EEENS1_21CollectiveEpilogueBwdISB_SC_SE_Li256ELb1ELb1ELi4EEENS1_25SingleTileBwdLPTSchedulerILb1ELi80ELb0EEEEEEEEEvNT_6ParamsE,"ax",@progbits
	.align	128
.text._ZN7cutlass13device_kernelIN5flash19enable_sm80_to_sm89INS1_16FlashAttnBwdSm80INS1_25CollectiveMainloopBwdSm80ILi2ELi1EN4cute5tupleIJNS5_1CILi64EEENS7_ILi80EEENS7_ILi192EEEEEENS_10bfloat16_tEfNS_4arch4Sm80ELb1ELb0ELb0ELb1ELb0ELb0ELb1ELb0ELi2ELi4ELi2ELi2ELb0EEENS1_21CollectiveEpilogueBwdISB_SC_SE_Li256ELb1ELb1ELi4EEENS1_25SingleTileBwdLPTSchedulerILb1ELi80ELb0EEEEEEEEEvNT_6ParamsE:
        .type           _ZN7cutlass13device_kernelIN5flash19enable_sm80_to_sm89INS1_16FlashAttnBwdSm80INS1_25CollectiveMainloopBwdSm80ILi2ELi1EN4cute5tupleIJNS5_1CILi64EEENS7_ILi80EEENS7_ILi192EEEEEENS_10bfloat16_tEfNS_4arch4Sm80ELb1ELb0ELb0ELb1ELb0ELb0ELb1ELb0ELi2ELi4ELi2ELi2ELb0EEENS1_21CollectiveEpilogueBwdISB_SC_SE_Li256ELb1ELb1ELi4EEENS1_25SingleTileBwdLPTSchedulerILb1ELi80ELb0EEEEEEEEEvNT_6ParamsE,@function
        .size           _ZN7cutlass13device_kernelIN5flash19enable_sm80_to_sm89INS1_16FlashAttnBwdSm80INS1_25CollectiveMainloopBwdSm80ILi2ELi1EN4cute5tupleIJNS5_1CILi64EEENS7_ILi80EEENS7_ILi192EEEEEENS_10bfloat16_tEfNS_4arch4Sm80ELb1ELb0ELb0ELb1ELb0ELb0ELb1ELb0ELi2ELi4ELi2ELi2ELb0EEENS1_21CollectiveEpilogueBwdISB_SC_SE_Li256ELb1ELb1ELi4EEENS1_25SingleTileBwdLPTSchedulerILb1ELi80ELb0EEEEEEEEEvNT_6ParamsE,(.L_x_136 - _ZN7cutlass13device_kernelIN5flash19enable_sm80_to_sm89INS1_16FlashAttnBwdSm80INS1_25CollectiveMainloopBwdSm80ILi2ELi1EN4cute5tupleIJNS5_1CILi64EEENS7_ILi80EEENS7_ILi192EEEEEENS_10bfloat16_tEfNS_4arch4Sm80ELb1ELb0ELb0ELb1ELb0ELb0ELb1ELb0ELi2ELi4ELi2ELi2ELb0EEENS1_21CollectiveEpilogueBwdISB_SC_SE_Li256ELb1ELb1ELi4EEENS1_25SingleTileBwdLPTSchedulerILb1ELi80ELb0EEEEEEEEEvNT_6ParamsE)
        .other          _ZN7cutlass13device_kernelIN5flash19enable_sm80_to_sm89INS1_16FlashAttnBwdSm80INS1_25CollectiveMainloopBwdSm80ILi2ELi1EN4cute5tupleIJNS5_1CILi64EEENS7_ILi80EEENS7_ILi192EEEEEENS_10bfloat16_tEfNS_4arch4Sm80ELb1ELb0ELb0ELb1ELb0ELb0ELb1ELb0ELi2ELi4ELi2ELi2ELb0EEENS1_21CollectiveEpilogueBwdISB_SC_SE_Li256ELb1ELb1ELi4EEENS1_25SingleTileBwdLPTSchedulerILb1ELi80ELb0EEEEEEEEEvNT_6ParamsE,@"STO_CUDA_ENTRY STV_DEFAULT"
_ZN7cutlass13device_kernelIN5flash19enable_sm80_to_sm89INS1_16FlashAttnBwdSm80INS1_25CollectiveMainloopBwdSm80ILi2ELi1EN4cute5tupleIJNS5_1CILi64EEENS7_ILi80EEENS7_ILi192EEEEEENS_10bfloat16_tEfNS_4arch4Sm80ELb1ELb0ELb0ELb1ELb0ELb0ELb1ELb0ELi2ELi4ELi2ELi2ELb0EEENS1_21CollectiveEpilogueBwdISB_SC_SE_Li256ELb1ELb1ELi4EEENS1_25SingleTileBwdLPTSchedulerILb1ELi80ELb0EEEEEEEEEvNT_6ParamsE:
[----:B------:R-:W-:Y:S01]  /*0000*/  LDC R1, c[0x0][0x28] ;  /* 0x00000a00ff017b82 */ /* 0x000fe20000000800 */
[----:B------:R-:W-:Y:S05]  /*0010*/  EXIT ;  /* 0x000000000000794d */ /* 0x000fea0003800000 */
.L_x_57:
        /* <DEDUP_REMOVED lines=14> */
.L_x_136:


//--------------------- .text._ZN7cutlass13device_kernelIN5flash19enable_sm80_to_sm89INS1_16FlashAttnBwdSm80INS1_25CollectiveMainloopBwdSm80ILi2ELi1EN4cute5tupleIJNS5_1CILi64EEENS7_ILi80EEENS7_ILi192EEEEEENS_10bfloat16_tEfNS_4arch4Sm80ELb1ELb0ELb0ELb1ELb1ELb0ELb1ELb0ELi2ELi4ELi2ELi2ELb0EEENS1_21CollectiveEpilogueBwdISB_SC_SE_Li256ELb1ELb1ELi4EEENS1_25SingleTileBwdLPTSchedulerILb1ELi80ELb1EEEEEEEEEvNT_6ParamsE --------------------------
	.section	.text._ZN7cutlass13device_kernelIN5flash19enable_sm80_to_sm89INS1_16FlashAttnBwdSm80INS1_25CollectiveMainloopBwdSm80ILi2ELi1EN4cute5tupleIJNS5_1CILi64EEENS7_ILi80EEENS7_ILi192EEEEEENS_10bfloat16_tEfNS_4arch4Sm80ELb1ELb0ELb0ELb1ELb1ELb0ELb1ELb0ELi2ELi4ELi2ELi2ELb0EEENS1_21CollectiveEpilogueBwdISB_SC_SE_Li256ELb1ELb1ELi4EEENS1_25SingleTileBwdLPTSchedulerILb1ELi80ELb1EEEEEEEEEvNT_6ParamsE,"ax",@progbits
	.align	128
.text._ZN7cutlass13device_kernelIN5flash19enable_sm80_to_sm89INS1_16FlashAttnBwdSm80INS1_25CollectiveMainloopBwdSm80ILi2ELi1EN4cute5tupleIJNS5_1CILi64EEENS7_ILi80EEENS7_ILi192EEEEEENS_10bfloat16_tEfNS_4arch4Sm80ELb1ELb0ELb0ELb1ELb1ELb0ELb1ELb0ELi2ELi4ELi2ELi2ELb0EEENS1_21CollectiveEpilogueBwdISB_SC_SE_Li256ELb1ELb1ELi4EEENS1_25SingleTileBwdLPTSchedulerILb1ELi80ELb1EEEEEEEEEvNT_6ParamsE:
        .type           _ZN7cutlass13device_kernelIN5flash19enable_sm80_to_sm89INS1_16FlashAttnBwdSm80INS1_25CollectiveMainloopBwdSm80ILi2ELi1EN4cute5tupleIJNS5_1CILi64EEENS7_ILi80EEENS7_ILi192EEEEEENS_10bfloat16_tEfNS_4arch4Sm80ELb1ELb0ELb0ELb1ELb1ELb0ELb1ELb0ELi2ELi4ELi2ELi2ELb0EEENS1_21CollectiveEpilogueBwdISB_SC_SE_Li256ELb1ELb1ELi4EEENS1_25SingleTileBwdLPTSchedulerILb1ELi80ELb1EEEEEEEEEvNT_6ParamsE,@function
        .size           _ZN7cutlass13device_kernelIN5flash19enable_sm80_to_sm89INS1_16FlashAttnBwdSm80INS1_25CollectiveMainloopBwdSm80ILi2ELi1EN4cute5tupleIJNS5_1CILi64EEENS7_ILi80EEENS7_ILi192EEEEEENS_10bfloat16_tEfNS_4arch4Sm80ELb1ELb0ELb0ELb1ELb1ELb0ELb1ELb0ELi2ELi4ELi2ELi2ELb0EEENS1_21CollectiveEpilogueBwdISB_SC_SE_Li256ELb1ELb1ELi4EEENS1_25SingleTileBwdLPTSchedulerILb1ELi80ELb1EEEEEEEEEvNT_6ParamsE,(.L_x_137 - _ZN7cutlass13device_kernelIN5flash19enable_sm80_to_sm89INS1_16FlashAttnBwdSm80INS1_25CollectiveMainloopBwdSm80ILi2ELi1EN4cute5tupleIJNS5_1CILi64EEENS7_ILi80EEENS7_ILi192EEEEEENS_10bfloat16_tEfNS_4arch4Sm80ELb1ELb0ELb0ELb1ELb1ELb0ELb1ELb0ELi2ELi4ELi2ELi2ELb0EEENS1_21CollectiveEpilogueBwdISB_SC_SE_Li256ELb1ELb1ELi4EEENS1_25SingleTileBwdLPTSchedulerILb1ELi80ELb1EEEEEEEEEvNT_6ParamsE)
        .other          _ZN7cutlass13device_kernelIN5flash19enable_sm80_to_sm89INS1_16FlashAttnBwdSm80INS1_25CollectiveMainloopBwdSm80ILi2ELi1EN4cute5tupleIJNS5_1CILi64EEENS7_ILi80EEENS7_ILi192EEEEEENS_10bfloat16_tEfNS_4arch4Sm80ELb1ELb0ELb0ELb1ELb1ELb0ELb1ELb0ELi2ELi4ELi2ELi2ELb0EEENS1_21CollectiveEpilogueBwdISB_SC_SE_Li256ELb1ELb1ELi4EEENS1_25SingleTileBwdLPTSchedulerILb1ELi80ELb1EEEEEEEEEvNT_6ParamsE,@"STO_CUDA_ENTRY STV_DEFAULT"
_ZN7cutlass13device_kernelIN5flash19enable_sm80_to_sm89INS1_16FlashAttnBwdSm80INS1_25CollectiveMainloopBwdSm80ILi2ELi1EN4cute5tupleIJNS5_1CILi64EEENS7_ILi80EEENS7_ILi192EEEEEENS_10bfloat16_tEfNS_4arch4Sm80ELb1ELb0ELb0ELb1ELb1ELb0ELb1ELb0ELi2ELi4ELi2ELi2ELb0EEENS1_21CollectiveEpilogueBwdISB_SC_SE_Li256ELb1ELb1ELi4EEENS1_25SingleTileBwdLPTSchedulerILb1ELi80ELb1EEEEEEEEEvNT_6ParamsE:
[----:B------:R-:W-:Y:S01]  /*0000*/  LDC R1, c[0x0][0x28] ;  /* 0x00000a00ff017b82 */ /* 0x000fe20000000800 */
[----:B------:R-:W-:Y:S05]  /*0010*/  EXIT ;  /* 0x000000000000794d */ /* 0x000fea0003800000 */
.L_x_58:
        /* <DEDUP_REMOVED lines=14> */
.L_x_137:


//--------------------- .text._ZN7cutlass13device_kernelIN5flash19enable_sm80_to_sm89INS1_16FlashAttnBwdSm80INS1_25CollectiveMainloopBwdSm80ILi2ELi1EN4cute5tupleIJNS5_1CILi64EEENS7_ILi80EEENS7_ILi192EEEEEENS_10bfloat16_tEfNS_4arch4Sm80ELb1ELb0ELb0ELb1ELb0ELb0ELb1ELb0ELi2ELi4ELi2ELi2ELb0EEENS1_24CollectiveEpilogueBwdGQAISB_fSE_Li256ELb1ELb0EEENS1_25SingleTileBwdLPTSchedulerILb1ELi80ELb0EEEEEEEEEvNT_6ParamsE --------------------------
	.section	.text._ZN7cutlass13device_kernelIN5flash19enable_sm80_to_sm89INS1_16FlashAttnBwdSm80INS1_25CollectiveMainloopBwdSm80ILi2ELi1EN4cute5tupleIJNS5_1CILi64EEENS7_ILi80EEENS7_ILi192EEEEEENS_10bfloat16_tEfNS_4arch4Sm80ELb1ELb0ELb0ELb1ELb0ELb0ELb1ELb0ELi2ELi4ELi2ELi2ELb0EEENS1_24CollectiveEpilogueBwdGQAISB_fSE_Li256ELb1ELb0EEENS1_25SingleTileBwdLPTSchedulerILb1ELi80ELb0EEEEEEEEEvNT_6ParamsE,"ax",@progbits
	.align	128
.text._ZN7cutlass13device_kernelIN5flash19enable_sm80_to_sm89INS1_16FlashAttnBwdSm80INS1_25CollectiveMainloopBwdSm80ILi2ELi1EN4cute5tupleIJNS5_1CILi64EEENS7_ILi80EEENS7_ILi192EEEEEENS_10bfloat16_tEfNS_4arch4Sm80ELb1ELb0ELb0ELb1ELb0ELb0ELb1ELb0ELi2ELi4ELi2ELi2ELb0EEENS1_24CollectiveEpilogueBwdGQAISB_fSE_Li256ELb1ELb0EEENS1_25SingleTileBwdLPTSchedulerILb1ELi80ELb0EEEEEEEEEvNT_6ParamsE:
        .type           _ZN7cutlass13device_kernelIN5flash19enable_sm80_to_sm89INS1_16FlashAttnBwdSm80INS1_25CollectiveMainloopBwdSm80ILi2ELi1EN4cute5tupleIJNS5_1CILi64EEENS7_ILi80EEENS7_ILi192EEEEEENS_10bfloat16_tEfNS_4arch4Sm80ELb1ELb0ELb0ELb1ELb0ELb0ELb1ELb0ELi2ELi4ELi2ELi2ELb0EEENS1_24CollectiveEpilogueBwdGQAISB_fSE_Li256ELb1ELb0EEENS1_25SingleTileBwdLPTSchedulerILb1ELi80ELb0EEEEEEEEEvNT_6ParamsE,@function
        .size           _ZN7cutlass13device_kernelIN5flash19enable_sm80_to_sm89INS1_16FlashAttnBwdSm80INS1_25CollectiveMainloopBwdSm80ILi2ELi1EN4cute5tupleIJNS5_1CILi64EEENS7_ILi80EEENS7_ILi192EEEEEENS_10bfloat16_tEfNS_4arch4Sm80ELb1ELb0ELb0ELb1ELb0ELb0ELb1ELb0ELi2ELi4ELi2ELi2ELb0EEENS1_24CollectiveEpilogueBwdGQAISB_fSE_Li256ELb1ELb0EEENS1_25SingleTileBwdLPTSchedulerILb1ELi80ELb0EEEEEEEEEvNT_6ParamsE,(.L_x_138 - _ZN7cutlass13device_kernelIN5flash19enable_sm80_to_sm89INS1_16FlashAttnBwdSm80INS1_25CollectiveMainloopBwdSm80ILi2ELi1EN4cute5tupleIJNS5_1CILi64EEENS7_ILi80EEENS7_ILi192EEEEEENS_10bfloat16_tEfNS_4arch4Sm80ELb1ELb0ELb0ELb1ELb0ELb0ELb1ELb0ELi2ELi4ELi2ELi2ELb0EEENS1_24CollectiveEpilogueBwdGQAISB_fSE_Li256ELb1ELb0EEENS1_25SingleTileBwdLPTSchedulerILb1ELi80ELb0EEEEEEEEEvNT_6ParamsE)
        .other          _ZN7cutlass13device_kernelIN5flash19enable_sm80_to_sm89INS1_16FlashAttnBwdSm80INS1_25CollectiveMainloopBwdSm80ILi2ELi1EN4cute5tupleIJNS5_1CILi64EEENS7_ILi80EEENS7_ILi192EEEEEENS_10bfloat16_tEfNS_4arch4Sm80ELb1ELb0ELb0ELb1ELb0ELb0ELb1ELb0ELi2ELi4ELi2ELi2ELb0EEENS1_24CollectiveEpilogueBwdGQAISB_fSE_Li256ELb1ELb0EEENS1_25SingleTileBwdLPTSchedulerILb1ELi80ELb0EEEEEEEEEvNT_6ParamsE,@"STO_CUDA_ENTRY STV_DEFAULT"
_ZN7cutlass13device_kernelIN5flash19enable_sm80_to_sm89INS1_16FlashAttnBwdSm80INS1_25CollectiveMainloopBwdSm80ILi2ELi1EN4cute5tupleIJNS5_1CILi64EEENS7_ILi80EEENS7_ILi192EEEEEENS_10bfloat16_tEfNS_4arch4Sm80ELb1ELb0ELb0ELb1ELb0ELb0ELb1ELb0ELi2ELi4ELi2ELi2ELb0EEENS1_24CollectiveEpilogueBwdGQAISB_fSE_Li256ELb1ELb0EEENS1_25SingleTileBwdLPTSchedulerILb1ELi80ELb0EEEEEEEEEvNT_6ParamsE:
[----:B------:R-:W-:Y:S01]  /*0000*/  LDC R1, c[0x0][0x28] ;  /* 0x00000a00ff017b82 */ /* 0x000fe20000000800 */
[----:B------:R-:W-:Y:S05]  /*0010*/  EXIT ;  /* 0x000000000000794d */ /* 0x000fea0003800000 */
.L_x_59:
        /* <DEDUP_REMOVED lines=14> */
.L_x_138:


//--------------------- .text._ZN7cutlass13device_kernelIN5flash32FlashAttnBwdPostprocessConvertdQIN4cute5tupleIJNS3_1CILi80EEENS5_ILi192EEEEEENS_10bfloat16_tEfNS_4arch4Sm80ELi256ENS3_8TiledMMAINS3_8MMA_AtomIJNS3_30SM80_16x8x16_F32BF16BF16F32_TNEEEENS3_6LayoutINS4_IJNS5_ILi4EEENS5_ILi2EEENS5_ILi1EEEEEENS4_IJSJ_SH_NS5_ILi0EEEEEEEENS4_IJNS5_ILi64EEENS5_ILi16EEESP_EEEEELb1EEEEEvNT_6ParamsE --------------------------
	.section	.text._ZN7cutlass13device_kernelIN5flash32FlashAttnBwdPostprocessConvertdQIN4cute5tupleIJNS3_1CILi80EEENS5_ILi192EEEEEENS_10bfloat16_tEfNS_4arch4Sm80ELi256ENS3_8TiledMMAINS3_8MMA_AtomIJNS3_30SM80_16x8x16_F32BF16BF16F32_TNEEEENS3_6LayoutINS4_IJNS5_ILi4EEENS5_ILi2EEENS5_ILi1EEEEEENS4_IJSJ_SH_NS5_ILi0EEEEEEEENS4_IJNS5_ILi64EEENS5_ILi16EEESP_EEEEELb1EEEEEvNT_6ParamsE,"ax",@progbits
	.align	128
.text._ZN7cutlass13device_kernelIN5flash32FlashAttnBwdPostprocessConvertdQIN4cute5tupleIJNS3_1CILi80EEENS5_ILi192EEEEEENS_10bfloat16_tEfNS_4arch4Sm80ELi256ENS3_8TiledMMAINS3_8MMA_AtomIJNS3_30SM80_16x8x16_F32BF16BF16F32_TNEEEENS3_6LayoutINS4_IJNS5_ILi4EEENS5_ILi2EEENS5_ILi1EEEEEENS4_IJSJ_SH_NS5_ILi0EEEEEEEENS4_IJNS5_ILi64EEENS5_ILi16EEESP_EEEEELb1EEEEEvNT_6ParamsE:
        .type           _ZN7cutlass13device_kernelIN5flash32FlashAttnBwdPostprocessConvertdQIN4cute5tupleIJNS3_1CILi80EEENS5_ILi192EEEEEENS_10bfloat16_tEfNS_4arch4Sm80ELi256ENS3_8TiledMMAINS3_8MMA_AtomIJNS3_30SM80_16x8x16_F32BF16BF16F32_TNEEEENS3_6LayoutINS4_IJNS5_ILi4EEENS5_ILi2EEENS5_ILi1EEEEEENS4_IJSJ_SH_NS5_ILi0EEEEEEEENS4_IJNS5_ILi64EEENS5_ILi16EEESP_EEEEELb1EEEEEvNT_6ParamsE,@function
        .size           _ZN7cutlass13device_kernelIN5flash32FlashAttnBwdPostprocessConvertdQIN4cute5tupleIJNS3_1CILi80EEENS5_ILi192EEEEEENS_10bfloat16_tEfNS_4arch4Sm80ELi256ENS3_8TiledMMAINS3_8MMA_AtomIJNS3_30SM80_16x8x16_F32BF16BF16F32_TNEEEENS3_6LayoutINS4_IJNS5_ILi4EEENS5_ILi2EEENS5_ILi1EEEEEENS4_IJSJ_SH_NS5_ILi0EEEEEEEENS4_IJNS5_ILi64EEENS5_ILi16EEESP_EEEEELb1EEEEEvNT_6ParamsE,(.L_x_139 - _ZN7cutlass13device_kernelIN5flash32FlashAttnBwdPostprocessConvertdQIN4cute5tupleIJNS3_1CILi80EEENS5_ILi192EEEEEENS_10bfloat16_tEfNS_4arch4Sm80ELi256ENS3_8TiledMMAINS3_8MMA_AtomIJNS3_30SM80_16x8x16_F32BF16BF16F32_TNEEEENS3_6LayoutINS4_IJNS5_ILi4EEENS5_ILi2EEENS5_ILi1EEEEEENS4_IJSJ_SH_NS5_ILi0EEEEEEEENS4_IJNS5_ILi64EEENS5_ILi16EEESP_EEEEELb1EEEEEvNT_6ParamsE)
        .other          _ZN7cutlass13device_kernelIN5flash32FlashAttnBwdPostprocessConvertdQIN4cute5tupleIJNS3_1CILi80EEENS5_ILi192EEEEEENS_10bfloat16_tEfNS_4arch4Sm80ELi256ENS3_8TiledMMAINS3_8MMA_AtomIJNS3_30SM80_16x8x16_F32BF16BF16F32_TNEEEENS3_6LayoutINS4_IJNS5_ILi4EEENS5_ILi2EEENS5_ILi1EEEEEENS4_IJSJ_SH_NS5_ILi0EEEEEEEENS4_IJNS5_ILi64EEENS5_ILi16EEESP_EEEEELb1EEEEEvNT_6ParamsE,@"STO_CUDA_ENTRY STV_DEFAULT"
_ZN7cutlass13device_kernelIN5flash32FlashAttnBwdPostprocessConvertdQIN4cute5tupleIJNS3_1CILi80EEENS5_ILi192EEEEEENS_10bfloat16_tEfNS_4arch4Sm80ELi256ENS3_8TiledMMAINS3_8MMA_AtomIJNS3_30SM80_16x8x16_F32BF16BF16F32_TNEEEENS3_6LayoutINS4_IJNS5_ILi4EEENS5_ILi2EEENS5_ILi1EEEEEENS4_IJSJ_SH_NS5_ILi0EEEEEEEENS4_IJNS5_ILi64EEENS5_ILi16EEESP_EEEEELb1EEEEEvNT_6ParamsE:
[----:B------:R-:W-:Y:S08]  /*0000*/  LDC R1, c[0x0][0x28] ;  /* 0x00000a00ff017b82 */ /* 0x000ff00000000800 */
[----:B------:R-:W0:Y:S01]  /*0010*/  LDC.64 R4, c[0x0][0x278] ;  /* 0x00009e00ff047b82 */ /* 0x000e220000000a00 */
[----:B------:R-:W1:Y:S01]  /*0020*/  S2R R11, SR_CTAID.Z ;  /* 0x00000000000b7919 */ /* 0x000e620000002700 */
[----:B------:R-:W-:Y:S01]  /*0030*/  ULDC.64 UR4, c[0x0][0x270] ;  /* 0x00009c0000047ab9 */ /* 0x000fe20000000a00 */
[----:B------:R-:W-:Y:S01]  /*0040*/  ULDC.64 UR6, c[0x0][0x208] ;  /* 0x0000820000067ab9 */ /* 0x000fe20000000a00 */
[----:B------:R-:W-:-:S04]  /*0050*/  ISETP.NE.U32.AND P0, PT, RZ, UR4, PT ;  /* 0x00000004ff007c0c */ /* 0x000fc8000bf05070 */
[----:B------:R-:W1:Y:S01]  /*0060*/  LDC.64 R2, c[0x0][0x270] ;  /* 0x00009c00ff027b82 */ /* 0x000e620000000a00 */
[----:B------:R-:W-:Y:S02]  /*0070*/  ISETP.NE.AND.EX P0, PT, RZ, UR5, PT, P0 ;  /* 0x00000005ff007c0c */ /* 0x000fe4000bf05300 */
[----:B0-----:R-:W-:-:S04]  /*0080*/  ISETP.NE.U32.AND P1, PT, R4, RZ, PT ;  /* 0x000000ff0400720c */ /* 0x001fc80003f25070 */
[----:B------:R-:W-:Y:S01]  /*0090*/  ISETP.NE.AND.EX P1, PT, R5, RZ, PT, P1 ;  /* 0x000000ff0500720c */ /* 0x000fe20003f25310 */
[----:B------:R-:W0:Y:S01]  /*00a0*/  LDC R64, c[0x0][0x240] ;  /* 0x00009000ff407b82 */ /* 0x000e220000000800 */
[----:B-1----:R-:W-:-:S05]  /*00b0*/  IMAD.WIDE R2, R11, 0x4, R2 ;  /* 0x000000040b027825 */ /* 0x002fca00078e0202 */
[----:B------:R1:W5:Y:S06]  /*00c0*/  @P0 LDG.E R69, desc[UR6][R2.64] ;  /* 0x0000000602450981 */ /* 0x00036c000c1e1900 */
[----:B------:R-:W2:Y:S01]  /*00d0*/  @P1 LDC.64 R4, c[0x0][0x278] ;  /* 0x00009e00ff041b82 */ /* 0x000ea20000000a00 */
[----:B------:R-:W3:Y:S01]  /*00e0*/  S2R R65, SR_CTAID.X ;  /* 0x0000000000417919 */ /* 0x000ee20000002500 */
[----:B--2---:R-:W-:-:S05]  /*00f0*/  @P1 IMAD.WIDE R4, R11, 0x4, R4 ;  /* 0x000000040b041825 */ /* 0x004fca00078e0204 */
[----:B0-----:R1:W5:Y:S01]  /*0100*/  @P1 LDG.E R64, desc[UR6][R4.64] ;  /* 0x0000000604401981 */ /* 0x001362000c1e1900 */
[----:B---3--:R-:W-:Y:S01]  /*0110*/  IMAD R7, R65, 0x50, RZ ;  /* 0x0000005041077824 */ /* 0x008fe200078e02ff */
[----:B------:R-:W-:Y:S06]  /*0120*/  @P1 BRA `(.L_x_60) ;  /* 0x0000000000101947 */ /* 0x000fec0003800000 */
[----:B------:R-:W-:Y:S05]  /*0130*/  @!P0 BRA `(.L_x_60) ;  /* 0x00000000000c8947 */ /* 0x000fea0003800000 */
[----:B-1----:R-:W2:Y:S04]  /*0140*/  LDG.E R5, desc[UR6][R2.64] ;  /* 0x0000000602057981 */ /* 0x002ea8000c1e1900 */
[----:B-----5:R-:W2:Y:S02]  /*0150*/  LDG.E R64, desc[UR6][R2.64+0x4] ;  /* 0x0000040602407981 */ /* 0x020ea4000c1e1900 */
[----:B--2---:R-:W-:-:S07]  /*0160*/  IMAD.IADD R64, R64, 0x1, -R5 ;  /* 0x0000000140407824 */ /* 0x004fce00078e0a05 */
.L_x_60:
[----:B-1----:R-:W0:Y:S01]  /*0170*/  S2R R3, SR_TID.X ;  /* 0x0000000000037919 */ /* 0x002e220000002100 */
[----:B------:R-:W-:Y:S01]  /*0180*/  ISETP.NE.U32.AND P1, PT, RZ, UR4, PT ;  /* 0x00000004ff007c0c */ /* 0x000fe2000bf25070 */
[----:B-----5:R-:W-:Y:S01]  /*0190*/  @P0 IMAD R0, R11, 0x50, R69 ;  /* 0x000000500b000824 */ /* 0x020fe200078e0245 */
[----:B------:R-:W-:Y:S02]  /*01a0*/  ISETP.GE.AND P2, PT, R7, R64, PT ;  /* 0x000000400700720c */ /* 0x000fe40003f46270 */
[----:B------:R-:W-:Y:S01]  /*01b0*/  ISETP.NE.AND.EX P1, PT, RZ, UR5, PT, P1 ;  /* 0x00000005ff007c0c */ /* 0x000fe2000bf25310 */
[----:B------:R-:W-:-:S12]  /*01c0*/  @P0 IMAD.HI R0, R0, 0x66666667, RZ ;  /* 0x6666666700000827 */ /* 0x000fd800078e02ff */
[----:B------:R-:W-:Y:S05]  /*01d0*/  @P1 EXIT P2 ;  /* 0x000000000000194d */ /* 0x000fea0001000000 */
[----:B------:R-:W1:Y:S01]  /*01e0*/  S2UR UR8, SR_CTAID.Y ;  /* 0x00000000000879c3 */ /* 0x000e620000002600 */
[----:B------:R-:W-:Y:S01]  /*01f0*/  @P0 SHF.R.U32.HI R5, RZ, 0x1f, R0 ;  /* 0x0000001fff050819 */ /* 0x000fe20000011600 */
[----:B------:R-:W-:Y:S01]  /*0200*/  IMAD R9, R65, 0x3c00, RZ ;  /* 0x00003c0041097824 */ /* 0x000fe200078e02ff */
[----:B------:R-:W-:Y:S01]  /*0210*/  SHF.R.S32.HI R2, RZ, 0x1f, R11 ;  /* 0x0000001fff027819 */ /* 0x000fe2000001140b */
[----:B0-----:R-:W-:Y:S01]  /*0220*/  IMAD.SHL.U32 R66, R3, 0x4, RZ ;  /* 0x0000000403427824 */ /* 0x001fe200078e00ff */
[----:B------:R-:W-:Y:S01]  /*0230*/  @P0 LEA.HI.SX32 R5, R0, R5, 0x1b ;  /* 0x0000000500050211 */ /* 0x000fe200078fdaff */
[----:B------:R-:W-:Y:S01]  /*0240*/  ULDC.64 UR4, c[0x0][0x230] ;  /* 0x00008c0000047ab9 */ /* 0x000fe20000000a00 */
[----:B------:R-:W-:Y:S01]  /*0250*/  SEL R2, R2, RZ, !P1 ;  /* 0x000000ff02027207 */ /* 0x000fe20004800000 */
[----:B------:R-:W0:Y:S01]  /*0260*/  LDC.64 R12, c[0x0][0x228] ;  /* 0x00008a00ff0c7b82 */ /* 0x000e220000000a00 */
[----:B------:R-:W-:Y:S01]  /*0270*/  SHF.R.S32.HI R0, RZ, 0x1f, R66 ;  /* 0x0000001fff007819 */ /* 0x000fe20000011442 */
[----:B------:R-:W-:Y:S01]  /*0280*/  @P0 IMAD R7, R5, 0x3c00, RZ ;  /* 0x00003c0005070824 */ /* 0x000fe200078e02ff */
[----:B------:R-:W-:-:S02]  /*0290*/  CS2R R4, SRZ ;  /* 0x0000000000047805 */ /* 0x000fc4000001ff00 */
[----:B------:R-:W-:Y:S02]  /*02a0*/  SHF.R.S32.HI R67, RZ, 0x1f, R3 ;  /* 0x0000001fff437819 */ /* 0x000fe40000011403 */
[----:B------:R-:W-:Y:S01]  /*02b0*/  CS2R R76, SRZ ;  /* 0x00000000004c7805 */ /* 0x000fe2000001ff00 */
[--C-:B------:R-:W-:Y:S01]  /*02c0*/  @P0 IMAD.MOV.U32 R4, RZ, RZ, R7.reuse ;  /* 0x000000ffff040224 */ /* 0x100fe200078e0007 */
[----:B------:R-:W-:Y:S01]  /*02d0*/  @P0 SHF.R.S32.HI R5, RZ, 0x1f, R7 ;  /* 0x0000001fff050819 */ /* 0x000fe20000011407 */
[----:B------:R-:W-:Y:S01]  /*02e0*/  IMAD R64, R65, -0x50, R64 ;  /* 0xffffffb041407824 */ /* 0x000fe200078e0240 */
[--C-:B------:R-:W-:Y:S01]  /*02f0*/  SHF.R.S32.HI R7, RZ, 0x1f, R9.reuse ;  /* 0x0000001fff077819 */ /* 0x100fe20000011409 */
[----:B------:R-:W-:Y:S01]  /*0300*/  ULDC UR10, c[0x0][0x268] ;  /* 0x00009a00000a7ab9 */ /* 0x000fe20000000800 */
[----:B------:R-:W-:Y:S01]  /*0310*/  IADD3 R4, P2, P3, R4, R66, R9 ;  /* 0x0000004204047210 */ /* 0x000fe20007b5e009 */
[----:B------:R-:W-:-:S03]  /*0320*/  IMAD R9, R2, UR4, RZ ;  /* 0x0000000402097c24 */ /* 0x000fc6000f8e02ff */
[----:B------:R-:W-:Y:S01]  /*0330*/  IADD3.X R5, R5, R0, R7, P2, P3 ;  /* 0x0000000005057210 */ /* 0x000fe200017e6407 */
[----:B-1----:R-:W-:-:S06]  /*0340*/  USHF.R.S32.HI UR9, URZ, 0x1f, UR8 ;  /* 0x0000001f3f097899 */ /* 0x002fcc0008011408 */
[C---:B0-----:R-:W-:Y:S02]  /*0350*/  IMAD R0, R12.reuse, UR9, RZ ;  /* 0x000000090c007c24 */ /* 0x041fe4000f8e02ff */
[----:B------:R-:W-:-:S04]  /*0360*/  IMAD.WIDE.U32 R4, R12, UR8, R4 ;  /* 0x000000080c047c25 */ /* 0x000fc8000f8e0004 */
[----:B------:R-:W-:Y:S01]  /*0370*/  IMAD R7, R13, UR8, R0 ;  /* 0x000000080d077c24 */ /* 0x000fe2000f8e0200 */
[----:B------:R-:W-:-:S03]  /*0380*/  SEL R0, R11, RZ, !P1 ;  /* 0x000000ff0b007207 */ /* 0x000fc60004800000 */
[----:B------:R-:W-:Y:S02]  /*0390*/  IMAD.IADD R5, R5, 0x1, R7 ;  /* 0x0000000105057824 */ /* 0x000fe400078e0207 */
[C---:B------:R-:W-:Y:S02]  /*03a0*/  IMAD R9, R0.reuse, UR5, R9 ;  /* 0x0000000500097c24 */ /* 0x040fe4000f8e0209 */
[----:B------:R-:W-:Y:S01]  /*03b0*/  IMAD.WIDE.U32 R4, R0, UR4, R4 ;  /* 0x0000000400047c25 */ /* 0x000fe2000f8e0004 */
[----:B------:R-:W-:-:S03]  /*03c0*/  ULDC.64 UR4, c[0x0][0x210] ;  /* 0x0000840000047ab9 */ /* 0x000fc60000000a00 */
[----:B------:R-:W-:Y:S01]  /*03d0*/  IMAD.IADD R5, R5, 0x1, R9 ;  /* 0x0000000105057824 */ /* 0x000fe200078e0209 */
[----:B------:R-:W-:-:S04]  /*03e0*/  LEA R74, P1, R4, UR4, 0x2 ;  /* 0x00000004044a7c11 */ /* 0x000fc8000f8210ff */
[----:B------:R-:W-:-:S05]  /*03f0*/  LEA.HI.X R75, R4, UR5, R5, 0x2, P1 ;  /* 0x00000005044b7c11 */ /* 0x000fca00088f1405 */
[----:B------:R-:W2:Y:S04]  /*0400*/  LDG.E.128 R4, desc[UR6][R74.64] ;  /* 0x000000064a047981 */ /* 0x000ea8000c1e1d00 */
[----:B------:R-:W3:Y:S04]  /*0410*/  LDG.E.128 R8, desc[UR6][R74.64+0x1000] ;  /* 0x001000064a087981 */ /* 0x000ee8000c1e1d00 */
[----:B------:R-:W4:Y:S04]  /*0420*/  LDG.E.128 R12, desc[UR6][R74.64+0x2000] ;  /* 0x002000064a0c7981 */ /* 0x000f28000c1e1d00 */
[----:B------:R-:W5:Y:S04]  /*0430*/  LDG.E.128 R16, desc[UR6][R74.64+0x3000] ;  /* 0x003000064a107981 */ /* 0x000f68000c1e1d00 */
        /* <DEDUP_REMOVED lines=10> */
[----:B------:R0:W5:Y:S01]  /*04e0*/  LDG.E.128 R60, desc[UR6][R74.64+0xe000] ;  /* 0x00e000064a3c7981 */ /* 0x000162000c1e1d00 */
[----:B------:R-:W1:Y:S01]  /*04f0*/  S2UR UR5, SR_CgaCtaId ;  /* 0x00000000000579c3 */ /* 0x000e620000008800 */
[----:B------:R-:W-:Y:S01]  /*0500*/  UMOV UR4, 0x400 ;  /* 0x0000040000047882 */ /* 0x000fe20000000000 */
[CC--:B------:R-:W-:Y:S01]  /*0510*/  LEA.HI R70, R67.reuse, R3.reuse, RZ, 0x2 ;  /* 0x0000000343467211 */ /* 0x0c0fe200078f10ff */
[----:B------:R-:W-:Y:S01]  /*0520*/  @P0 IMAD.MOV.U32 R76, RZ, RZ, R69 ;  /* 0x000000ffff4c0224 */ /* 0x000fe200078e0045 */
[----:B------:R-:W-:Y:S01]  /*0530*/  LEA.HI R71, R67, R3, RZ, 0x3 ;  /* 0x0000000343477211 */ /* 0x000fe200078f18ff */
[----:B------:R-:W-:Y:S01]  /*0540*/  BSSY B0, `(.L_x_61) ;  /* 0x0000178000007945 */ /* 0x000fe20003800000 */
[----:B------:R-:W-:-:S02]  /*0550*/  SHF.R.S32.HI R72, RZ, 0x2, R70 ;  /* 0x00000002ff487819 */ /* 0x000fc40000011446 */
[----:B------:R-:W-:Y:S02]  /*0560*/  SHF.R.S32.HI R68, RZ, 0x1f, R70 ;  /* 0x0000001fff447819 */ /* 0x000fe40000011446 */
[----:B------:R-:W-:Y:S02]  /*0570*/  @P0 SHF.R.S32.HI R77, RZ, 0x1f, R69 ;  /* 0x0000001fff4d0819 */ /* 0x000fe40000011445 */
[----:B------:R-:W-:Y:S02]  /*0580*/  SHF.R.S32.HI R73, RZ, 0x3, R71 ;  /* 0x00000003ff497819 */ /* 0x000fe40000011447 */
[----:B0-----:R-:W-:Y:S02]  /*0590*/  LEA.HI R74, R67, R3, RZ, 0x7 ;  /* 0x00000003434a7211 */ /* 0x001fe400078f38ff */
[----:B------:R-:W-:Y:S02]  /*05a0*/  LEA.HI R69, R68, R72, RZ, 0x3 ;  /* 0x0000004844457211 */ /* 0x000fe400078f18ff */
[----:B------:R-:W-:-:S02]  /*05b0*/  IADD3 R68, P0, R73, R76, RZ ;  /* 0x0000004c49447210 */ /* 0x000fc40007f1e0ff */
[----:B------:R-:W-:Y:S02]  /*05c0*/  LOP3.LUT R74, R74, 0xffffff80, RZ, 0xc0, !PT ;  /* 0xffffff804a4a7812 */ /* 0x000fe400078ec0ff */
[----:B------:R-:W-:Y:S01]  /*05d0*/  LOP3.LUT R76, R69, 0xfffffff8, RZ, 0xc0, !PT ;  /* 0xfffffff8454c7812 */ /* 0x000fe200078ec0ff */
[----:B-1----:R-:W-:Y:S01]  /*05e0*/  ULEA UR4, UR5, UR4, 0x18 ;  /* 0x0000000405047291 */ /* 0x002fe2000f8ec03f */
[----:B------:R-:W-:Y:S02]  /*05f0*/  LOP3.LUT R70, R70, 0xfffffffc, RZ, 0xc0, !PT ;  /* 0xfffffffc46467812 */ /* 0x000fe400078ec0ff */
[----:B------:R-:W-:Y:S01]  /*0600*/  IADD3 R74, R74, R72, -R76 ;  /* 0x000000484a4a7210 */ /* 0x000fe20007ffe84c */
[----:B------:R-:W-:Y:S01]  /*0610*/  UIADD3 UR5, UR4, 0xf000, URZ ;  /* 0x0000f00004057890 */ /* 0x000fe2000fffe03f */
[----:B------:R-:W-:Y:S01]  /*0620*/  LEA.HI R72, R67, R3, RZ, 0x5 ;  /* 0x0000000343487211 */ /* 0x000fe200078f28ff */
[C---:B------:R-:W-:Y:S01]  /*0630*/  IMAD.IADD R70, R3.reuse, 0x1, -R70 ;  /* 0x0000000103467824 */ /* 0x040fe200078e0a46 */
[----:B------:R-:W-:-:S02]  /*0640*/  LEA R75, R3, UR4, 0x4 ;  /* 0x00000004034b7c11 */ /* 0x000fc4000f8e20ff */
[----:B------:R-:W-:Y:S02]  /*0650*/  LEA.HI R67, R67, R3, RZ, 0x6 ;  /* 0x0000000343437211 */ /* 0x000fe400078f30ff */
[----:B------:R-:W-:Y:S02]  /*0660*/  VIMNMX R64, R64, 0x50, PT ;  /* 0x0000005040407848 */ /* 0x000fe40003fe0100 */
[----:B------:R-:W-:Y:S01]  /*0670*/  LEA.HI.X.SX32 R69, R73, R77, 0x1, P0 ;  /* 0x0000004d49457211 */ /* 0x000fe200000f0eff */
[----:B------:R-:W-:Y:S01]  /*0680*/  IMAD.SHL.U32 R67, R67, 0x2, RZ ;  /* 0x0000000243437824 */ /* 0x000fe200078e00ff */
[----:B------:R-:W-:Y:S02]  /*0690*/  ISETP.GE.AND P4, PT, R73, R64, PT ;  /* 0x000000404900720c */ /* 0x000fe40003f86270 */
[----:B------:R-:W-:Y:S01]  /*06a0*/  ISETP.GT.AND P3, PT, R3, 0x27f, PT ;  /* 0x0000027f0300780c */ /* 0x000fe20003f64270 */
[----:B------:R-:W-:Y:S01]  /*06b0*/  IMAD.WIDE R68, R65, 0x50, R68 ;  /* 0x0000005041447825 */ /* 0x000fe200078e0244 */
[----:B------:R-:W-:Y:S01]  /*06c0*/  LOP3.LUT R67, R67, 0xffffff80, RZ, 0xc0, !PT ;  /* 0xffffff8043437812 */ /* 0x000fe200078ec0ff */
[----:B--2---:R0:W-:Y:S04]  /*06d0*/  STS.128 [R75], R4 ;  /* 0x000000044b007388 */ /* 0x0041e80000000c00 */
[----:B---3--:R1:W-:Y:S04]  /*06e0*/  STS.128 [R75+0x1000], R8 ;  /* 0x001000084b007388 */ /* 0x0083e80000000c00 */
[----:B----4-:R2:W-:Y:S04]  /*06f0*/  STS.128 [R75+0x2000], R12 ;  /* 0x0020000c4b007388 */ /* 0x0105e80000000c00 */
[----:B-----5:R-:W-:Y:S04]  /*0700*/  STS.128 [R75+0x3000], R16 ;  /* 0x003000104b007388 */ /* 0x020fe80000000c00 */
[----:B------:R-:W-:Y:S01]  /*0710*/  STS.128 [R75+0x4000], R20 ;  /* 0x004000144b007388 */ /* 0x000fe20000000c00 */
[----:B0-----:R-:W-:-:S03]  /*0720*/  SHF.R.S32.HI R4, RZ, 0x1f, R72 ;  /* 0x0000001fff047819 */ /* 0x001fc60000011448 */
[----:B------:R-:W-:Y:S01]  /*0730*/  STS.128 [R75+0x5000], R24 ;  /* 0x005000184b007388 */ /* 0x000fe20000000c00 */
[----:B-1----:R-:W-:Y:S02]  /*0740*/  SHF.R.S32.HI R9, RZ, 0x5, R72 ;  /* 0x00000005ff097819 */ /* 0x002fe40000011448 */
[----:B------:R-:W-:Y:S01]  /*0750*/  SHF.R.S32.HI R8, RZ, 0x1f, R71 ;  /* 0x0000001fff087819 */ /* 0x000fe20000011447 */
[----:B------:R-:W-:Y:S01]  /*0760*/  STS.128 [R75+0x6000], R28 ;  /* 0x0060001c4b007388 */ /* 0x000fe20000000c00 */
[----:B------:R-:W-:Y:S02]  /*0770*/  LEA.HI R4, R4, R9, RZ, 0x2 ;  /* 0x0000000904047211 */ /* 0x000fe400078f10ff */
[----:B------:R-:W-:Y:S01]  /*0780*/  LEA.HI R8, R8, R73, RZ, 0x2 ;  /* 0x0000004908087211 */ /* 0x000fe200078f10ff */
[----:B------:R-:W-:Y:S01]  /*0790*/  STS.128 [R75+0x7000], R32 ;  /* 0x007000204b007388 */ /* 0x000fe20000000c00 */
[----:B------:R-:W-:Y:S02]  /*07a0*/  LOP3.LUT R6, R4, 0xfffffffc, RZ, 0xc0, !PT ;  /* 0xfffffffc04067812 */ /* 0x000fe400078ec0ff */
[----:B------:R-:W-:Y:S01]  /*07b0*/  LOP3.LUT R8, R8, 0xffffffc, RZ, 0xc0, !PT ;  /* 0x0ffffffc08087812 */ /* 0x000fe200078ec0ff */
[----:B------:R-:W-:Y:S01]  /*07c0*/  STS.128 [R75+0x8000], R36 ;  /* 0x008000244b007388 */ /* 0x000fe20000000c00 */
[----:B------:R-:W-:Y:S01]  /*07d0*/  LEA.HI R4, R70, R70, RZ, 0x1 ;  /* 0x0000004646047211 */ /* 0x000fe200078f08ff */
[----:B------:R-:W-:-:S02]  /*07e0*/  IMAD.IADD R11, R9, 0x1, -R6 ;  /* 0x00000001090b7824 */ /* 0x000fc400078e0a06 */
[----:B------:R-:W-:Y:S01]  /*07f0*/  STS.128 [R75+0x9000], R40 ;  /* 0x009000284b007388 */ /* 0x000fe20000000c00 */
[----:B------:R-:W-:Y:S01]  /*0800*/  IMAD.IADD R8, R73, 0x1, -R8 ;  /* 0x0000000149087824 */ /* 0x000fe200078e0a08 */
[----:B------:R-:W-:Y:S01]  /*0810*/  LOP3.LUT R7, R4, 0x3fffffe, RZ, 0xc0, !PT ;  /* 0x03fffffe04077812 */ /* 0x000fe200078ec0ff */
[----:B------:R-:W-:Y:S01]  /*0820*/  IMAD R74, R11, 0x500, R74 ;  /* 0x000005000b4a7824 */ /* 0x000fe200078e024a */
[----:B------:R-:W-:Y:S01]  /*0830*/  STS.128 [R75+0xa000], R44 ;  /* 0x00a0002c4b007388 */ /* 0x000fe20000000c00 */
[C---:B------:R-:W-:Y:S02]  /*0840*/  VIADD R11, R73.reuse, 0x20 ;  /* 0x00000020490b7836 */ /* 0x040fe40000000000 */
[----:B------:R-:W-:Y:S01]  /*0850*/  VIADD R73, R73, 0x40 ;  /* 0x0000004049497836 */ /* 0x000fe20000000000 */
[----:B------:R-:W-:Y:S01]  /*0860*/  STS.128 [R75+0xb000], R48 ;  /* 0x00b000304b007388 */ /* 0x000fe20000000c00 */
[----:B------:R-:W-:Y:S01]  /*0870*/  IMAD R10, R8, 0x10, R67 ;  /* 0x00000010080a7824 */ /* 0x000fe200078e0243 */
[-C--:B------:R-:W-:Y:S01]  /*0880*/  ISETP.GE.AND P0, PT, R11, R64.reuse, PT ;  /* 0x000000400b00720c */ /* 0x080fe20003f06270 */
[----:B------:R-:W-:Y:S01]  /*0890*/  IMAD.IADD R7, R70, 0x1, -R7 ;  /* 0x0000000146077824 */ /* 0x000fe200078e0a07 */
[----:B------:R-:W-:Y:S01]  /*08a0*/  STS.128 [R75+0xc000], R52 ;  /* 0x00c000344b007388 */ /* 0x000fe20000000c00 */
[----:B------:R-:W-:Y:S01]  /*08b0*/  ISETP.GE.AND P1, PT, R73, R64, PT ;  /* 0x000000404900720c */ /* 0x000fe20003f26270 */
[----:B------:R-:W-:-:S02]  /*08c0*/  IMAD.SHL.U32 R4, R4, 0x20, RZ ;  /* 0x0000002004047824 */ /* 0x000fc400078e00ff */
[----:B------:R-:W-:Y:S01]  /*08d0*/  STS.128 [R75+0xd000], R56 ;  /* 0x00d000384b007388 */ /* 0x000fe20000000c00 */
[----:B------:R-:W-:Y:S02]  /*08e0*/  IMAD R74, R7, 0x20, R74 ;  /* 0x00000020074a7824 */ /* 0x000fe400078e024a */
[C---:B------:R-:W-:Y:S01]  /*08f0*/  LOP3.LUT R7, R4.reuse, 0x40, RZ, 0xc0, !PT ;  /* 0x0000004004077812 */ /* 0x040fe200078ec0ff */
[----:B------:R-:W-:Y:S01]  /*0900*/  STS.128 [R75+0xe000], R60 ;  /* 0x00e0003c4b007388 */ /* 0x000fe20000000c00 */
[----:B------:R-:W-:Y:S01]  /*0910*/  BAR.SYNC.DEFER_BLOCKING 0x0 ;  /* 0x0000000000007b1d */ /* 0x000fe20000010000 */
[----:B------:R-:W-:Y:S01]  /*0920*/  LOP3.LUT P2, RZ, R4, 0x40, RZ, 0xc0, !PT ;  /* 0x0000004004ff7812 */ /* 0x000fe2000784c0ff */
[----:B------:R-:W-:Y:S01]  /*0930*/  IMAD.SHL.U32 R9, R9, 0x40, RZ ;  /* 0x0000004009097824 */ /* 0x000fe200078e00ff */
[----:B------:R-:W-:Y:S02]  /*0940*/  LOP3.LUT R4, R71, 0xfffffff8, RZ, 0xc0, !PT ;  /* 0xfffffff847047812 */ /* 0x000fe400078ec0ff */
[----:B------:R-:W-:-:S02]  /*0950*/  LEA.HI R7, R7, R7, RZ, 0x1d ;  /* 0x0000000707077211 */ /* 0x000fc400078fe8ff */
[----:B------:R-:W-:Y:S01]  /*0960*/  LOP3.LUT R9, R9, 0x40, RZ, 0xc0, !PT ;  /* 0x0000004009097812 */ /* 0x000fe200078ec0ff */
[----:B------:R-:W-:Y:S02]  /*0970*/  IMAD.IADD R4, R3, 0x1, -R4 ;  /* 0x0000000103047824 */ /* 0x000fe400078e0a04 */
[----:B------:R-:W-:-:S03]  /*0980*/  IMAD.IADD R74, R7, 0x1, R74 ;  /* 0x00000001074a7824 */ /* 0x000fc600078e024a */
[C---:B------:R-:W-:Y:S01]  /*0990*/  LEA.HI R7, R4.reuse, R4, RZ, 0x1 ;  /* 0x0000000404077211 */ /* 0x040fe200078f08ff */
[----:B------:R-:W-:Y:S01]  /*09a0*/  IMAD.SHL.U32 R4, R4, 0x8, RZ ;  /* 0x0000000804047824 */ /* 0x000fe200078e00ff */
[----:B--2---:R-:W-:Y:S02]  /*09b0*/  LEA R12, R74, UR5, 0x1 ;  /* 0x000000054a0c7c11 */ /* 0x004fe4000f8e08ff */
[----:B------:R-:W-:Y:S02]  /*09c0*/  SHF.R.S32.HI R7, RZ, 0x1, R7 ;  /* 0x00000001ff077819 */ /* 0x000fe40000011407 */
[----:B------:R-:W-:Y:S02]  /*09d0*/  LOP3.LUT R8, R9, 0x8, R4, 0xf8, !PT ;  /* 0x0000000809087812 */ /* 0x000fe400078ef804 */
[----:B------:R-:W-:Y:S01]  /*09e0*/  SHF.R.U32.HI R9, RZ, 0x3, R9 ;  /* 0x00000003ff097819 */ /* 0x000fe20000011609 */
[----:B------:R-:W-:Y:S01]  /*09f0*/  IMAD R10, R7, 0x500, R10 ;  /* 0x00000500070a7824 */ /* 0x000fe200078e020a */
[----:B------:R-:W0:Y:S02]  /*0a00*/  LDS R60, [R66+UR4+0x2000] ;  /* 0x00200004423c7984 */ /* 0x000e240008000800 */
[----:B------:R-:W-:Y:S01]  /*0a10*/  LOP3.LUT R11, R8, R9, RZ, 0x3c, !PT ;  /* 0x00000009080b7212 */ /* 0x000fe200078e3cff */
[C---:B------:R-:W-:Y:S01]  /*0a20*/  VIADD R7, R12.reuse, 0x10 ;  /* 0x000000100c077836 */ /* 0x040fe20000000000 */
[----:B------:R-:W1:Y:S01]  /*0a30*/  LDS R59, [R66+UR4+0x2400] ;  /* 0x00240004423b7984 */ /* 0x000e620008000800 */
[----:B------:R-:W-:Y:S01]  /*0a40*/  @P2 VIADD R7, R12, 0xfffffff0 ;  /* 0xfffffff00c072836 */ /* 0x000fe20000000000 */
[----:B------:R-:W-:-:S02]  /*0a50*/  ISETP.GT.AND P2, PT, R3, 0x17f, PT ;  /* 0x0000017f0300780c */ /* 0x000fc40003f44270 */
[----:B------:R-:W2:Y:S04]  /*0a60*/  LDS R5, [R66+UR4] ;  /* 0x0000000442057984 */ /* 0x000ea80008000800 */
[----:B------:R-:W3:Y:S04]  /*0a70*/  LDS R6, [R66+UR4+0x400] ;  /* 0x0004000442067984 */ /* 0x000ee80008000800 */
[----:B------:R-:W4:Y:S04]  /*0a80*/  LDS R58, [R66+UR4+0x2800] ;  /* 0x00280004423a7984 */ /* 0x000f280008000800 */
[----:B------:R-:W5:Y:S04]  /*0a90*/  LDS R56, [R66+UR4+0x2c00] ;  /* 0x002c000442387984 */ /* 0x000f680008000800 */
[----:B------:R-:W5:Y:S04]  /*0aa0*/  LDS R57, [R66+UR4+0x800] ;  /* 0x0008000442397984 */ /* 0x000f680008000800 */
[----:B------:R-:W5:Y:S04]  /*0ab0*/  LDS R64, [R66+UR4+0xc00] ;  /* 0x000c000442407984 */ /* 0x000f680008000800 */
[----:B------:R-:W5:Y:S04]  /*0ac0*/  LDS R65, [R66+UR4+0x1000] ;  /* 0x0010000442417984 */ /* 0x000f680008000800 */
[----:B------:R-:W5:Y:S04]  /*0ad0*/  LDS R67, [R66+UR4+0x1400] ;  /* 0x0014000442437984 */ /* 0x000f680008000800 */
[----:B------:R-:W5:Y:S01]  /*0ae0*/  LDS R62, [R66+UR4+0x1800] ;  /* 0x00180004423e7984 */ /* 0x000f620008000800 */
[----:B0-----:R-:W-:-:S03]  /*0af0*/  FMUL.FTZ R60, R60, UR10 ;  /* 0x0000000a3c3c7c20 */ /* 0x001fc60008410000 */
[----:B------:R-:W0:Y:S01]  /*0b00*/  LDS R61, [R66+UR4+0x1c00] ;  /* 0x001c0004423d7984 */ /* 0x000e220008000800 */
[----:B-1----:R-:W-:-:S03]  /*0b10*/  FMUL.FTZ R59, R59, UR10 ;  /* 0x0000000a3b3b7c20 */ /* 0x002fc60008410000 */
[----:B------:R-:W1:Y:S01]  /*0b20*/  LDS R52, [R66+UR4+0x3000] ;  /* 0x0030000442347984 */ /* 0x000e620008000800 */
[----:B--2---:R-:W-:Y:S01]  /*0b30*/  FMUL.FTZ R8, R5, UR10 ;  /* 0x0000000a05087c20 */ /* 0x004fe20008410000 */
[----:B------:R-:W-:Y:S02]  /*0b40*/  F2FP.BF16.F32.PACK_AB R60, R59, R60 ;  /* 0x0000003c3b3c723e */ /* 0x000fe400000010ff */
[----:B------:R-:W2:Y:S01]  /*0b50*/  LDS R54, [R66+UR4+0x3400] ;  /* 0x0034000442367984 */ /* 0x000ea20008000800 */
[----:B---3--:R-:W-:Y:S01]  /*0b60*/  FMUL.FTZ R9, R6, UR10 ;  /* 0x0000000a06097c20 */ /* 0x008fe20008410000 */
[----:B------:R-:W-:Y:S01]  /*0b70*/  IMAD.IADD R6, R10, 0x1, R11 ;  /* 0x000000010a067824 */ /* 0x000fe200078e020b */
[----:B------:R-:W-:Y:S01]  /*0b80*/  LEA R10, R74, UR4, 0x1 ;  /* 0x000000044a0a7c11 */ /* 0x000fe2000f8e08ff */
[----:B------:R-:W3:Y:S01]  /*0b90*/  LDS R55, [R66+UR4+0x3800] ;  /* 0x0038000442377984 */ /* 0x000ee20008000800 */
[----:B----4-:R-:W-:Y:S01]  /*0ba0*/  FMUL.FTZ R58, R58, UR10 ;  /* 0x0000000a3a3a7c20 */ /* 0x010fe20008410000 */
[----:B------:R-:W-:-:S02]  /*0bb0*/  F2FP.BF16.F32.PACK_AB R70, R9, R8 ;  /* 0x000000080946723e */ /* 0x000fc400000010ff */
[----:B------:R-:W4:Y:S01]  /*0bc0*/  LDS R48, [R66+UR4+0x3c00] ;  /* 0x003c000442307984 */ /* 0x000f220008000800 */
[----:B-----5:R-:W-:Y:S01]  /*0bd0*/  FMUL.FTZ R59, R56, UR10 ;  /* 0x0000000a383b7c20 */ /* 0x020fe20008410000 */
[C---:B------:R-:W-:Y:S02]  /*0be0*/  PRMT R71, R70.reuse, 0x7610, R71 ;  /* 0x0000761046477816 */ /* 0x040fe40000000047 */
[----:B------:R-:W5:Y:S01]  /*0bf0*/  LDS R47, [R66+UR4+0x4000] ;  /* 0x00400004422f7984 */ /* 0x000f620008000800 */
[----:B------:R-:W-:Y:S01]  /*0c00*/  FMUL.FTZ R63, R57, UR10 ;  /* 0x0000000a393f7c20 */ /* 0x000fe20008410000 */
[----:B------:R-:W-:Y:S02]  /*0c10*/  PRMT R72, R70, 0x7632, R72 ;  /* 0x0000763246487816 */ /* 0x000fe40000000048 */
[----:B------:R-:W5:Y:S01]  /*0c20*/  LDS R51, [R66+UR4+0x4400] ;  /* 0x0044000442337984 */ /* 0x000f620008000800 */
[----:B------:R-:W-:Y:S01]  /*0c30*/  FMUL.FTZ R64, R64, UR10 ;  /* 0x0000000a40407c20 */ /* 0x000fe20008410000 */
[----:B------:R-:W-:-:S02]  /*0c40*/  F2FP.BF16.F32.PACK_AB R58, R59, R58 ;  /* 0x0000003a3b3a723e */ /* 0x000fc400000010ff */
[----:B------:R-:W5:Y:S01]  /*0c50*/  LDS R53, [R66+UR4+0x4800] ;  /* 0x0048000442357984 */ /* 0x000f620008000800 */
[----:B------:R-:W-:Y:S01]  /*0c60*/  FMUL.FTZ R65, R65, UR10 ;  /* 0x0000000a41417c20 */ /* 0x000fe20008410000 */
[----:B------:R-:W-:Y:S02]  /*0c70*/  F2FP.BF16.F32.PACK_AB R63, R64, R63 ;  /* 0x0000003f403f723e */ /* 0x000fe400000010ff */
[----:B------:R-:W5:Y:S01]  /*0c80*/  LDS R45, [R66+UR4+0x4c00] ;  /* 0x004c0004422d7984 */ /* 0x000f620008000800 */
[----:B------:R-:W-:Y:S01]  /*0c90*/  FMUL.FTZ R70, R67, UR10 ;  /* 0x0000000a43467c20 */ /* 0x000fe20008410000 */
[----:B------:R-:W-:Y:S02]  /*0ca0*/  PRMT R64, R63, 0x7632, R64 ;  /* 0x000076323f407816 */ /* 0x000fe40000000040 */
[----:B------:R-:W5:Y:S01]  /*0cb0*/  LDS R42, [R66+UR4+0x5800] ;  /* 0x00580004422a7984 */ /* 0x000f620008000800 */
[----:B------:R-:W-:Y:S01]  /*0cc0*/  FMUL.FTZ R62, R62, UR10 ;  /* 0x0000000a3e3e7c20 */ /* 0x000fe20008410000 */
[----:B------:R-:W-:-:S02]  /*0cd0*/  F2FP.BF16.F32.PACK_AB R65, R70, R65 ;  /* 0x000000414641723e */ /* 0x000fc400000010ff */
[----:B------:R-:W5:Y:S01]  /*0ce0*/  LDS R44, [R66+UR4+0x5c00] ;  /* 0x005c0004422c7984 */ /* 0x000f620008000800 */
[----:B0-----:R-:W-:Y:S01]  /*0cf0*/  FMUL.FTZ R61, R61, UR10 ;  /* 0x0000000a3d3d7c20 */ /* 0x001fe20008410000 */
[----:B------:R-:W-:Y:S02]  /*0d00*/  PRMT R56, R58, 0x7632, R56 ;  /* 0x000076323a387816 */ /* 0x000fe40000000038 */
[----:B------:R-:W-:Y:S01]  /*0d10*/  LDS R38, [R66+UR4+0x6400] ;  /* 0x0064000442267984 */ /* 0x000fe20008000800 */
[----:B-1----:R-:W-:Y:S01]  /*0d20*/  FMUL.FTZ R52, R52, UR10 ;  /* 0x0000000a34347c20 */ /* 0x002fe20008410000 */
[----:B------:R-:W-:Y:S02]  /*0d30*/  F2FP.BF16.F32.PACK_AB R61, R61, R62 ;  /* 0x0000003e3d3d723e */ /* 0x000fe400000010ff */
[----:B------:R-:W0:Y:S01]  /*0d40*/  LDS R37, [R66+UR4+0x6800] ;  /* 0x0068000442257984 */ /* 0x000e220008000800 */
[----:B--2---:R-:W-:Y:S01]  /*0d50*/  FMUL.FTZ R59, R54, UR10 ;  /* 0x0000000a363b7c20 */ /* 0x004fe20008410000 */
[----:B------:R-:W-:-:S02]  /*0d60*/  PRMT R62, R65, 0x7632, R62 ;  /* 0x00007632413e7816 */ /* 0x000fc4000000003e */
[----:B------:R-:W-:Y:S01]  /*0d70*/  LDS R41, [R66+UR4+0x6c00] ;  /* 0x006c000442297984 */ /* 0x000fe20008000800 */
[----:B---3--:R-:W-:Y:S01]  /*0d80*/  FMUL.FTZ R55, R55, UR10 ;  /* 0x0000000a37377c20 */ /* 0x008fe20008410000 */
[----:B------:R-:W-:Y:S02]  /*0d90*/  F2FP.BF16.F32.PACK_AB R52, R59, R52 ;  /* 0x000000343b34723e */ /* 0x000fe400000010ff */
[----:B------:R-:W1:Y:S01]  /*0da0*/  LDS R50, [R66+UR4+0x5000] ;  /* 0x0050000442327984 */ /* 0x000e620008000800 */
[----:B----4-:R-:W-:Y:S01]  /*0db0*/  FMUL.FTZ R48, R48, UR10 ;  /* 0x0000000a30307c20 */ /* 0x010fe20008410000 */
[----:B------:R-:W-:Y:S02]  /*0dc0*/  PRMT R59, R52, 0x7632, R59 ;  /* 0x00007632343b7816 */ /* 0x000fe4000000003b */
[----:B------:R-:W2:Y:S01]  /*0dd0*/  LDS R49, [R66+UR4+0x5400] ;  /* 0x0054000442317984 */ /* 0x000ea20008000800 */
[----:B-----5:R-:W-:Y:S01]  /*0de0*/  FMUL.FTZ R47, R47, UR10 ;  /* 0x0000000a2f2f7c20 */ /* 0x020fe20008410000 */
[----:B------:R-:W-:-:S02]  /*0df0*/  F2FP.BF16.F32.PACK_AB R55, R48, R55 ;  /* 0x000000373037723e */ /* 0x000fc400000010ff */
[----:B------:R-:W3:Y:S01]  /*0e00*/  LDS R46, [R66+UR4+0x6000] ;  /* 0x00600004422e7984 */ /* 0x000ee20008000800 */
[----:B------:R-:W-:Y:S01]  /*0e10*/  FMUL.FTZ R48, R51, UR10 ;  /* 0x0000000a33307c20 */ /* 0x000fe20008410000 */
[----:B------:R-:W-:Y:S02]  /*0e20*/  PRMT R51, R52, 0x7610, R51 ;  /* 0x0000761034337816 */ /* 0x000fe40000000033 */
[----:B------:R-:W4:Y:S01]  /*0e30*/  LDS R43, [R66+UR4+0x7000] ;  /* 0x00700004422b7984 */ /* 0x000f220008000800 */
[----:B------:R-:W-:Y:S01]  /*0e40*/  PRMT R54, R60, 0x7632, R54 ;  /* 0x000076323c367816 */ /* 0x000fe20000000036 */
[----:B------:R-:W-:Y:S01]  /*0e50*/  FMUL.FTZ R53, R53, UR10 ;  /* 0x0000000a35357c20 */ /* 0x000fe20008410000 */
[----:B------:R-:W-:Y:S01]  /*0e60*/  F2FP.BF16.F32.PACK_AB R47, R48, R47 ;  /* 0x0000002f302f723e */ /* 0x000fe200000010ff */
[----:B------:R-:W-:Y:S01]  /*0e70*/  LDS R35, [R66+UR4+0x7400] ;  /* 0x0074000442237984 */ /* 0x000fe20008000800 */
[----:B------:R-:W-:Y:S01]  /*0e80*/  FMUL.FTZ R52, R45, UR10 ;  /* 0x0000000a2d347c20 */ /* 0x000fe20008410000 */
[----:B------:R-:W-:-:S02]  /*0e90*/  PRMT R48, R55, 0x7632, R48 ;  /* 0x0000763237307816 */ /* 0x000fc40000000030 */
[----:B------:R-:W5:Y:S01]  /*0ea0*/  LDS R32, [R66+UR4+0x8000] ;  /* 0x0080000442207984 */ /* 0x000f620008000800 */
[----:B------:R-:W-:Y:S01]  /*0eb0*/  FMUL.FTZ R42, R42, UR10 ;  /* 0x0000000a2a2a7c20 */ /* 0x000fe20008410000 */
[----:B------:R-:W-:Y:S02]  /*0ec0*/  F2FP.BF16.F32.PACK_AB R52, R52, R53 ;  /* 0x000000353434723e */ /* 0x000fe400000010ff */
[----:B------:R-:W-:Y:S01]  /*0ed0*/  LDS R34, [R66+UR4+0x8400] ;  /* 0x0084000442227984 */ /* 0x000fe20008000800 */
[----:B------:R-:W-:Y:S01]  /*0ee0*/  FMUL.FTZ R45, R44, UR10 ;  /* 0x0000000a2c2d7c20 */ /* 0x000fe20008410000 */
[----:B------:R-:W-:Y:S02]  /*0ef0*/  PRMT R53, R47, 0x7610, R53 ;  /* 0x000076102f357816 */ /* 0x000fe40000000035 */
[----:B------:R-:W-:Y:S01]  /*0f00*/  LDS R28, [R66+UR4+0x8c00] ;  /* 0x008c0004421c7984 */ /* 0x000fe20008000800 */
[----:B------:R-:W-:Y:S02]  /*0f10*/  PRMT R44, R52, 0x7632, R44 ;  /* 0x00007632342c7816 */ /* 0x000fe4000000002c */
[----:B------:R-:W-:Y:S01]  /*0f20*/  F2FP.BF16.F32.PACK_AB R42, R45, R42 ;  /* 0x0000002a2d2a723e */ /* 0x000fe200000010ff */
[----:B------:R-:W5:Y:S01]  /*0f30*/  LDS R27, [R66+UR4+0x9000] ;  /* 0x00900004421b7984 */ /* 0x000f620008000800 */
[----:B0-----:R-:W-:Y:S01]  /*0f40*/  FMUL.FTZ R37, R37, UR10 ;  /* 0x0000000a25257c20 */ /* 0x001fe20008410000 */
[----:B------:R-:W-:-:S02]  /*0f50*/  LEA R6, R6, UR5, 0x1 ;  /* 0x0000000506067c11 */ /* 0x000fc4000f8e08ff */
[----:B------:R-:W-:Y:S01]  /*0f60*/  LDS R31, [R66+UR4+0x9400] ;  /* 0x00940004421f7984 */ /* 0x000fe20008000800 */
[----:B------:R-:W-:-:S03]  /*0f70*/  PRMT R45, R42, 0x7632, R45 ;  /* 0x000076322a2d7816 */ /* 0x000fc6000000002d */
[----:B------:R-:W0:Y:S01]  /*0f80*/  LDS R40, [R66+UR4+0x7800] ;  /* 0x0078000442287984 */ /* 0x000e220008000800 */
[----:B-1----:R-:W-:-:S03]  /*0f90*/  FMUL.FTZ R50, R50, UR10 ;  /* 0x0000000a32327c20 */ /* 0x002fc60008410000 */
[----:B------:R-:W1:Y:S01]  /*0fa0*/  LDS R39, [R66+UR4+0x7c00] ;  /* 0x007c000442277984 */ /* 0x000e620008000800 */
[----:B--2---:R-:W-:-:S03]  /*0fb0*/  FMUL.FTZ R49, R49, UR10 ;  /* 0x0000000a31317c20 */ /* 0x004fc60008410000 */
[----:B------:R-:W2:Y:S01]  /*0fc0*/  LDS R33, [R66+UR4+0x9800] ;  /* 0x0098000442217984 */ /* 0x000ea20008000800 */
[----:B---3--:R-:W-:Y:S01]  /*0fd0*/  FMUL.FTZ R46, R46, UR10 ;  /* 0x0000000a2e2e7c20 */ /* 0x008fe20008410000 */
[----:B------:R-:W-:Y:S02]  /*0fe0*/  F2FP.BF16.F32.PACK_AB R49, R49, R50 ;  /* 0x000000323131723e */ /* 0x000fe400000010ff */
[----:B------:R-:W-:Y:S01]  /*0ff0*/  LDS R25, [R66+UR4+0x9c00] ;  /* 0x009c000442197984 */ /* 0x000fe20008000800 */
[----:B----4-:R-:W-:Y:S01]  /*1000*/  FMUL.FTZ R43, R43, UR10 ;  /* 0x0000000a2b2b7c20 */ /* 0x010fe20008410000 */
[----:B------:R-:W-:Y:S02]  /*1010*/  PRMT R50, R49, 0x7632, R50 ;  /* 0x0000763231327816 */ /* 0x000fe40000000032 */
[----:B------:R-:W3:Y:S04]  /*1020*/  LDS R36, [R66+UR4+0x8800] ;  /* 0x0088000442247984 */ /* 0x000ee80008000800 */
[----:B------:R-:W4:Y:S01]  /*1030*/  LDS R30, [R66+UR4+0xa000] ;  /* 0x00a00004421e7984 */ /* 0x000f220008000800 */
[----:B-----5:R-:W-:-:S03]  /*1040*/  FMUL.FTZ R32, R32, UR10 ;  /* 0x0000000a20207c20 */ /* 0x020fc60008410000 */
[----:B------:R-:W5:Y:S04]  /*1050*/  LDS R29, [R66+UR4+0xa400] ;  /* 0x00a40004421d7984 */ /* 0x000f680008000800 */
[----:B------:R-:W5:Y:S04]  /*1060*/  LDS R22, [R66+UR4+0xa800] ;  /* 0x00a8000442167984 */ /* 0x000f680008000800 */
[----:B------:R-:W-:Y:S01]  /*1070*/  LDS R24, [R66+UR4+0xac00] ;  /* 0x00ac000442187984 */ /* 0x000fe20008000800 */
[----:B------:R-:W-:-:S03]  /*1080*/  FMUL.FTZ R27, R27, UR10 ;  /* 0x0000000a1b1b7c20 */ /* 0x000fc60008410000 */
[----:B------:R-:W5:Y:S04]  /*1090*/  LDS R26, [R66+UR4+0xb000] ;  /* 0x00b00004421a7984 */ /* 0x000f680008000800 */
[----:B------:R-:W-:Y:S01]  /*10a0*/  LDS R18, [R66+UR4+0xb400] ;  /* 0x00b4000442127984 */ /* 0x000fe20008000800 */
[----:B0-----:R-:W-:-:S03]  /*10b0*/  FMUL.FTZ R40, R40, UR10 ;  /* 0x0000000a28287c20 */ /* 0x001fc60008410000 */
[----:B------:R-:W-:Y:S01]  /*10c0*/  LDS R21, [R66+UR4+0xbc00] ;  /* 0x00bc000442157984 */ /* 0x000fe20008000800 */
[----:B-1----:R-:W-:-:S03]  /*10d0*/  FMUL.FTZ R39, R39, UR10 ;  /* 0x0000000a27277c20 */ /* 0x002fc60008410000 */
[----:B------:R-:W-:Y:S01]  /*10e0*/  LDS R15, [R66+UR4+0xc400] ;  /* 0x00c40004420f7984 */ /* 0x000fe20008000800 */
[----:B--2---:R-:W-:Y:S01]  /*10f0*/  FMUL.FTZ R33, R33, UR10 ;  /* 0x0000000a21217c20 */ /* 0x004fe20008410000 */
[----:B------:R-:W-:Y:S02]  /*1100*/  F2FP.BF16.F32.PACK_AB R39, R39, R40 ;  /* 0x000000282727723e */ /* 0x000fe400000010ff */
[----:B------:R-:W0:Y:S02]  /*1110*/  LDS R17, [R66+UR4+0xb800] ;  /* 0x00b8000442117984 */ /* 0x000e240008000800 */
[----:B------:R-:W-:Y:S02]  /*1120*/  PRMT R40, R39, 0x7632, R40 ;  /* 0x0000763227287816 */ /* 0x000fe40000000028 */
[----:B------:R-:W1:Y:S01]  /*1130*/  LDS R23, [R66+UR4+0xc000] ;  /* 0x00c0000442177984 */ /* 0x000e620008000800 */
[----:B---3--:R-:W-:-:S03]  /*1140*/  FMUL.FTZ R36, R36, UR10 ;  /* 0x0000000a24247c20 */ /* 0x008fc60008410000 */
[----:B------:R-:W2:Y:S01]  /*1150*/  LDS R20, [R66+UR4+0xc800] ;  /* 0x00c8000442147984 */ /* 0x000ea20008000800 */
[----:B----4-:R-:W-:-:S03]  /*1160*/  FMUL.FTZ R30, R30, UR10 ;  /* 0x0000000a1e1e7c20 */ /* 0x010fc60008410000 */
[----:B------:R-:W3:Y:S01]  /*1170*/  LDS R19, [R66+UR4+0xcc00] ;  /* 0x00cc000442137984 */ /* 0x000ee20008000800 */
[----:B-----5:R-:W-:-:S03]  /*1180*/  FMUL.FTZ R29, R29, UR10 ;  /* 0x0000000a1d1d7c20 */ /* 0x020fc60008410000 */
[----:B------:R-:W4:Y:S01]  /*1190*/  LDS R13, [R66+UR4+0xd000] ;  /* 0x00d00004420d7984 */ /* 0x000f220008000800 */
[----:B------:R-:W-:Y:S01]  /*11a0*/  FMUL.FTZ R22, R22, UR10 ;  /* 0x0000000a16167c20 */ /* 0x000fe20008410000 */
[----:B------:R-:W-:Y:S02]  /*11b0*/  F2FP.BF16.F32.PACK_AB R29, R29, R30 ;  /* 0x0000001e1d1d723e */ /* 0x000fe400000010ff */
[----:B------:R-:W5:Y:S02]  /*11c0*/  LDS R14, [R66+UR4+0xd400] ;  /* 0x00d40004420e7984 */ /* 0x000f640008000800 */
[----:B------:R-:W-:Y:S02]  /*11d0*/  PRMT R30, R29, 0x7632, R30 ;  /* 0x000076321d1e7816 */ /* 0x000fe4000000001e */
[----:B------:R-:W5:Y:S01]  /*11e0*/  LDS R16, [R66+UR4+0xd800] ;  /* 0x00d8000442107984 */ /* 0x000f620008000800 */
[----:B------:R-:W-:-:S03]  /*11f0*/  FMUL.FTZ R26, R26, UR10 ;  /* 0x0000000a1a1a7c20 */ /* 0x000fc60008410000 */
[----:B------:R-:W-:Y:S04]  /*1200*/  LDS R8, [R66+UR4+0xdc00] ;  /* 0x00dc000442087984 */ /* 0x000fe80008000800 */
[----:B------:R-:W5:Y:S04]  /*1210*/  LDS R11, [R66+UR4+0xe000] ;  /* 0x00e00004420b7984 */ /* 0x000f680008000800 */
[----:B------:R-:W5:Y:S04]  /*1220*/  LDS R12, [R66+UR4+0xe400] ;  /* 0x00e40004420c7984 */ /* 0x000f680008000800 */
[----:B------:R-:W5:Y:S01]  /*1230*/  LDS R9, [R66+UR4+0xe800] ;  /* 0x00e8000442097984 */ /* 0x000f620008000800 */
[----:B0-----:R-:W-:-:S03]  /*1240*/  FMUL.FTZ R17, R17, UR10 ;  /* 0x0000000a11117c20 */ /* 0x001fc60008410000 */
[----:B------:R0:W5:Y:S01]  /*1250*/  LDS R57, [R66+UR4+0xec00] ;  /* 0x00ec000442397984 */ /* 0x0001620008000800 */
[----:B-1----:R-:W-:-:S03]  /*1260*/  FMUL.FTZ R23, R23, UR10 ;  /* 0x0000000a17177c20 */ /* 0x002fc60008410000 */
[----:B------:R-:W-:Y:S01]  /*1270*/  STS.U16 [R10+0xf000], R71 ;  /* 0x00f000470a007388 */ /* 0x000fe20000000400 */
[----:B--2---:R-:W-:Y:S01]  /*1280*/  FMUL.FTZ R20, R20, UR10 ;  /* 0x0000000a14147c20 */ /* 0x004fe20008410000 */
[----:B0-----:R-:W-:Y:S02]  /*1290*/  PRMT R66, R61, 0x7632, R66 ;  /* 0x000076323d427816 */ /* 0x001fe40000000042 */
[----:B------:R-:W-:Y:S01]  /*12a0*/  STS.U16 [R10+0xf020], R72 ;  /* 0x00f020480a007388 */ /* 0x000fe20000000400 */
[----:B---3--:R-:W-:Y:S01]  /*12b0*/  FMUL.FTZ R19, R19, UR10 ;  /* 0x0000000a13137c20 */ /* 0x008fe20008410000 */
[----:B----4-:R-:W-:Y:S02]  /*12c0*/  FMUL.FTZ R13, R13, UR10 ;  /* 0x0000000a0d0d7c20 */ /* 0x010fe40008410000 */
[----:B------:R-:W-:Y:S02]  /*12d0*/  STS.U16 [R7], R63 ;  /* 0x0000003f07007388 */ /* 0x000fe40000000400 */
[----:B------:R-:W-:Y:S01]  /*12e0*/  F2FP.BF16.F32.PACK_AB R19, R19, R20 ;  /* 0x000000141313723e */ /* 0x000fe200000010ff */
[----:B-----5:R-:W-:Y:S01]  /*12f0*/  FMUL.FTZ R14, R14, UR10 ;  /* 0x0000000a0e0e7c20 */ /* 0x020fe20008410000 */
[----:B------:R-:W-:Y:S01]  /*1300*/  STS.U16 [R7+0x20], R64 ;  /* 0x0000204007007388 */ /* 0x000fe20000000400 */
[----:B------:R-:W-:-:S03]  /*1310*/  FMUL.FTZ R16, R16, UR10 ;  /* 0x0000000a10107c20 */ /* 0x000fc60008410000 */
[----:B------:R-:W-:Y:S01]  /*1320*/  STS.U16 [R10+0x11800], R65 ;  /* 0x011800410a007388 */ /* 0x000fe20000000400 */
[----:B------:R-:W-:-:S03]  /*1330*/  F2FP.BF16.F32.PACK_AB R13, R14, R13 ;  /* 0x0000000d0e0d723e */ /* 0x000fc600000010ff */
[----:B------:R-:W-:Y:S01]  /*1340*/  STS.U16 [R10+0x11820], R62 ;  /* 0x0118203e0a007388 */ /* 0x000fe20000000400 */
[----:B------:R-:W-:Y:S01]  /*1350*/  PRMT R14, R13, 0x7632, R14 ;  /* 0x000076320d0e7816 */ /* 0x000fe2000000000e */
[----:B------:R-:W-:Y:S02]  /*1360*/  FMUL.FTZ R11, R11, UR10 ;  /* 0x0000000a0b0b7c20 */ /* 0x000fe40008410000 */
[----:B------:R-:W-:Y:S01]  /*1370*/  STS.U16 [R7+0x2800], R61 ;  /* 0x0028003d07007388 */ /* 0x000fe20000000400 */
[----:B------:R-:W-:-:S03]  /*1380*/  FMUL.FTZ R12, R12, UR10 ;  /* 0x0000000a0c0c7c20 */ /* 0x000fc60008410000 */
[----:B------:R-:W-:Y:S01]  /*1390*/  STS.U16 [R7+0x2820], R66 ;  /* 0x0028204207007388 */ /* 0x000fe20000000400 */
[----:B------:R-:W-:-:S03]  /*13a0*/  FMUL.FTZ R9, R9, UR10 ;  /* 0x0000000a09097c20 */ /* 0x000fc60008410000 */
[----:B------:R0:W-:Y:S01]  /*13b0*/  STS.U16 [R10+0x14020], R54 ;  /* 0x014020360a007388 */ /* 0x0001e20000000400 */
[----:B------:R-:W-:-:S03]  /*13c0*/  F2FP.BF16.F32.PACK_AB R11, R12, R11 ;  /* 0x0000000b0c0b723e */ /* 0x000fc600000010ff */
[----:B------:R-:W-:Y:S01]  /*13d0*/  STS.U16 [R10+0x14000], R60 ;  /* 0x0140003c0a007388 */ /* 0x000fe20000000400 */
[----:B------:R-:W-:-:S03]  /*13e0*/  PRMT R12, R11, 0x7632, R12 ;  /* 0x000076320b0c7816 */ /* 0x000fc6000000000c */
[----:B------:R-:W-:Y:S01]  /*13f0*/  STS.U16 [R7+0x5000], R58 ;  /* 0x0050003a07007388 */ /* 0x000fe20000000400 */
[----:B0-----:R-:W-:Y:S01]  /*1400*/  PRMT R54, R47, 0x7632, R54 ;  /* 0x000076322f367816 */ /* 0x001fe20000000036 */
[----:B------:R-:W-:Y:S01]  /*1410*/  FMUL.FTZ R47, R38, UR10 ;  /* 0x0000000a262f7c20 */ /* 0x000fe20008410000 */
[----:B------:R-:W-:Y:S01]  /*1420*/  FMUL.FTZ R38, R41, UR10 ;  /* 0x0000000a29267c20 */ /* 0x000fe20008410000 */
[----:B------:R-:W-:Y:S01]  /*1430*/  PRMT R41, R42, 0x7610, R41 ;  /* 0x000076102a297816 */ /* 0x000fe20000000029 */
[----:B------:R-:W-:Y:S01]  /*1440*/  FMUL.FTZ R42, R35, UR10 ;  /* 0x0000000a232a7c20 */ /* 0x000fe20008410000 */
[----:B------:R-:W-:Y:S01]  /*1450*/  STS.U16 [R7+0x5020], R56 ;  /* 0x0050203807007388 */ /* 0x000fe20000000400 */
[----:B------:R-:W-:Y:S01]  /*1460*/  FMUL.FTZ R35, R34, UR10 ;  /* 0x0000000a22237c20 */ /* 0x000fe20008410000 */
[----:B------:R-:W-:Y:S02]  /*1470*/  F2FP.BF16.F32.PACK_AB R37, R38, R37 ;  /* 0x000000252625723e */ /* 0x000fe400000010ff */
[----:B------:R-:W-:Y:S01]  /*1480*/  STS.U16 [R10+0xf200], R51 ;  /* 0x00f200330a007388 */ /* 0x000fe20000000400 */
[----:B------:R-:W-:-:S02]  /*1490*/  F2FP.BF16.F32.PACK_AB R46, R47, R46 ;  /* 0x0000002e2f2e723e */ /* 0x000fc400000010ff */
[----:B------:R-:W-:Y:S01]  /*14a0*/  F2FP.BF16.F32.PACK_AB R42, R42, R43 ;  /* 0x0000002b2a2a723e */ /* 0x000fe200000010ff */
[----:B------:R-:W-:Y:S01]  /*14b0*/  STS.U16 [R10+0xf220], R59 ;  /* 0x00f2203b0a007388 */ /* 0x000fe20000000400 */
[----:B------:R-:W-:Y:S02]  /*14c0*/  PRMT R43, R37, 0x7610, R43 ;  /* 0x00007610252b7816 */ /* 0x000fe4000000002b */
[----:B------:R-:W-:Y:S01]  /*14d0*/  F2FP.BF16.F32.PACK_AB R32, R35, R32 ;  /* 0x000000202320723e */ /* 0x000fe200000010ff */
[----:B------:R-:W-:Y:S01]  /*14e0*/  STS.U16 [R7+0x200], R55 ;  /* 0x0002003707007388 */ /* 0x000fe20000000400 */
[----:B------:R-:W-:Y:S02]  /*14f0*/  PRMT R38, R46, 0x7632, R38 ;  /* 0x000076322e267816 */ /* 0x000fe40000000026 */
[----:B------:R-:W-:Y:S01]  /*1500*/  PRMT R35, R32, 0x7632, R35 ;  /* 0x0000763220237816 */ /* 0x000fe20000000023 */
[----:B------:R-:W-:Y:S01]  /*1510*/  STS.U16 [R7+0x220], R48 ;  /* 0x0002203007007388 */ /* 0x000fe20000000400 */
[----:B------:R-:W-:-:S03]  /*1520*/  PRMT R34, R42, 0x7632, R34 ;  /* 0x000076322a227816 */ /* 0x000fc60000000022 */
[----:B------:R-:W-:Y:S04]  /*1530*/  STS.U16 [R10+0x11a00], R53 ;  /* 0x011a00350a007388 */ /* 0x000fe80000000400 */
[----:B------:R-:W-:Y:S04]  /*1540*/  STS.U16 [R10+0x11a20], R54 ;  /* 0x011a20360a007388 */ /* 0x000fe80000000400 */
[----:B------:R0:W-:Y:S04]  /*1550*/  STS.U16 [R7+0x2a20], R44 ;  /* 0x002a202c07007388 */ /* 0x0001e80000000400 */
[----:B------:R-:W-:Y:S04]  /*1560*/  STS.U16 [R7+0x2a00], R52 ;  /* 0x002a003407007388 */ /* 0x000fe80000000400 */
        /* <DEDUP_REMOVED lines=8> */
[----:B------:R-:W-:-:S02]  /*15f0*/  F2FP.BF16.F32.PACK_AB R27, R28, R27 ;  /* 0x0000001b1c1b723e */ /* 0x000fc400000010ff */
[----:B------:R-:W-:Y:S01]  /*1600*/  STS.U16 [R7+0x5200], R41 ;  /* 0x0052002907007388 */ /* 0x000fe20000000400 */
[----:B------:R-:W-:Y:S02]  /*1610*/  F2FP.BF16.F32.PACK_AB R32, R32, R33 ;  /* 0x000000212020723e */ /* 0x000fe400000010ff */
[----:B------:R-:W-:Y:S01]  /*1620*/  PRMT R33, R27, 0x7610, R33 ;  /* 0x000076101b217816 */ /* 0x000fe20000000021 */
[----:B------:R-:W-:Y:S01]  /*1630*/  STS.U16 [R7+0x5220], R45 ;  /* 0x0052202d07007388 */ /* 0x000fe20000000400 */
[----:B------:R-:W-:Y:S02]  /*1640*/  F2FP.BF16.F32.PACK_AB R36, R37, R36 ;  /* 0x000000242524723e */ /* 0x000fe400000010ff */
        /* <DEDUP_REMOVED lines=14> */
[----:B------:R-:W-:Y:S01]  /*1730*/  STS.U16 [R7+0x2c20], R40 ;  /* 0x002c202807007388 */ /* 0x000fe20000000400 */
[----:B------:R-:W-:Y:S01]  /*1740*/  PRMT R21, R22, 0x7610, R21 ;  /* 0x0000761016157816 */ /* 0x000fe20000000015 */
[----:B------:R-:W-:Y:S01]  /*1750*/  FMUL.FTZ R22, R15, UR10 ;  /* 0x0000000a0f167c20 */ /* 0x000fe20008410000 */
[----:B------:R-:W-:Y:S01]  /*1760*/  F2FP.BF16.F32.PACK_AB R26, R27, R26 ;  /* 0x0000001a1b1a723e */ /* 0x000fe200000010ff */
[----:B------:R-:W-:Y:S01]  /*1770*/  STS.U16 [R10+0x14400], R31 ;  /* 0x0144001f0a007388 */ /* 0x000fe20000000400 */
[----:B------:R-:W-:-:S02]  /*1780*/  F2FP.BF16.F32.PACK_AB R17, R18, R17 ;  /* 0x000000111211723e */ /* 0x000fc400000010ff */
[----:B------:R-:W-:Y:S01]  /*1790*/  PRMT R15, R26, 0x7632, R15 ;  /* 0x000076321a0f7816 */ /* 0x000fe2000000000f */
[----:B------:R-:W-:Y:S01]  /*17a0*/  STS.U16 [R10+0x14420], R35 ;  /* 0x014420230a007388 */ /* 0x000fe20000000400 */
[----:B------:R-:W-:Y:S02]  /*17b0*/  F2FP.BF16.F32.PACK_AB R22, R22, R23 ;  /* 0x000000171616723e */ /* 0x000fe400000010ff */
[----:B------:R-:W-:Y:S01]  /*17c0*/  PRMT R18, R17, 0x7632, R18 ;  /* 0x0000763211127816 */ /* 0x000fe20000000012 */
[----:B------:R-:W-:Y:S01]  /*17d0*/  STS.U16 [R7+0x5400], R36 ;  /* 0x0054002407007388 */ /* 0x000fe20000000400 */
[----:B------:R-:W-:-:S03]  /*17e0*/  PRMT R20, R22, 0x7632, R20 ;  /* 0x0000763216147816 */ /* 0x000fc60000000014 */
[----:B------:R-:W-:Y:S04]  /*17f0*/  STS.U16 [R7+0x5420], R28 ;  /* 0x0054201c07007388 */ /* 0x000fe80000000400 */
[----:B------:R-:W-:Y:S04]  /*1800*/  STS.U16 [R10+0xf600], R33 ;  /* 0x00f600210a007388 */ /* 0x000fe80000000400 */
[----:B------:R-:W-:Y:S04]  /*1810*/  STS.U16 [R10+0xf620], R34 ;  /* 0x00f620220a007388 */ /* 0x000fe80000000400 */
[----:B------:R-:W-:Y:S04]  /*1820*/  STS.U16 [R7+0x600], R32 ;  /* 0x0006002007007388 */ /* 0x000fe80000000400 */
[----:B------:R-:W-:Y:S04]  /*1830*/  STS.U16 [R7+0x620], R24 ;  /* 0x0006201807007388 */ /* 0x000fe80000000400 */
[----:B------:R0:W-:Y:S04]  /*1840*/  STS.U16 [R10+0x11e00], R29 ;  /* 0x011e001d0a007388 */ /* 0x0001e80000000400 */
[----:B------:R1:W-:Y:S04]  /*1850*/  STS.U16 [R10+0x11e20], R30 ;  /* 0x011e201e0a007388 */ /* 0x0003e80000000400 */
[----:B------:R2:W-:Y:S01]  /*1860*/  STS.U16 [R7+0x2e00], R21 ;  /* 0x002e001507007388 */ /* 0x0005e20000000400 */
[----:B0-----:R-:W-:-:S03]  /*1870*/  CS2R R28, SRZ ;  /* 0x00000000001c7805 */ /* 0x001fc6000001ff00 */
[----:B------:R0:W-:Y:S01]  /*1880*/  STS.U16 [R7+0x2e20], R25 ;  /* 0x002e201907007388 */ /* 0x0001e20000000400 */
[----:B-1----:R-:W-:-:S03]  /*1890*/  CS2R R30, SRZ ;  /* 0x00000000001e7805 */ /* 0x002fc6000001ff00 */
[----:B------:R1:W-:Y:S01]  /*18a0*/  STS.U16 [R10+0x14620], R15 ;  /* 0x0146200f0a007388 */ /* 0x0003e20000000400 */
[----:B--2---:R-:W-:-:S03]  /*18b0*/  PRMT R21, R19, 0x7632, R21 ;  /* 0x0000763213157816 */ /* 0x004fc60000000015 */
[----:B------:R2:W-:Y:S01]  /*18c0*/  STS.U16 [R10+0x14600], R26 ;  /* 0x0146001a0a007388 */ /* 0x0005e20000000400 */
[----:B0-----:R-:W-:-:S03]  /*18d0*/  CS2R R24, SRZ ;  /* 0x0000000000187805 */ /* 0x001fc6000001ff00 */
[----:B------:R-:W-:Y:S01]  /*18e0*/  STS.U16 [R7+0x5600], R17 ;  /* 0x0056001107007388 */ /* 0x000fe20000000400 */
[----:B-1----:R-:W-:Y:S01]  /*18f0*/  FMUL.FTZ R15, R8, UR10 ;  /* 0x0000000a080f7c20 */ /* 0x002fe20008410000 */
[----:B------:R-:W-:Y:S02]  /*1900*/  FMUL.FTZ R8, R57, UR10 ;  /* 0x0000000a39087c20 */ /* 0x000fe40008410000 */
[----:B------:R-:W-:Y:S01]  /*1910*/  STS.U16 [R7+0x5620], R18 ;  /* 0x0056201207007388 */ /* 0x000fe20000000400 */
[----:B--2---:R-:W-:Y:S02]  /*1920*/  CS2R R26, SRZ ;  /* 0x00000000001a7805 */ /* 0x004fe4000001ff00 */
[----:B------:R-:W-:Y:S01]  /*1930*/  F2FP.BF16.F32.PACK_AB R15, R15, R16 ;  /* 0x000000100f0f723e */ /* 0x000fe200000010ff */
[----:B------:R0:W-:Y:S01]  /*1940*/  STS.U16 [R10+0xf800], R22 ;  /* 0x00f800160a007388 */ /* 0x0001e20000000400 */
[----:B------:R-:W-:Y:S02]  /*1950*/  F2FP.BF16.F32.PACK_AB R8, R8, R9 ;  /* 0x000000090808723e */ /* 0x000fe400000010ff */
[----:B------:R-:W-:Y:S01]  /*1960*/  PRMT R9, R15, 0x7632, R9 ;  /* 0x000076320f097816 */ /* 0x000fe20000000009 */
[----:B------:R-:W-:Y:S01]  /*1970*/  STS.U16 [R10+0xf820], R20 ;  /* 0x00f820140a007388 */ /* 0x000fe20000000400 */
[----:B------:R-:W-:-:S03]  /*1980*/  PRMT R16, R8, 0x7632, R16 ;  /* 0x0000763208107816 */ /* 0x000fc60000000010 */
[----:B------:R1:W-:Y:S01]  /*1990*/  STS.U16 [R7+0x800], R19 ;  /* 0x0008001307007388 */ /* 0x0003e20000000400 */
[----:B0-----:R-:W-:-:S03]  /*19a0*/  CS2R R22, SRZ ;  /* 0x0000000000167805 */ /* 0x001fc6000001ff00 */
[----:B------:R0:W-:Y:S04]  /*19b0*/  STS.U16 [R7+0x820], R21 ;  /* 0x0008201507007388 */ /* 0x0001e80000000400 */
[----:B------:R-:W-:Y:S01]  /*19c0*/  STS.U16 [R10+0x12000], R13 ;  /* 0x0120000d0a007388 */ /* 0x000fe20000000400 */
[----:B-1----:R-:W-:-:S03]  /*19d0*/  CS2R R18, SRZ ;  /* 0x0000000000127805 */ /* 0x002fc6000001ff00 */
[----:B------:R-:W-:Y:S01]  /*19e0*/  STS.U16 [R10+0x12020], R14 ;  /* 0x0120200e0a007388 */ /* 0x000fe20000000400 */
[----:B0-----:R-:W-:-:S03]  /*19f0*/  CS2R R20, SRZ ;  /* 0x0000000000147805 */ /* 0x001fc6000001ff00 */
[----:B------:R0:W-:Y:S04]  /*1a00*/  STS.U16 [R7+0x3000], R15 ;  /* 0x0030000f07007388 */ /* 0x0001e80000000400 */
[----:B------:R-:W-:Y:S04]  /*1a10*/  STS.U16 [R7+0x3020], R9 ;  /* 0x0030200907007388 */ /* 0x000fe80000000400 */
[----:B------:R-:W-:Y:S01]  /*1a20*/  STS.U16 [R10+0x14800], R11 ;  /* 0x0148000b0a007388 */ /* 0x000fe20000000400 */
[----:B0-----:R-:W-:-:S03]  /*1a30*/  CS2R R14, SRZ ;  /* 0x00000000000e7805 */ /* 0x001fc6000001ff00 */
[----:B------:R0:W-:Y:S04]  /*1a40*/  STS.U16 [R10+0x14820], R12 ;  /* 0x0148200c0a007388 */ /* 0x0001e80000000400 */
[----:B------:R1:W-:Y:S04]  /*1a50*/  STS.U16 [R7+0x5800], R8 ;  /* 0x0058000807007388 */ /* 0x0003e80000000400 */
[----:B------:R2:W-:Y:S01]  /*1a60*/  STS.U16 [R7+0x5820], R16 ;  /* 0x0058201007007388 */ /* 0x0005e20000000400 */
[----:B0-----:R-:W-:Y:S02]  /*1a70*/  CS2R R12, SRZ ;  /* 0x00000000000c7805 */ /* 0x001fe4000001ff00 */
[----:B------:R-:W-:Y:S01]  /*1a80*/  CS2R R10, SRZ ;  /* 0x00000000000a7805 */ /* 0x000fe2000001ff00 */
[----:B------:R-:W-:Y:S01]  /*1a90*/  BAR.SYNC.DEFER_BLOCKING 0x0 ;  /* 0x0000000000007b1d */ /* 0x000fe20000010000 */
[----:B-1----:R-:W-:-:S02]  /*1aa0*/  CS2R R8, SRZ ;  /* 0x0000000000087805 */ /* 0x002fc4000001ff00 */
[----:B--2---:R-:W-:-:S03]  /*1ab0*/  CS2R R16, SRZ ;  /* 0x0000000000107805 */ /* 0x004fc6000001ff00 */
[----:B------:R0:W1:Y:S04]  /*1ac0*/  @!P3 LDS.128 R28, [R6] ;  /* 0x00000000061cb984 */ /* 0x0000680000000c00 */
[----:B------:R0:W2:Y:S04]  /*1ad0*/  @!P3 LDS.128 R24, [R6+0x2800] ;  /* 0x002800000618b984 */ /* 0x0000a80000000c00 */
[----:B------:R0:W3:Y:S01]  /*1ae0*/  @!P3 LDS.128 R20, [R6+0x5000] ;  /* 0x005000000614b984 */ /* 0x0000e20000000c00 */
[----:B------:R-:W-:Y:S05]  /*1af0*/  @P4 BRA `(.L_x_62) ;  /* 0x0000000000704947 */ /* 0x000fea0003800000 */
[----:B------:R-:W4:Y:S01]  /*1b00*/  LDC.64 R36, c[0x0][0x258] ;  /* 0x00009600ff247b82 */ /* 0x000f220000000a00 */
[----:B------:R-:W-:Y:S01]  /*1b10*/  SHF.R.S32.HI R5, RZ, 0x1f, R4 ;  /* 0x0000001fff057819 */ /* 0x000fe20000011404 */
[----:B------:R-:W-:Y:S01]  /*1b20*/  ULDC.64 UR4, c[0x0][0x260] ;  /* 0x0000980000047ab9 */ /* 0x000fe20000000a00 */
[----:B------:R-:W-:Y:S01]  /*1b30*/  ULDC.64 UR10, c[0x0][0x250] ;  /* 0x00009400000a7ab9 */ /* 0x000fe20000000a00 */
[----:B------:R-:W-:-:S04]  /*1b40*/  IMAD R35, R2, UR4, RZ ;  /* 0x0000000402237c24 */ /* 0x000fc8000f8e02ff */
[----:B------:R-:W-:Y:S02]  /*1b50*/  IMAD R35, R0, UR5, R35 ;  /* 0x0000000500237c24 */ /* 0x000fe4000f8e0223 */
[C---:B----4-:R-:W-:Y:S02]  /*1b60*/  IMAD R34, R36.reuse, UR9, RZ ;  /* 0x0000000924227c24 */ /* 0x050fe4000f8e02ff */
[----:B------:R-:W-:-:S04]  /*1b70*/  IMAD.WIDE.U32 R32, R36, UR8, R4 ;  /* 0x0000000824207c25 */ /* 0x000fc8000f8e0004 */
[----:B------:R-:W-:Y:S02]  /*1b80*/  IMAD R7, R37, UR8, R34 ;  /* 0x0000000825077c24 */ /* 0x000fe4000f8e0222 */
[----:B------:R-:W-:Y:S02]  /*1b90*/  VIADD R34, R4, 0x40 ;  /* 0x0000004004227836 */ /* 0x000fe40000000000 */
[----:B------:R-:W-:Y:S02]  /*1ba0*/  IMAD.IADD R33, R33, 0x1, R7 ;  /* 0x0000000121217824 */ /* 0x000fe400078e0207 */
[----:B------:R-:W-:Y:S02]  /*1bb0*/  IMAD R7, R69, UR10, RZ ;  /* 0x0000000a45077c24 */ /* 0x000fe4000f8e02ff */
[----:B------:R-:W-:Y:S01]  /*1bc0*/  IMAD.WIDE.U32 R32, R0, UR4, R32 ;  /* 0x0000000400207c25 */ /* 0x000fe2000f8e0020 */
[----:B------:R-:W-:Y:S02]  /*1bd0*/  ULDC UR4, c[0x0][0x244] ;  /* 0x0000910000047ab9 */ /* 0x000fe40000000800 */
[----:B------:R-:W-:Y:S01]  /*1be0*/  ISETP.GE.AND P4, PT, R34, UR4, PT ;  /* 0x0000000422007c0c */ /* 0x000fe2000bf86270 */
[----:B------:R-:W-:Y:S01]  /*1bf0*/  IMAD.IADD R33, R33, 0x1, R35 ;  /* 0x0000000121217824 */ /* 0x000fe200078e0223 */
[C---:B------:R-:W-:Y:S01]  /*1c00*/  ISETP.GE.AND P3, PT, R4.reuse, UR4, PT ;  /* 0x0000000404007c0c */ /* 0x040fe2000bf66270 */
[----:B------:R-:W-:-:S02]  /*1c10*/  VIADD R35, R4, 0x80 ;  /* 0x0000008004237836 */ /* 0x000fc40000000000 */
[C---:B------:R-:W-:Y:S02]  /*1c20*/  IMAD R7, R68.reuse, UR11, R7 ;  /* 0x0000000b44077c24 */ /* 0x040fe4000f8e0207 */
[----:B------:R-:W-:Y:S01]  /*1c30*/  IMAD.WIDE.U32 R32, R68, UR10, R32 ;  /* 0x0000000a44207c25 */ /* 0x000fe2000f8e0020 */
[----:B------:R-:W-:Y:S01]  /*1c40*/  ISETP.GE.AND P5, PT, R35, UR4, PT ;  /* 0x0000000423007c0c */ /* 0x000fe2000bfa6270 */
[----:B------:R-:W-:Y:S02]  /*1c50*/  ULDC.64 UR4, c[0x0][0x238] ;  /* 0x00008e0000047ab9 */ /* 0x000fe40000000a00 */
[----:B------:R-:W-:Y:S01]  /*1c60*/  IMAD.IADD R7, R33, 0x1, R7 ;  /* 0x0000000121077824 */ /* 0x000fe200078e0207 */
[----:B------:R-:W-:-:S04]  /*1c70*/  LEA R34, P6, R32, UR4, 0x1 ;  /* 0x0000000420227c11 */ /* 0x000fc8000f8c08ff */
[----:B------:R-:W-:-:S05]  /*1c80*/  LEA.HI.X R35, R32, UR5, R7, 0x1, P6 ;  /* 0x0000000520237c11 */ /* 0x000fca000b0f0c07 */
[----:B-1----:R4:W-:Y:S04]  /*1c90*/  @!P3 STG.E.128 desc[UR6][R34.64], R28 ;  /* 0x0000001c2200b986 */ /* 0x0029e8000c101d06 */
[----:B--2---:R4:W-:Y:S04]  /*1ca0*/  @!P4 STG.E.128 desc[UR6][R34.64+0x80], R24 ;  /* 0x000080182200c986 */ /* 0x0049e8000c101d06 */
[----:B---3--:R4:W-:Y:S02]  /*1cb0*/  @!P5 STG.E.128 desc[UR6][R34.64+0x100], R20 ;  /* 0x000100142200d986 */ /* 0x0089e4000c101d06 */
.L_x_62:
[----:B------:R-:W-:Y:S05]  /*1cc0*/  BSYNC B0 ;  /* 0x0000000000007941 */ /* 0x000fea0003800000 */
.L_x_61:
[----:B------:R0:W0:Y:S01]  /*1cd0*/  @!P2 LDS.128 R12, [R6+0x400] ;  /* 0x00040000060ca984 */ /* 0x0000220000000c00 */
[----:B------:R-:W-:Y:S03]  /*1ce0*/  BSSY B0, `(.L_x_63) ;  /* 0x0000023000007945 */ /* 0x000fe60003800000 */
[----:B------:R0:W0:Y:S04]  /*1cf0*/  @!P2 LDS.128 R8, [R6+0x2c00] ;  /* 0x002c00000608a984 */ /* 0x0000280000000c00 */
[----:B------:R0:W0:Y:S01]  /*1d00*/  @!P2 LDS.128 R16, [R6+0x5400] ;  /* 0x005400000610a984 */ /* 0x0000220000000c00 */
[----:B------:R-:W-:Y:S05]  /*1d10*/  @P0 BRA `(.L_x_64) ;  /* 0x00000000007c0947 */ /* 0x000fea0003800000 */
[----:B---34-:R-:W3:Y:S01]  /*1d20*/  LDC.64 R22, c[0x0][0x258] ;  /* 0x00009600ff167b82 */ /* 0x018ee20000000a00 */
[--C-:B------:R-:W-:Y:S01]  /*1d30*/  SHF.R.S32.HI R21, RZ, 0x1f, R4.reuse ;  /* 0x0000001fff157819 */ /* 0x100fe20000011404 */
[----:B------:R-:W-:Y:S01]  /*1d40*/  IMAD.MOV.U32 R20, RZ, RZ, R4 ;  /* 0x000000ffff147224 */ /* 0x000fe200078e0004 */
[----:B------:R-:W-:Y:S01]  /*1d50*/  ULDC.64 UR4, c[0x0][0x260] ;  /* 0x0000980000047ab9 */ /* 0x000fe20000000a00 */
[----:B------:R-:W-:Y:S01]  /*1d60*/  IADD3 R7, P0, R68, 0x20, RZ ;  /* 0x0000002044077810 */ /* 0x000fe20007f1e0ff */
[----:B--2---:R-:W-:Y:S01]  /*1d70*/  IMAD R25, R2, UR4, RZ ;  /* 0x0000000402197c24 */ /* 0x004fe2000f8e02ff */
[----:B------:R-:W-:-:S03]  /*1d80*/  ULDC.64 UR10, c[0x0][0x250] ;  /* 0x00009400000a7ab9 */ /* 0x000fc60000000a00 */
[----:B------:R-:W-:Y:S02]  /*1d90*/  IMAD R25, R0, UR5, R25 ;  /* 0x0000000500197c24 */ /* 0x000fe4000f8e0219 */
[C---:B---3--:R-:W-:Y:S02]  /*1da0*/  IMAD R24, R22.reuse, UR9, RZ ;  /* 0x0000000916187c24 */ /* 0x048fe4000f8e02ff */
[----:B------:R-:W-:-:S04]  /*1db0*/  IMAD.WIDE.U32 R20, R22, UR8, R20 ;  /* 0x0000000816147c25 */ /* 0x000fc8000f8e0014 */
[----:B------:R-:W-:Y:S02]  /*1dc0*/  IMAD R23, R23, UR8, R24 ;  /* 0x0000000817177c24 */ /* 0x000fe4000f8e0218 */
[----:B------:R-:W-:Y:S02]  /*1dd0*/  IMAD.X R22, RZ, RZ, R69, P0 ;  /* 0x000000ffff167224 */ /* 0x000fe400000e0645 */
[----:B------:R-:W-:Y:S02]  /*1de0*/  IMAD.IADD R21, R21, 0x1, R23 ;  /* 0x0000000115157824 */ /* 0x000fe400078e0217 */
[----:B------:R-:W-:Y:S02]  /*1df0*/  IMAD R22, R22, UR10, RZ ;  /* 0x0000000a16167c24 */ /* 0x000fe4000f8e02ff */
[----:B------:R-:W-:Y:S01]  /*1e00*/  IMAD.WIDE.U32 R20, R0, UR4, R20 ;  /* 0x0000000400147c25 */ /* 0x000fe2000f8e0014 */
[----:B------:R-:W-:Y:S02]  /*1e10*/  ULDC UR4, c[0x0][0x244] ;  /* 0x0000910000047ab9 */ /* 0x000fe40000000800 */
[----:B------:R-:W-:Y:S01]  /*1e20*/  ISETP.GE.AND P2, PT, R4, UR4, PT ;  /* 0x0000000404007c0c */ /* 0x000fe2000bf46270 */
[----:B------:R-:W-:-:S02]  /*1e30*/  IMAD.IADD R21, R21, 0x1, R25 ;  /* 0x0000000115157824 */ /* 0x000fc400078e0219 */
[C---:B------:R-:W-:Y:S02]  /*1e40*/  VIADD R24, R4.reuse, 0x40 ;  /* 0x0000004004187836 */ /* 0x040fe40000000000 */
[----:B------:R-:W-:Y:S02]  /*1e50*/  VIADD R25, R4, 0x80 ;  /* 0x0000008004197836 */ /* 0x000fe40000000000 */
[C---:B------:R-:W-:Y:S01]  /*1e60*/  IMAD R23, R7.reuse, UR11, R22 ;  /* 0x0000000b07177c24 */ /* 0x040fe2000f8e0216 */
[----:B------:R-:W-:Y:S01]  /*1e70*/  ISETP.GE.AND P3, PT, R24, UR4, PT ;  /* 0x0000000418007c0c */ /* 0x000fe2000bf66270 */
[----:B------:R-:W-:Y:S01]  /*1e80*/  IMAD.WIDE.U32 R20, R7, UR10, R20 ;  /* 0x0000000a07147c25 */ /* 0x000fe2000f8e0014 */
[----:B------:R-:W-:Y:S01]  /*1e90*/  ISETP.GE.AND P4, PT, R25, UR4, PT ;  /* 0x0000000419007c0c */ /* 0x000fe2000bf86270 */
[----:B------:R-:W-:Y:S02]  /*1ea0*/  ULDC.64 UR4, c[0x0][0x238] ;  /* 0x00008e0000047ab9 */ /* 0x000fe40000000a00 */
[----:B------:R-:W-:Y:S01]  /*1eb0*/  IMAD.IADD R7, R21, 0x1, R23 ;  /* 0x0000000115077824 */ /* 0x000fe200078e0217 */
[----:B------:R-:W-:-:S04]  /*1ec0*/  LEA R22, P0, R20, UR4, 0x1 ;  /* 0x0000000414167c11 */ /* 0x000fc8000f8008ff */
[----:B------:R-:W-:-:S05]  /*1ed0*/  LEA.HI.X R23, R20, UR5, R7, 0x1, P0 ;  /* 0x0000000514177c11 */ /* 0x000fca00080f0c07 */
[----:B0-----:R0:W-:Y:S04]  /*1ee0*/  @!P2 STG.E.128 desc[UR6][R22.64], R12 ;  /* 0x0000000c1600a986 */ /* 0x0011e8000c101d06 */
[----:B------:R0:W-:Y:S04]  /*1ef0*/  @!P3 STG.E.128 desc[UR6][R22.64+0x80], R8 ;  /* 0x000080081600b986 */ /* 0x0001e8000c101d06 */
[----:B------:R0:W-:Y:S02]  /*1f00*/  @!P4 STG.E.128 desc[UR6][R22.64+0x100], R16 ;  /* 0x000100101600c986 */ /* 0x0001e4000c101d06 */
.L_x_64:
[----:B------:R-:W-:Y:S05]  /*1f10*/  BSYNC B0 ;  /* 0x0000000000007941 */ /* 0x000fea0003800000 */
.L_x_63:
[----:B------:R-:W-:Y:S05]  /*1f20*/  @P1 EXIT ;  /* 0x000000000000194d */ /* 0x000fea0003800000 */
[----:B0-----:R-:W3:Y:S01]  /*1f30*/  LDC.64 R12, c[0x0][0x258] ;  /* 0x00009600ff0c7b82 */ /* 0x001ee20000000a00 */
[----:B------:R-:W-:Y:S02]  /*1f40*/  ISETP.GT.AND P0, PT, R3, 0x7f, PT ;  /* 0x0000007f0300780c */ /* 0x000fe40003f04270 */
[----:B------:R-:W-:Y:S02]  /*1f50*/  CS2R R10, SRZ ;  /* 0x00000000000a7805 */ /* 0x000fe4000001ff00 */
[----:B------:R-:W-:Y:S02]  /*1f60*/  SHF.R.S32.HI R5, RZ, 0x1f, R4 ;  /* 0x0000001fff057819 */ /* 0x000fe40000011404 */
[----:B------:R-:W-:Y:S02]  /*1f70*/  CS2R R8, SRZ ;  /* 0x0000000000087805 */ /* 0x000fe4000001ff00 */
[----:B------:R-:W-:Y:S02]  /*1f80*/  CS2R R18, SRZ ;  /* 0x0000000000127805 */ /* 0x000fe4000001ff00 */
[----:B------:R-:W-:Y:S01]  /*1f90*/  CS2R R16, SRZ ;  /* 0x0000000000107805 */ /* 0x000fe2000001ff00 */
[----:B------:R-:W-:Y:S01]  /*1fa0*/  ULDC.64 UR4, c[0x0][0x260] ;  /* 0x0000980000047ab9 */ /* 0x000fe20000000a00 */
[----:B------:R-:W-:-:S02]  /*1fb0*/  IADD3 R3, P1, R68, 0x40, RZ ;  /* 0x0000004044037810 */ /* 0x000fc40007f3e0ff */
[----:B------:R-:W-:Y:S01]  /*1fc0*/  CS2R R14, SRZ ;  /* 0x00000000000e7805 */ /* 0x000fe2000001ff00 */
[----:B------:R-:W-:Y:S02]  /*1fd0*/  ULDC.64 UR10, c[0x0][0x238] ;  /* 0x00008e00000a7ab9 */ /* 0x000fe40000000a00 */
[----:B------:R-:W-:Y:S01]  /*1fe0*/  IMAD.X R68, RZ, RZ, R69, P1 ;  /* 0x000000ffff447224 */ /* 0x000fe200008e0645 */
[----:B------:R-:W0:Y:S04]  /*1ff0*/  @!P0 LDS.128 R8, [R6+0x800] ;  /* 0x0008000006088984 */ /* 0x000e280000000c00 */
[----:B------:R-:W5:Y:S01]  /*2000*/  @!P0 LDS.128 R16, [R6+0x3000] ;  /* 0x0030000006108984 */ /* 0x000f620000000c00 */
[----:B---34-:R-:W-:-:S04]  /*2010*/  IMAD.WIDE.U32 R20, R12, UR8, R4 ;  /* 0x000000080c147c25 */ /* 0x018fc8000f8e0004 */
[----:B------:R-:W-:Y:S02]  /*2020*/  IMAD R12, R12, UR9, RZ ;  /* 0x000000090c0c7c24 */ /* 0x000fe4000f8e02ff */
[----:B------:R-:W-:Y:S02]  /*2030*/  IMAD R5, R2, UR4, RZ ;  /* 0x0000000402057c24 */ /* 0x000fe4000f8e02ff */
[----:B------:R-:W-:Y:S02]  /*2040*/  IMAD R13, R13, UR8, R12 ;  /* 0x000000080d0d7c24 */ /* 0x000fe4000f8e020c */
[C---:B------:R-:W-:Y:S02]  /*2050*/  IMAD R5, R0.reuse, UR5, R5 ;  /* 0x0000000500057c24 */ /* 0x040fe4000f8e0205 */
[----:B------:R-:W-:Y:S01]  /*2060*/  IMAD.IADD R21, R21, 0x1, R13 ;  /* 0x0000000115157824 */ /* 0x000fe200078e020d */
[----:B------:R-:W-:Y:S01]  /*2070*/  CS2R R12, SRZ ;  /* 0x00000000000c7805 */ /* 0x000fe2000001ff00 */
[----:B------:R-:W-:Y:S01]  /*2080*/  IMAD.WIDE.U32 R20, R0, UR4, R20 ;  /* 0x0000000400147c25 */ /* 0x000fe2000f8e0014 */
[----:B------:R-:W-:-:S04]  /*2090*/  ULDC.64 UR4, c[0x0][0x250] ;  /* 0x0000940000047ab9 */ /* 0x000fc80000000a00 */
[----:B------:R3:W4:Y:S01]  /*20a0*/  @!P0 LDS.128 R12, [R6+0x5800] ;  /* 0x00580000060c8984 */ /* 0x0007220000000c00 */
[----:B------:R-:W-:Y:S02]  /*20b0*/  IMAD R68, R68, UR4, RZ ;  /* 0x0000000444447c24 */ /* 0x000fe4000f8e02ff */
[----:B------:R-:W-:Y:S02]  /*20c0*/  IMAD.IADD R21, R21, 0x1, R5 ;  /* 0x0000000115157824 */ /* 0x000fe400078e0205 */
[C---:B------:R-:W-:Y:S02]  /*20d0*/  IMAD R5, R3.reuse, UR5, R68 ;  /* 0x0000000503057c24 */ /* 0x040fe4000f8e0244 */
[----:B------:R-:W-:Y:S01]  /*20e0*/  IMAD.WIDE.U32 R2, R3, UR4, R20 ;  /* 0x0000000403027c25 */ /* 0x000fe2000f8e0014 */
[----:B------:R-:W-:Y:S02]  /*20f0*/  ULDC UR4, c[0x0][0x244] ;  /* 0x0000910000047ab9 */ /* 0x000fe40000000800 */
[C---:B------:R-:W-:Y:S01]  /*2100*/  ISETP.GE.AND P1, PT, R4.reuse, UR4, PT ;  /* 0x0000000404007c0c */ /* 0x040fe2000bf26270 */
[----:B------:R-:W-:Y:S01]  /*2110*/  VIADD R0, R4, 0x40 ;  /* 0x0000004004007836 */ /* 0x000fe20000000000 */
[----:B---3--:R-:W-:Y:S01]  /*2120*/  LEA R6, P0, R2, UR10, 0x1 ;  /* 0x0000000a02067c11 */ /* 0x008fe2000f8008ff */
[----:B------:R-:W-:-:S02]  /*2130*/  IMAD.IADD R3, R3, 0x1, R5 ;  /* 0x0000000103037824 */ /* 0x000fc400078e0205 */
[----:B------:R-:W-:Y:S01]  /*2140*/  VIADD R4, R4, 0x80 ;  /* 0x0000008004047836 */ /* 0x000fe20000000000 */
[----:B------:R-:W-:Y:S02]  /*2150*/  ISETP.GE.AND P2, PT, R0, UR4, PT ;  /* 0x0000000400007c0c */ /* 0x000fe4000bf46270 */
[----:B------:R-:W-:Y:S02]  /*2160*/  LEA.HI.X R7, R2, UR11, R3, 0x1, P0 ;  /* 0x0000000b02077c11 */ /* 0x000fe400080f0c03 */
[----:B------:R-:W-:-:S03]  /*2170*/  ISETP.GE.AND P0, PT, R4, UR4, PT ;  /* 0x0000000404007c0c */ /* 0x000fc6000bf06270 */
[----:B0-----:R0:W-:Y:S06]  /*2180*/  @!P1 STG.E.128 desc[UR6][R6.64], R8 ;  /* 0x0000000806009986 */ /* 0x0011ec000c101d06 */
[----:B-----5:R0:W-:Y:S04]  /*2190*/  @!P2 STG.E.128 desc[UR6][R6.64+0x80], R16 ;  /* 0x000080100600a986 */ /* 0x0201e8000c101d06 */
[----:B------:R-:W-:Y:S05]  /*21a0*/  @P0 EXIT ;  /* 0x000000000000094d */ /* 0x000fea0003800000 */
[----:B----4-:R-:W-:Y:S01]  /*21b0*/  STG.E.128 desc[UR6][R6.64+0x100], R12 ;  /* 0x0001000c06007986 */ /* 0x010fe2000c101d06 */
[----:B------:R-:W-:Y:S05]  /*21c0*/  EXIT ;  /* 0x000000000000794d */ /* 0x000fea0003800000 */
.L_x_65:
        /* <DEDUP_REMOVED lines=11> */
.L_x_139:


//--------------------- .text._ZN7cutlass13device_kernelIN5flash32FlashAttnBwdPostprocessConvertdQIN4cute5tupleIJNS3_1CILi64EEENS5_ILi192EEEEEENS_10bfloat16_tEfNS_4arch4Sm80ELi256ENS3_8TiledMMAINS3_8MMA_AtomIJNS3_30SM80_16x8x16_F32BF16BF16F32_TNEEEENS3_6LayoutINS4_IJNS5_ILi2EEENS5_ILi4EEENS5_ILi1EEEEEENS4_IJSJ_SH_NS5_ILi0EEEEEEEENS4_IJNS5_ILi32EEES6_NS5_ILi16EEEEEEEELb0EEEEEvNT_6ParamsE --------------------------
	.section	.text._ZN7cutlass13device_kernelIN5flash32FlashAttnBwdPostprocessConvertdQIN4cute5tupleIJNS3_1CILi64EEENS5_ILi192EEEEEENS_10bfloat16_tEfNS_4arch4Sm80ELi256ENS3_8TiledMMAINS3_8MMA_AtomIJNS3_30SM80_16x8x16_F32BF16BF16F32_TNEEEENS3_6LayoutINS4_IJNS5_ILi2EEENS5_ILi4EEENS5_ILi1EEEEEENS4_IJSJ_SH_NS5_ILi0EEEEEEEENS4_IJNS5_ILi32EEES6_NS5_ILi16EEEEEEEELb0EEEEEvNT_6ParamsE,"ax",@progbits
	.align	128
.text._ZN7cutlass13device_kernelIN5flash32FlashAttnBwdPostprocessConvertdQIN4cute5tupleIJNS3_1CILi64EEENS5_ILi192EEEEEENS_10bfloat16_tEfNS_4arch4Sm80ELi256ENS3_8TiledMMAINS3_8MMA_AtomIJNS3_30SM80_16x8x16_F32BF16BF16F32_TNEEEENS3_6LayoutINS4_IJNS5_ILi2EEENS5_ILi4EEENS5_ILi1EEEEEENS4_IJSJ_SH_NS5_ILi0EEEEEEEENS4_IJNS5_ILi32EEES6_NS5_ILi16EEEEEEEELb0EEEEEvNT_6ParamsE:
        .type           _ZN7cutlass13device_kernelIN5flash32FlashAttnBwdPostprocessConvertdQIN4cute5tupleIJNS3_1CILi64EEENS5_ILi192EEEEEENS_10bfloat16_tEfNS_4arch4Sm80ELi256ENS3_8TiledMMAINS3_8MMA_AtomIJNS3_30SM80_16x8x16_F32BF16BF16F32_TNEEEENS3_6LayoutINS4_IJNS5_ILi2EEENS5_ILi4EEENS5_ILi1EEEEEENS4_IJSJ_SH_NS5_ILi0EEEEEEEENS4_IJNS5_ILi32EEES6_NS5_ILi16EEEEEEEELb0EEEEEvNT_6ParamsE,@function
        .size           _ZN7cutlass13device_kernelIN5flash32FlashAttnBwdPostprocessConvertdQIN4cute5tupleIJNS3_1CILi64EEENS5_ILi192EEEEEENS_10bfloat16_tEfNS_4arch4Sm80ELi256ENS3_8TiledMMAINS3_8MMA_AtomIJNS3_30SM80_16x8x16_F32BF16BF16F32_TNEEEENS3_6LayoutINS4_IJNS5_ILi2EEENS5_ILi4EEENS5_ILi1EEEEEENS4_IJSJ_SH_NS5_ILi0EEEEEEEENS4_IJNS5_ILi32EEES6_NS5_ILi16EEEEEEEELb0EEEEEvNT_6ParamsE,(.L_x_140 - _ZN7cutlass13device_kernelIN5flash32FlashAttnBwdPostprocessConvertdQIN4cute5tupleIJNS3_1CILi64EEENS5_ILi192EEEEEENS_10bfloat16_tEfNS_4arch4Sm80ELi256ENS3_8TiledMMAINS3_8MMA_AtomIJNS3_30SM80_16x8x16_F32BF16BF16F32_TNEEEENS3_6LayoutINS4_IJNS5_ILi2EEENS5_ILi4EEENS5_ILi1EEEEEENS4_IJSJ_SH_NS5_ILi0EEEEEEEENS4_IJNS5_ILi32EEES6_NS5_ILi16EEEEEEEELb0EEEEEvNT_6ParamsE)
        .other          _ZN7cutlass13device_kernelIN5flash32FlashAttnBwdPostprocessConvertdQIN4cute5tupleIJNS3_1CILi64EEENS5_ILi192EEEEEENS_10bfloat16_tEfNS_4arch4Sm80ELi256ENS3_8TiledMMAINS3_8MMA_AtomIJNS3_30SM80_16x8x16_F32BF16BF16F32_TNEEEENS3_6LayoutINS4_IJNS5_ILi2EEENS5_ILi4EEENS5_ILi1EEEEEENS4_IJSJ_SH_NS5_ILi0EEEEEEEENS4_IJNS5_ILi32EEES6_NS5_ILi16EEEEEEEELb0EEEEEvNT_6ParamsE,@"STO_CUDA_ENTRY STV_DEFAULT"
_ZN7cutlass13device_kernelIN5flash32FlashAttnBwdPostprocessConvertdQIN4cute5tupleIJNS3_1CILi64EEENS5_ILi192EEEEEENS_10bfloat16_tEfNS_4arch4Sm80ELi256ENS3_8TiledMMAINS3_8MMA_AtomIJNS3_30SM80_16x8x16_F32BF16BF16F32_TNEEEENS3_6LayoutINS4_IJNS5_ILi2EEENS5_ILi4EEENS5_ILi1EEEEEENS4_IJSJ_SH_NS5_ILi0EEEEEEEENS4_IJNS5_ILi32EEES6_NS5_ILi16EEEEEEEELb0EEEEEvNT_6ParamsE:
        /* <DEDUP_REMOVED lines=10> */
[----:B------:R-:W-:Y:S01]  /*00a0*/  ULDC UR8, c[0x0][0x240] ;  /* 0x0000900000087ab9 */ /* 0x000fe20000000800 */
[----:B-1----:R-:W-:-:S11]  /*00b0*/  IMAD.WIDE R2, R7, 0x4, R2 ;  /* 0x0000000407027825 */ /* 0x002fd600078e0202 */
[----:B------:R-:W0:Y:S01]  /*00c0*/  @P1 LDC.64 R4, c[0x0][0x278] ;  /* 0x00009e00ff041b82 */ /* 0x000e220000000a00 */
[----:B------:R-:W-:Y:S01]  /*00d0*/  IMAD.U32 R54, RZ, RZ, UR8 ;  /* 0x00000008ff367e24 */ /* 0x000fe2000f8e00ff */
[----:B------:R1:W5:Y:S01]  /*00e0*/  @P0 LDG.E R57, desc[UR6][R2.64] ;  /* 0x0000000602390981 */ /* 0x000362000c1e1900 */
[----:B------:R-:W2:Y:S01]  /*00f0*/  S2R R55, SR_CTAID.X ;  /* 0x0000000000377919 */ /* 0x000ea20000002500 */
[----:B0-----:R-:W-:-:S05]  /*0100*/  @P1 IMAD.WIDE R4, R7, 0x4, R4 ;  /* 0x0000000407041825 */ /* 0x001fca00078e0204 */
[----:B------:R1:W5:Y:S01]  /*0110*/  @P1 LDG.E R54, desc[UR6][R4.64] ;  /* 0x0000000604361981 */ /* 0x000362000c1e1900 */
[----:B--2---:R-:W-:Y:S01]  /*0120*/  IMAD.SHL.U32 R59, R55, 0x40, RZ ;  /* 0x00000040373b7824 */ /* 0x004fe200078e00ff */
[----:B------:R-:W-:Y:S06]  /*0130*/  @P1 BRA `(.L_x_66) ;  /* 0x0000000000101947 */ /* 0x000fec0003800000 */
[----:B------:R-:W-:Y:S05]  /*0140*/  @!P0 BRA `(.L_x_66) ;  /* 0x00000000000c8947 */ /* 0x000fea0003800000 */
[----:B-1----:R-:W2:Y:S04]  /*0150*/  LDG.E R5, desc[UR6][R2.64] ;  /* 0x0000000602057981 */ /* 0x002ea8000c1e1900 */
[----:B-----5:R-:W2:Y:S02]  /*0160*/  LDG.E R54, desc[UR6][R2.64+0x4] ;  /* 0x0000040602367981 */ /* 0x020ea4000c1e1900 */
[----:B--2---:R-:W-:-:S07]  /*0170*/  IMAD.IADD R54, R54, 0x1, -R5 ;  /* 0x0000000136367824 */ /* 0x004fce00078e0a05 */
.L_x_66:
[----:B------:R-:W-:Y:S02]  /*0180*/  ISETP.NE.U32.AND P1, PT, RZ, UR4, PT ;  /* 0x00000004ff007c0c */ /* 0x000fe4000bf25070 */
[----:B-----5:R-:W-:Y:S02]  /*0190*/  ISETP.LE.AND P2, PT, R54, R59, PT ;  /* 0x0000003b3600720c */ /* 0x020fe40003f43270 */
[----:B------:R-:W-:-:S13]  /*01a0*/  ISETP.NE.AND.EX P1, PT, RZ, UR5, PT, P1 ;  /* 0x00000005ff007c0c */ /* 0x000fda000bf25310 */
[----:B------:R-:W-:Y:S05]  /*01b0*/  @P1 EXIT P2 ;  /* 0x000000000000194d */ /* 0x000fea0001000000 */
[----:B------:R-:W0:Y:S01]  /*01c0*/  S2R R58, SR_TID.X ;  /* 0x00000000003a7919 */ /* 0x000e220000002100 */
[C---:B------:R-:W-:Y:S01]  /*01d0*/  @P0 IMAD R0, R7.reuse, 0x40, R57 ;  /* 0x0000004007000824 */ /* 0x040fe200078e0239 */
[----:B------:R-:W2:Y:S01]  /*01e0*/  S2UR UR8, SR_CTAID.Y ;  /* 0x00000000000879c3 */ /* 0x000ea20000002600 */
[----:B------:R-:W-:Y:S01]  /*01f0*/  ULDC.64 UR4, c[0x0][0x230] ;  /* 0x00008c0000047ab9 */ /* 0x000fe20000000a00 */
[----:B------:R-:W-:Y:S02]  /*0200*/  SEL R52, R7, RZ, !P1 ;  /* 0x000000ff07347207 */ /* 0x000fe40004800000 */
[----:B-1----:R-:W-:-:S04]  /*0210*/  @P0 SHF.R.S32.HI R3, RZ, 0x1f, R0 ;  /* 0x0000001fff030819 */ /* 0x002fc80000011400 */
[----:B------:R-:W1:Y:S01]  /*0220*/  LDC.64 R8, c[0x0][0x228] ;  /* 0x00008a00ff087b82 */ /* 0x000e620000000a00 */
[----:B------:R-:W-:Y:S01]  /*0230*/  @P0 LEA.HI R3, R3, R0, RZ, 0x6 ;  /* 0x0000000003030211 */ /* 0x000fe200078f30ff */
[----:B------:R-:W-:-:S03]  /*0240*/  IMAD R0, R55, 0x3000, RZ ;  /* 0x0000300037007824 */ /* 0x000fc600078e02ff */
[----:B------:R-:W-:-:S05]  /*0250*/  @P0 SHF.R.S32.HI R3, RZ, 0x6, R3 ;  /* 0x00000006ff030819 */ /* 0x000fca0000011403 */
[----:B------:R-:W-:Y:S01]  /*0260*/  @P0 IMAD R5, R3, 0x3000, RZ ;  /* 0x0000300003050824 */ /* 0x000fe200078e02ff */
[----:B------:R-:W-:-:S04]  /*0270*/  CS2R R2, SRZ ;  /* 0x0000000000027805 */ /* 0x000fc8000001ff00 */
[----:B------:R-:W-:Y:S01]  /*0280*/  @P0 MOV R2, R5 ;  /* 0x0000000500020202 */ /* 0x000fe20000000f00 */
[----:B--2---:R-:W-:Y:S01]  /*0290*/  USHF.R.S32.HI UR9, URZ, 0x1f, UR8 ;  /* 0x0000001f3f097899 */ /* 0x004fe20008011408 */
[----:B------:R-:W-:Y:S02]  /*02a0*/  @P0 SHF.R.S32.HI R3, RZ, 0x1f, R5 ;  /* 0x0000001fff030819 */ /* 0x000fe40000011405 */
[----:B------:R-:W-:Y:S01]  /*02b0*/  SHF.R.S32.HI R5, RZ, 0x1f, R0 ;  /* 0x0000001fff057819 */ /* 0x000fe20000011400 */
[----:B0-----:R-:W-:Y:S02]  /*02c0*/  IMAD.SHL.U32 R53, R58, 0x4, RZ ;  /* 0x000000043a357824 */ /* 0x001fe400078e00ff */
[----:B-1----:R-:W-:-:S03]  /*02d0*/  IMAD R6, R8, UR9, RZ ;  /* 0x0000000908067c24 */ /* 0x002fc6000f8e02ff */
[----:B------:R-:W-:Y:S02]  /*02e0*/  IADD3 R2, P2, P3, R2, R53, R0 ;  /* 0x0000003502027210 */ /* 0x000fe40007b5e000 */
[----:B------:R-:W-:Y:S02]  /*02f0*/  SHF.R.S32.HI R4, RZ, 0x1f, R53 ;  /* 0x0000001fff047819 */ /* 0x000fe40000011435 */
[----:B------:R-:W-:Y:S02]  /*0300*/  SHF.R.S32.HI R0, RZ, 0x1f, R7 ;  /* 0x0000001fff007819 */ /* 0x000fe40000011407 */
[----:B------:R-:W-:Y:S01]  /*0310*/  IADD3.X R3, R3, R4, R5, P2, P3 ;  /* 0x0000000403037210 */ /* 0x000fe200017e6405 */
[----:B------:R-:W-:Y:S01]  /*0320*/  IMAD R5, R9, UR8, R6 ;  /* 0x0000000809057c24 */ /* 0x000fe2000f8e0206 */
[----:B------:R-:W-:Y:S01]  /*0330*/  SEL R0, R0, RZ, !P1 ;  /* 0x000000ff00007207 */ /* 0x000fe20004800000 */
[----:B------:R-:W-:-:S04]  /*0340*/  IMAD.WIDE.U32 R2, R8, UR8, R2 ;  /* 0x0000000808027c25 */ /* 0x000fc8000f8e0002 */
[----:B------:R-:W-:Y:S02]  /*0350*/  IMAD R7, R0, UR4, RZ ;  /* 0x0000000400077c24 */ /* 0x000fe4000f8e02ff */
        /* <DEDUP_REMOVED lines=20> */
[----:B------:R-:W-:-:S02]  /*04a0*/  SHF.R.S32.HI R63, RZ, 0x1f, R58 ;  /* 0x0000001fff3f7819 */ /* 0x000fc4000001143a */
[----:B------:R-:W-:Y:S01]  /*04b0*/  CS2R R2, SRZ ;  /* 0x0000000000027805 */ /* 0x000fe2000001ff00 */
[----:B------:R-:W-:Y:S01]  /*04c0*/  UMOV UR4, 0x400 ;  /* 0x0000040000047882 */ /* 0x000fe20000000000 */
[--C-:B------:R-:W-:Y:S01]  /*04d0*/  @P0 SHF.R.S32.HI R3, RZ, 0x1f, R57.reuse ;  /* 0x0000001fff030819 */ /* 0x100fe20000011439 */
[----:B------:R-:W-:Y:S01]  /*04e0*/  @P0 IMAD.MOV.U32 R2, RZ, RZ, R57 ;  /* 0x000000ffff020224 */ /* 0x000fe200078e0039 */
[CC--:B------:R-:W-:Y:S01]  /*04f0*/  LEA.HI R61, R63.reuse, R58.reuse, RZ, 0x3 ;  /* 0x0000003a3f3d7211 */ /* 0x0c0fe200078f18ff */
[----:B------:R-:W-:Y:S01]  /*0500*/  BSSY B0, `(.L_x_67) ;  /* 0x0000100000007945 */ /* 0x000fe20003800000 */
[----:B------:R-:W-:Y:S02]  /*0510*/  LEA.HI R56, R63, R58, RZ, 0x7 ;  /* 0x0000003a3f387211 */ /* 0x000fe400078f38ff */
[----:B------:R-:W-:Y:S02]  /*0520*/  SHF.R.S32.HI R57, RZ, 0x3, R61 ;  /* 0x00000003ff397819 */ /* 0x000fe4000001143d */
[----:B0-----:R-:W-:Y:S01]  /*0530*/  VIADDMNMX R64, R54, -R59, 0x40, PT ;  /* 0x0000004036407446 */ /* 0x001fe2000380093b */
[----:B------:R-:W-:Y:S01]  /*0540*/  IMAD.SHL.U32 R56, R56, 0x8, RZ ;  /* 0x0000000838387824 */ /* 0x000fe200078e00ff */
[----:B------:R-:W-:-:S02]  /*0550*/  IADD3 R60, R57, 0x20, RZ ;  /* 0x00000020393c7810 */ /* 0x000fc40007ffe0ff */
[-C--:B------:R-:W-:Y:S02]  /*0560*/  ISETP.GE.AND P1, PT, R57, R64.reuse, PT ;  /* 0x000000403900720c */ /* 0x080fe40003f26270 */
[----:B------:R-:W-:Y:S02]  /*0570*/  LOP3.LUT R59, R56, 0x7ffffc00, RZ, 0xc0, !PT ;  /* 0x7ffffc00383b7812 */ /* 0x000fe400078ec0ff */
[----:B------:R-:W-:Y:S02]  /*0580*/  ISETP.GE.AND P0, PT, R60, R64, PT ;  /* 0x000000403c00720c */ /* 0x000fe40003f06270 */
[CC--:B------:R-:W-:Y:S01]  /*0590*/  LEA.HI R62, R63.reuse, R58.reuse, RZ, 0x2 ;  /* 0x0000003a3f3e7211 */ /* 0x0c0fe200078f10ff */
[----:B-1----:R-:W-:Y:S01]  /*05a0*/  ULEA UR4, UR5, UR4, 0x18 ;  /* 0x0000000405047291 */ /* 0x002fe2000f8ec03f */
[CC--:B------:R-:W-:Y:S02]  /*05b0*/  LEA.HI R64, R63.reuse, R58.reuse, RZ, 0x5 ;  /* 0x0000003a3f407211 */ /* 0x0c0fe400078f28ff */
[----:B------:R-:W-:Y:S01]  /*05c0*/  LEA.HI R56, R63, R58, RZ, 0x6 ;  /* 0x0000003a3f387211 */ /* 0x000fe200078f30ff */
[----:B------:R-:W-:Y:S01]  /*05d0*/  ULDC UR5, c[0x0][0x268] ;  /* 0x00009a0000057ab9 */ /* 0x000fe20000000800 */
[----:B------:R-:W-:-:S02]  /*05e0*/  LOP3.LUT R67, R62, 0x7ffffffc, RZ, 0xc0, !PT ;  /* 0x7ffffffc3e437812 */ /* 0x000fc400078ec0ff */
[C---:B------:R-:W-:Y:S02]  /*05f0*/  LEA R63, R58.reuse, UR4, 0x4 ;  /* 0x000000043a3f7c11 */ /* 0x040fe4000f8e20ff */
[--C-:B------:R-:W-:Y:S01]  /*0600*/  SHF.R.S32.HI R60, RZ, 0x2, R62.reuse ;  /* 0x00000002ff3c7819 */ /* 0x100fe2000001143e */
[----:B------:R-:W-:Y:S01]  /*0610*/  IMAD.IADD R54, R58, 0x1, -R67 ;  /* 0x000000013a367824 */ /* 0x000fe200078e0a43 */
[----:B------:R-:W-:Y:S02]  /*0620*/  SHF.R.S32.HI R65, RZ, 0x1f, R62 ;  /* 0x0000001fff417819 */ /* 0x000fe4000001143e */
[----:B------:R-:W-:Y:S01]  /*0630*/  SHF.R.S32.HI R62, RZ, 0x1f, R61 ;  /* 0x0000001fff3e7819 */ /* 0x000fe2000001143d */
[----:B------:R-:W-:Y:S01]  /*0640*/  IMAD R54, R54, 0x2, R59 ;  /* 0x0000000236367824 */ /* 0x000fe200078e023b */
[----:B------:R-:W-:Y:S02]  /*0650*/  LOP3.LUT R59, R61, 0xfffffff8, RZ, 0xc0, !PT ;  /* 0xfffffff83d3b7812 */ /* 0x000fe400078ec0ff */
[----:B------:R-:W-:-:S02]  /*0660*/  SHF.R.S32.HI R61, RZ, 0x5, R64 ;  /* 0x00000005ff3d7819 */ /* 0x000fc40000011440 */
[----:B------:R-:W-:Y:S01]  /*0670*/  LEA.HI R65, R65, R60, RZ, 0x3 ;  /* 0x0000003c41417211 */ /* 0x000fe200078f18ff */
[----:B------:R-:W-:Y:S01]  /*0680*/  IMAD.IADD R59, R58, 0x1, -R59 ;  /* 0x000000013a3b7824 */ /* 0x000fe200078e0a3b */
[----:B------:R-:W-:Y:S02]  /*0690*/  LEA.HI R64, R64, R61, RZ, 0x1 ;  /* 0x0000003d40407211 */ /* 0x000fe400078f08ff */
[----:B------:R-:W-:Y:S02]  /*06a0*/  LOP3.LUT R65, R65, 0xfffffff8, RZ, 0xc0, !PT ;  /* 0xfffffff841417812 */ /* 0x000fe400078ec0ff */
[----:B------:R-:W-:Y:S02]  /*06b0*/  LOP3.LUT R64, R64, 0xfffffffe, RZ, 0xc0, !PT ;  /* 0xfffffffe40407812 */ /* 0x000fe400078ec0ff */
[----:B------:R-:W-:Y:S01]  /*06c0*/  LEA.HI R62, R62, R57, RZ, 0x2 ;  /* 0x000000393e3e7211 */ /* 0x000fe200078f10ff */
[----:B------:R-:W-:Y:S01]  /*06d0*/  IMAD.IADD R58, R60, 0x1, -R65 ;  /* 0x000000013c3a7824 */ /* 0x000fe200078e0a41 */
[----:B------:R-:W-:-:S02]  /*06e0*/  IADD3 R61, R61, -R64, RZ ;  /* 0x800000403d3d7210 */ /* 0x000fc40007ffe0ff */
[----:B------:R-:W-:Y:S02]  /*06f0*/  IADD3 R2, P2, R57, R2, RZ ;  /* 0x0000000239027210 */ /* 0x000fe40007f5e0ff */
[----:B------:R-:W-:Y:S01]  /*0700*/  LOP3.LUT R62, R62, 0xffffffc, RZ, 0xc0, !PT ;  /* 0x0ffffffc3e3e7812 */ /* 0x000fe200078ec0ff */
[----:B------:R-:W-:Y:S01]  /*0710*/  IMAD R54, R61, 0x100, R54 ;  /* 0x000001003d367824 */ /* 0x000fe200078e0236 */
[----:B------:R-:W-:Y:S01]  /*0720*/  LEA.HI.X.SX32 R3, R57, R3, 0x1, P2 ;  /* 0x0000000339037211 */ /* 0x000fe200010f0eff */
[----:B------:R-:W-:Y:S01]  /*0730*/  IMAD.SHL.U32 R61, R61, 0x40, RZ ;  /* 0x000000403d3d7824 */ /* 0x000fe200078e00ff */
[----:B------:R-:W-:Y:S01]  /*0740*/  SHF.R.S32.HI R56, RZ, 0x6, R56 ;  /* 0x00000006ff387819 */ /* 0x000fe20000011438 */
[----:B------:R-:W-:Y:S02]  /*0750*/  IMAD.IADD R57, R57, 0x1, -R62 ;  /* 0x0000000139397824 */ /* 0x000fe400078e0a3e */
[----:B------:R-:W-:Y:S01]  /*0760*/  IMAD.WIDE R2, R55, 0x40, R2 ;  /* 0x0000004037027825 */ /* 0x000fe200078e0202 */
[----:B------:R-:W-:-:S03]  /*0770*/  LOP3.LUT R61, R61, 0x40, RZ, 0xc0, !PT ;  /* 0x000000403d3d7812 */ /* 0x000fc600078ec0ff */
[C---:B------:R-:W-:Y:S01]  /*0780*/  IMAD R57, R56.reuse, 0x8, R57 ;  /* 0x0000000838397824 */ /* 0x040fe200078e0239 */
[----:B------:R-:W-:Y:S01]  /*0790*/  SHF.L.U32 R56, R56, 0x3, RZ ;  /* 0x0000000338387819 */ /* 0x000fe200000006ff */
[----:B--2---:R0:W-:Y:S04]  /*07a0*/  STS.128 [R63], R4 ;  /* 0x000000043f007388 */ /* 0x0041e80000000c00 */
[----:B---3--:R1:W-:Y:S04]  /*07b0*/  STS.128 [R63+0x1000], R8 ;  /* 0x001000083f007388 */ /* 0x0083e80000000c00 */
[----:B----4-:R-:W-:Y:S04]  /*07c0*/  STS.128 [R63+0x2000], R12 ;  /* 0x0020000c3f007388 */ /* 0x010fe80000000c00 */
[----:B-----5:R2:W-:Y:S04]  /*07d0*/  STS.128 [R63+0x3000], R16 ;  /* 0x003000103f007388 */ /* 0x0205e80000000c00 */
[----:B------:R-:W-:Y:S01]  /*07e0*/  STS.128 [R63+0x4000], R20 ;  /* 0x004000143f007388 */ /* 0x000fe20000000c00 */
[C---:B0-----:R-:W-:Y:S01]  /*07f0*/  LEA.HI R6, R59.reuse, R59, RZ, 0x1 ;  /* 0x0000003b3b067211 */ /* 0x041fe200078f08ff */
[----:B------:R-:W-:-:S02]  /*0800*/  IMAD.SHL.U32 R4, R59, 0x8, RZ ;  /* 0x000000083b047824 */ /* 0x000fc400078e00ff */
[----:B------:R-:W-:Y:S01]  /*0810*/  STS.128 [R63+0x5000], R24 ;  /* 0x005000183f007388 */ /* 0x000fe20000000c00 */
[----:B-1----:R-:W-:Y:S02]  /*0820*/  SHF.R.S32.HI R9, RZ, 0x1f, R58 ;  /* 0x0000001fff097819 */ /* 0x002fe4000001143a */
[----:B------:R-:W-:Y:S01]  /*0830*/  SHF.L.U32 R6, R6, 0x9, RZ ;  /* 0x0000000906067819 */ /* 0x000fe200000006ff */
[----:B------:R-:W-:Y:S01]  /*0840*/  STS.128 [R63+0x6000], R28 ;  /* 0x0060001c3f007388 */ /* 0x000fe20000000c00 */
[----:B------:R-:W-:Y:S02]  /*0850*/  LEA.HI R9, R9, R58, RZ, 0x2 ;  /* 0x0000003a09097211 */ /* 0x000fe400078f10ff */
[----:B------:R-:W-:Y:S01]  /*0860*/  LOP3.LUT R8, R6, 0x7ffffc00, RZ, 0xc0, !PT ;  /* 0x7ffffc0006087812 */ /* 0x000fe200078ec0ff */
[----:B------:R-:W-:Y:S01]  /*0870*/  STS.128 [R63+0x7000], R32 ;  /* 0x007000203f007388 */ /* 0x000fe20000000c00 */
[C---:B--2---:R-:W-:Y:S01]  /*0880*/  LOP3.LUT R17, R9.reuse, 0x7fffffc, RZ, 0xc0, !PT ;  /* 0x07fffffc09117812 */ /* 0x044fe200078ec0ff */
[----:B------:R-:W-:Y:S01]  /*0890*/  IMAD.SHL.U32 R9, R9, 0x10, RZ ;  /* 0x0000001009097824 */ /* 0x000fe200078e00ff */
[----:B------:R-:W-:Y:S01]  /*08a0*/  LOP3.LUT R6, R61, 0x8, R4, 0xf8, !PT ;  /* 0x000000083d067812 */ /* 0x000fe200078ef804 */
[----:B------:R-:W-:Y:S01]  /*08b0*/  STS.128 [R63+0x8000], R36 ;  /* 0x008000243f007388 */ /* 0x000fe20000000c00 */
[----:B------:R-:W-:Y:S01]  /*08c0*/  SHF.R.U32.HI R61, RZ, 0x3, R61 ;  /* 0x00000003ff3d7819 */ /* 0x000fe2000001163d */
[----:B------:R-:W-:Y:S01]  /*08d0*/  IMAD.U32 R8, R57, 0x10, R8 ;  /* 0x0000001039087824 */ /* 0x000fe200078e0008 */
[----:B------:R-:W-:Y:S01]  /*08e0*/  LOP3.LUT R9, R9, 0x40, RZ, 0xc0, !PT ;  /* 0x0000004009097812 */ /* 0x000fe200078ec0ff */
[----:B------:R-:W-:Y:S01]  /*08f0*/  STS.128 [R63+0x9000], R40 ;  /* 0x009000283f007388 */ /* 0x000fe20000000c00 */
[----:B------:R-:W-:Y:S01]  /*0900*/  LOP3.LUT R61, R6, R61, RZ, 0x3c, !PT ;  /* 0x0000003d063d7212 */ /* 0x000fe200078e3cff */
[----:B------:R-:W-:Y:S01]  /*0910*/  IMAD.IADD R17, R58, 0x1, -R17 ;  /* 0x000000013a117824 */ /* 0x000fe200078e0a11 */
[----:B------:R-:W-:Y:S01]  /*0920*/  LOP3.LUT R56, R9, 0x8, R56, 0xf8, !PT ;  /* 0x0000000809387812 */ /* 0x000fe200078ef838 */
[----:B------:R-:W-:Y:S01]  /*0930*/  STS.128 [R63+0xa000], R44 ;  /* 0x00a0002c3f007388 */ /* 0x000fe20000000c00 */
[----:B------:R-:W-:Y:S01]  /*0940*/  SHF.R.U32.HI R9, RZ, 0x3, R9 ;  /* 0x00000003ff097819 */ /* 0x000fe20000011609 */
[----:B------:R-:W-:-:S02]  /*0950*/  IMAD.IADD R6, R8, 0x1, R61 ;  /* 0x0000000108067824 */ /* 0x000fc400078e023d */
[----:B------:R-:W-:Y:S01]  /*0960*/  STS.128 [R63+0xb000], R48 ;  /* 0x00b000303f007388 */ /* 0x000fe20000000c00 */
[----:B------:R-:W-:Y:S01]  /*0970*/  LOP3.LUT R56, R56, R9, RZ, 0x3c, !PT ;  /* 0x0000000938387212 */ /* 0x000fe200078e3cff */
[----:B------:R-:W-:Y:S01]  /*0980*/  IMAD R17, R17, 0x10, R54 ;  /* 0x0000001011117824 */ /* 0x000fe200078e0236 */
[----:B------:R-:W-:Y:S06]  /*0990*/  BAR.SYNC.DEFER_BLOCKING 0x0 ;  /* 0x0000000000007b1d */ /* 0x000fec0000010000 */
[----:B------:R-:W0:Y:S04]  /*09a0*/  LDS R5, [R53+UR4] ;  /* 0x0000000435057984 */ /* 0x000e280008000800 */
[----:B------:R-:W1:Y:S04]  /*09b0*/  LDS R7, [R53+UR4+0x400] ;  /* 0x0004000435077984 */ /* 0x000e680008000800 */
[----:B------:R-:W2:Y:S04]  /*09c0*/  LDS R10, [R53+UR4+0x800] ;  /* 0x00080004350a7984 */ /* 0x000ea80008000800 */
        /* <DEDUP_REMOVED lines=10> */
[----:B-1----:R-:W-:Y:S01]  /*0a70*/  FMUL.FTZ R9, R7, UR5 ;  /* 0x0000000507097c20 */ /* 0x002fe20008410000 */
[----:B------:R-:W-:Y:S02]  /*0a80*/  IMAD.IADD R7, R56, 0x1, R17 ;  /* 0x0000000138077824 */ /* 0x000fe400078e0211 */
[----:B------:R-:W1:Y:S01]  /*0a90*/  LDS R20, [R53+UR4+0x2000] ;  /* 0x0020000435147984 */ /* 0x000e620008000800 */
[----:B--2---:R-:W-:Y:S01]  /*0aa0*/  FMUL.FTZ R10, R10, UR5 ;  /* 0x000000050a0a7c20 */ /* 0x004fe20008410000 */
[----:B------:R-:W-:Y:S02]  /*0ab0*/  F2FP.BF16.F32.PACK_AB R8, R9, R8 ;  /* 0x000000080908723e */ /* 0x000fe400000010ff */
[----:B------:R-:W2:Y:S01]  /*0ac0*/  LDS R21, [R53+UR4+0x2400] ;  /* 0x0024000435157984 */ /* 0x000ea20008000800 */
[----:B---3--:R-:W-:-:S03]  /*0ad0*/  FMUL.FTZ R11, R11, UR5 ;  /* 0x000000050b0b7c20 */ /* 0x008fc60008410000 */
[----:B------:R-:W3:Y:S01]  /*0ae0*/  LDS R24, [R53+UR4+0x3000] ;  /* 0x0030000435187984 */ /* 0x000ee20008000800 */
[----:B----4-:R-:W-:Y:S01]  /*0af0*/  FMUL.FTZ R12, R12, UR5 ;  /* 0x000000050c0c7c20 */ /* 0x010fe20008410000 */
[----:B------:R-:W-:Y:S02]  /*0b00*/  F2FP.BF16.F32.PACK_AB R9, R11, R10 ;  /* 0x0000000a0b09723e */ /* 0x000fe400000010ff */
[----:B------:R-:W4:Y:S01]  /*0b10*/  LDS R32, [R53+UR4+0x3c00] ;  /* 0x003c000435207984 */ /* 0x000f220008000800 */
[----:B-----5:R-:W-:-:S03]  /*0b20*/  FMUL.FTZ R13, R13, UR5 ;  /* 0x000000050d0d7c20 */ /* 0x020fc60008410000 */
[----:B------:R-:W5:Y:S01]  /*0b30*/  LDS R41, [R53+UR4+0x4000] ;  /* 0x0040000435297984 */ /* 0x000f620008000800 */
[----:B------:R-:W-:Y:S01]  /*0b40*/  FMUL.FTZ R14, R14, UR5 ;  /* 0x000000050e0e7c20 */ /* 0x000fe20008410000 */
[----:B------:R-:W-:Y:S02]  /*0b50*/  F2FP.BF16.F32.PACK_AB R10, R13, R12 ;  /* 0x0000000c0d0a723e */ /* 0x000fe400000010ff */
[----:B------:R-:W5:Y:S01]  /*0b60*/  LDS R42, [R53+UR4+0x4400] ;  /* 0x00440004352a7984 */ /* 0x000f620008000800 */
[----:B------:R-:W-:-:S03]  /*0b70*/  FMUL.FTZ R15, R15, UR5 ;  /* 0x000000050f0f7c20 */ /* 0x000fc60008410000 */
        /* <DEDUP_REMOVED lines=9> */
[----:B0-----:R-:W-:-:S03]  /*0c10*/  FMUL.FTZ R38, R31, UR5 ;  /* 0x000000051f267c20 */ /* 0x001fc60008410000 */
[----:B------:R-:W0:Y:S01]  /*0c20*/  LDS R15, [R53+UR4+0x5c00] ;  /* 0x005c0004350f7984 */ /* 0x000e220008000800 */
[----:B-1----:R-:W-:-:S03]  /*0c30*/  FMUL.FTZ R20, R20, UR5 ;  /* 0x0000000514147c20 */ /* 0x002fc60008410000 */
[----:B------:R-:W1:Y:S01]  /*0c40*/  LDS R16, [R53+UR4+0x6000] ;  /* 0x0060000435107984 */ /* 0x000e620008000800 */
[----:B--2---:R-:W-:-:S03]  /*0c50*/  FMUL.FTZ R25, R21, UR5 ;  /* 0x0000000515197c20 */ /* 0x004fc60008410000 */
[----:B------:R-:W2:Y:S01]  /*0c60*/  LDS R17, [R53+UR4+0x6400] ;  /* 0x0064000435117984 */ /* 0x000ea20008000800 */
[----:B---3--:R-:W-:Y:S01]  /*0c70*/  FMUL.FTZ R24, R24, UR5 ;  /* 0x0000000518187c20 */ /* 0x008fe20008410000 */
[----:B------:R-:W-:Y:S02]  /*0c80*/  F2FP.BF16.F32.PACK_AB R20, R25, R20 ;  /* 0x000000141914723e */ /* 0x000fe400000010ff */
[----:B------:R-:W3:Y:S01]  /*0c90*/  LDS R47, [R53+UR4+0x4c00] ;  /* 0x004c0004352f7984 */ /* 0x000ee20008000800 */
[----:B----4-:R-:W-:Y:S01]  /*0ca0*/  FMUL.FTZ R35, R32, UR5 ;  /* 0x0000000520237c20 */ /* 0x010fe20008410000 */
[----:B------:R-:W-:Y:S02]  /*0cb0*/  F2FP.BF16.F32.PACK_AB R27, R29, R24 ;  /* 0x000000181d1b723e */ /* 0x000fe400000010ff */
[----:B------:R-:W4:Y:S01]  /*0cc0*/  LDS R18, [R53+UR4+0x6800] ;  /* 0x0068000435127984 */ /* 0x000f220008000800 */
[----:B-----5:R-:W-:Y:S01]  /*0cd0*/  FMUL.FTZ R44, R41, UR5 ;  /* 0x00000005292c7c20 */ /* 0x020fe20008410000 */
[----:B------:R-:W-:-:S02]  /*0ce0*/  F2FP.BF16.F32.PACK_AB R38, R35, R38 ;  /* 0x000000262326723e */ /* 0x000fc400000010ff */
        /* <DEDUP_REMOVED lines=15> */
[----:B-1----:R-:W-:Y:S01]  /*0de0*/  FMUL.FTZ R16, R16, UR5 ;  /* 0x0000000510107c20 */ /* 0x002fe20008410000 */
[----:B------:R-:W-:Y:S02]  /*0df0*/  F2FP.BF16.F32.PACK_AB R13, R15, R14 ;  /* 0x0000000e0f0d723e */ /* 0x000fe400000010ff */
        /* <DEDUP_REMOVED lines=24> */
[----:B0-----:R-:W-:Y:S01]  /*0f80*/  FMUL.FTZ R46, R23, UR5 ;  /* 0x00000005172e7c20 */ /* 0x001fe20008410000 */
[----:B------:R-:W-:Y:S02]  /*0f90*/  LEA R23, R7, UR4, 0x1 ;  /* 0x0000000407177c11 */ /* 0x000fe4000f8e08ff */
[----:B------:R-:W0:Y:S01]  /*0fa0*/  LDS R37, [R53+UR4+0xb000] ;  /* 0x00b0000435257984 */ /* 0x000e220008000800 */
[----:B-1----:R-:W-:Y:S01]  /*0fb0*/  FMUL.FTZ R24, R24, UR5 ;  /* 0x0000000518187c20 */ /* 0x002fe20008410000 */
[----:B------:R-:W-:-:S02]  /*0fc0*/  F2FP.BF16.F32.PACK_AB R21, R46, R21 ;  /* 0x000000152e15723e */ /* 0x000fc400000010ff */
[----:B------:R-:W1:Y:S01]  /*0fd0*/  LDS R42, [R53+UR4+0xb400] ;  /* 0x00b40004352a7984 */ /* 0x000e620008000800 */
[----:B--2---:R-:W-:Y:S01]  /*0fe0*/  FMUL.FTZ R29, R29, UR5 ;  /* 0x000000051d1d7c20 */ /* 0x004fe20008410000 */
[----:B------:R-:W-:Y:S02]  /*0ff0*/  IADD3 R7, R4, 0x80, RZ ;  /* 0x0000008004077810 */ /* 0x000fe40007ffe0ff */
[----:B------:R-:W2:Y:S01]  /*1000*/  LDS R41, [R53+UR4+0xb800] ;  /* 0x00b8000435297984 */ /* 0x000ea20008000800 */
[----:B---3--:R-:W-:Y:S01]  /*1010*/  FMUL.FTZ R25, R25, UR5 ;  /* 0x0000000519197c20 */ /* 0x008fe20008410000 */
[----:B------:R-:W-:Y:S02]  /*1020*/  F2FP.BF16.F32.PACK_AB R24, R29, R24 ;  /* 0x000000181d18723e */ /* 0x000fe400000010ff */
[----:B------:R-:W3:Y:S01]  /*1030*/  LDS R43, [R53+UR4+0xbc00] ;  /* 0x00bc0004352b7984 */ /* 0x000ee20008000800 */
[----:B----4-:R-:W-:Y:S01]  /*1040*/  FMUL.FTZ R28, R28, UR5 ;  /* 0x000000051c1c7c20 */ /* 0x010fe20008410000 */
[----:B-----5:R-:W-:-:S02]  /*1050*/  FMUL.FTZ R32, R32, UR5 ;  /* 0x0000000520207c20 */ /* 0x020fc40008410000 */
[----:B------:R-:W-:Y:S02]  /*1060*/  STS [R23+0xf400], R21 ;  /* 0x00f4001517007388 */ /* 0x000fe40000000800 */
[----:B------:R-:W-:Y:S01]  /*1070*/  F2FP.BF16.F32.PACK_AB R25, R28, R25 ;  /* 0x000000191c19723e */ /* 0x000fe200000010ff */
[----:B------:R-:W-:Y:S01]  /*1080*/  FMUL.FTZ R19, R34, UR5 ;  /* 0x0000000522137c20 */ /* 0x000fe20008410000 */
[----:B------:R-:W-:Y:S01]  /*1090*/  STS [R23+0xc000], R8 ;  /* 0x00c0000817007388 */ /* 0x000fe20000000800 */
[----:B------:R-:W-:-:S03]  /*10a0*/  FMUL.FTZ R36, R36, UR5 ;  /* 0x0000000524247c20 */ /* 0x000fc60008410000 */
[----:B------:R-:W-:Y:S01]  /*10b0*/  F2FP.BF16.F32.PACK_AB R19, R19, R32 ;  /* 0x000000201313723e */ /* 0x000fe200000010ff */
[----:B------:R-:W-:Y:S01]  /*10c0*/  STS [R23+0xc100], R9 ;  /* 0x00c1000917007388 */ /* 0x000fe20000000800 */
[----:B------:R-:W-:-:S03]  /*10d0*/  FMUL.FTZ R17, R40, UR5 ;  /* 0x0000000528117c20 */ /* 0x000fc60008410000 */
[----:B------:R4:W-:Y:S01]  /*10e0*/  STS [R23+0xd000], R20 ;  /* 0x00d0001417007388 */ /* 0x0009e20000000800 */
[----:B------:R-:W-:Y:S01]  /*10f0*/  FMUL.FTZ R35, R35, UR5 ;  /* 0x0000000523237c20 */ /* 0x000fe20008410000 */
[----:B------:R-:W-:Y:S02]  /*1100*/  F2FP.BF16.F32.PACK_AB R17, R17, R36 ;  /* 0x000000241111723e */ /* 0x000fe400000010ff */
[----:B------:R1:W-:Y:S01]  /*1110*/  STS [R23+0xd100], R22 ;  /* 0x00d1001617007388 */ /* 0x0003e20000000800 */
[----:B------:R-:W-:-:S03]  /*1120*/  FMUL.FTZ R16, R39, UR5 ;  /* 0x0000000527107c20 */ /* 0x000fc60008410000 */
[----:B------:R3:W-:Y:S01]  /*1130*/  STS [R23+0xc400], R10 ;  /* 0x00c4000a17007388 */ /* 0x0007e20000000800 */
[----:B0-----:R-:W-:Y:S01]  /*1140*/  FMUL.FTZ R37, R37, UR5 ;  /* 0x0000000525257c20 */ /* 0x001fe20008410000 */
[----:B------:R-:W-:Y:S02]  /*1150*/  F2FP.BF16.F32.PACK_AB R16, R16, R35 ;  /* 0x000000231010723e */ /* 0x000fe400000010ff */
[----:B------:R0:W-:Y:S01]  /*1160*/  STS [R23+0xc500], R11 ;  /* 0x00c5000b17007388 */ /* 0x0001e20000000800 */
[----:B----4-:R-:W-:Y:S02]  /*1170*/  VIADD R20, R4, 0x40 ;  /* 0x0000004004147836 */ /* 0x010fe40000000000 */
[----:B-1----:R-:W-:Y:S01]  /*1180*/  FMUL.FTZ R42, R42, UR5 ;  /* 0x000000052a2a7c20 */ /* 0x002fe20008410000 */
[----:B------:R0:W-:Y:S01]  /*1190*/  STS [R23+0xd400], R27 ;  /* 0x00d4001b17007388 */ /* 0x0001e20000000800 */
[----:B--2---:R-:W-:-:S03]  /*11a0*/  FMUL.FTZ R41, R41, UR5 ;  /* 0x0000000529297c20 */ /* 0x004fc60008410000 */
[----:B------:R-:W-:Y:S01]  /*11b0*/  F2FP.BF16.F32.PACK_AB R37, R42, R37 ;  /* 0x000000252a25723e */ /* 0x000fe200000010ff */
[----:B------:R0:W-:Y:S01]  /*11c0*/  STS [R23+0xd500], R38 ;  /* 0x00d5002617007388 */ /* 0x0001e20000000800 */
[----:B---3--:R-:W-:Y:S01]  /*11d0*/  FMUL.FTZ R18, R43, UR5 ;  /* 0x000000052b127c20 */ /* 0x008fe20008410000 */
[----:B------:R-:W-:Y:S02]  /*11e0*/  UIADD3 UR5, UR4, 0xc000, URZ ;  /* 0x0000c00004057890 */ /* 0x000fe4000fffe03f */
[----:B------:R0:W-:Y:S02]  /*11f0*/  STS [R23+0xe000], R44 ;  /* 0x00e0002c17007388 */ /* 0x0001e40000000800 */
[----:B------:R-:W-:Y:S02]  /*1200*/  F2FP.BF16.F32.PACK_AB R18, R18, R41 ;  /* 0x000000291212723e */ /* 0x000fe400000010ff */
[----:B------:R0:W-:Y:S01]  /*1210*/  STS [R23+0xe100], R45 ;  /* 0x00e1002d17007388 */ /* 0x0001e20000000800 */
[----:B------:R-:W-:-:S02]  /*1220*/  LEA R21, R6, UR5, 0x1 ;  /* 0x0000000506157c11 */ /* 0x000fc4000f8e08ff */
[----:B------:R-:W-:Y:S01]  /*1230*/  LEA R6, R6, UR4, 0x1 ;  /* 0x0000000406067c11 */ /* 0x000fe2000f8e08ff */
[----:B------:R0:W-:Y:S04]  /*1240*/  STS [R23+0xf000], R14 ;  /* 0x00f0000e17007388 */ /* 0x0001e80000000800 */
        /* <DEDUP_REMOVED lines=11> */
[----:B------:R0:W-:Y:S01]  /*1300*/  STS [R23+0x11500], R18 ;  /* 0x0115001217007388 */ /* 0x0001e20000000800 */
[----:B------:R-:W-:Y:S06]  /*1310*/  BAR.SYNC.DEFER_BLOCKING 0x0 ;  /* 0x0000000000007b1d */ /* 0x000fec0000010000 */
[----:B------:R-:W-:Y:S05]  /*1320*/  @P1 BRA `(.L_x_68) ;  /* 0x0000000000741947 */ /* 0x000fea0003800000 */
[----:B0-----:R-:W0:Y:S01]  /*1330*/  LDC.64 R24, c[0x0][0x258] ;  /* 0x00009600ff187b82 */ /* 0x001e220000000a00 */
[----:B------:R-:W-:Y:S01]  /*1340*/  ULDC UR4, c[0x0][0x244] ;  /* 0x0000910000047ab9 */ /* 0x000fe20000000800 */
[----:B------:R-:W-:Y:S01]  /*1350*/  LDS.128 R16, [R21+0x4000] ;  /* 0x0040000015107984 */ /* 0x000fe20000000c00 */
[----:B------:R-:W-:Y:S01]  /*1360*/  ISETP.GE.AND P1, PT, R4, UR4, PT ;  /* 0x0000000404007c0c */ /* 0x000fe2000bf26270 */
[----:B------:R-:W-:Y:S01]  /*1370*/  ULDC.64 UR10, c[0x0][0x260] ;  /* 0x00009800000a7ab9 */ /* 0x000fe20000000a00 */
[----:B------:R-:W-:Y:S02]  /*1380*/  SHF.R.S32.HI R5, RZ, 0x1f, R4 ;  /* 0x0000001fff057819 */ /* 0x000fe40000011404 */
[----:B------:R-:W-:Y:S02]  /*1390*/  ISETP.GE.AND P2, PT, R20, UR4, PT ;  /* 0x0000000414007c0c */ /* 0x000fe4000bf46270 */
[----:B------:R-:W-:-:S07]  /*13a0*/  ISETP.GE.AND P3, PT, R7, UR4, PT ;  /* 0x0000000407007c0c */ /* 0x000fce000bf66270 */
[----:B------:R-:W1:Y:S01]  /*13b0*/  @!P1 LDS.128 R12, [R21] ;  /* 0x00000000150c9984 */ /* 0x000e620000000c00 */
[C---:B0-----:R-:W-:Y:S02]  /*13c0*/  IMAD R8, R24.reuse, UR9, RZ ;  /* 0x0000000918087c24 */ /* 0x041fe4000f8e02ff */
[----:B------:R-:W-:-:S04]  /*13d0*/  IMAD.WIDE.U32 R22, R24, UR8, R4 ;  /* 0x0000000818167c25 */ /* 0x000fc8000f8e0004 */
[----:B------:R-:W-:Y:S02]  /*13e0*/  IMAD R25, R25, UR8, R8 ;  /* 0x0000000819197c24 */ /* 0x000fe4000f8e0208 */
[----:B------:R0:W2:Y:S02]  /*13f0*/  LDS.128 R8, [R21+0x2000] ;  /* 0x0020000015087984 */ /* 0x0000a40000000c00 */
[----:B------:R-:W-:Y:S02]  /*1400*/  IMAD.IADD R23, R23, 0x1, R25 ;  /* 0x0000000117177824 */ /* 0x000fe400078e0219 */
[----:B------:R-:W-:Y:S02]  /*1410*/  IMAD R25, R0, UR10, RZ ;  /* 0x0000000a00197c24 */ /* 0x000fe4000f8e02ff */
[----:B------:R-:W-:-:S04]  /*1420*/  IMAD.WIDE.U32 R22, R52, UR10, R22 ;  /* 0x0000000a34167c25 */ /* 0x000fc8000f8e0016 */
[----:B------:R-:W-:Y:S01]  /*1430*/  IMAD R25, R52, UR11, R25 ;  /* 0x0000000b34197c24 */ /* 0x000fe2000f8e0219 */
[----:B------:R-:W-:-:S03]  /*1440*/  ULDC.64 UR10, c[0x0][0x250] ;  /* 0x00009400000a7ab9 */ /* 0x000fc60000000a00 */
[----:B------:R-:W-:Y:S02]  /*1450*/  IMAD.IADD R23, R23, 0x1, R25 ;  /* 0x0000000117177824 */ /* 0x000fe400078e0219 */
[----:B------:R-:W-:Y:S02]  /*1460*/  IMAD R25, R3, UR10, RZ ;  /* 0x0000000a03197c24 */ /* 0x000fe4000f8e02ff */
[----:B------:R-:W-:-:S04]  /*1470*/  IMAD.WIDE.U32 R22, R2, UR10, R22 ;  /* 0x0000000a02167c25 */ /* 0x000fc8000f8e0016 */
[----:B0-----:R-:W-:Y:S01]  /*1480*/  IMAD R21, R2, UR11, R25 ;  /* 0x0000000b02157c24 */ /* 0x001fe2000f8e0219 */
[----:B------:R-:W-:Y:S02]  /*1490*/  ULDC.64 UR10, c[0x0][0x238] ;  /* 0x00008e00000a7ab9 */ /* 0x000fe40000000a00 */
[----:B------:R-:W-:Y:S01]  /*14a0*/  LEA R24, P4, R22, UR10, 0x1 ;  /* 0x0000000a16187c11 */ /* 0x000fe2000f8808ff */
[----:B------:R-:W-:-:S05]  /*14b0*/  IMAD.IADD R21, R23, 0x1, R21 ;  /* 0x0000000117157824 */ /* 0x000fca00078e0215 */
[----:B------:R-:W-:-:S05]  /*14c0*/  LEA.HI.X R25, R22, UR11, R21, 0x1, P4 ;  /* 0x0000000b16197c11 */ /* 0x000fca000a0f0c15 */
[----:B-1----:R1:W-:Y:S04]  /*14d0*/  @!P1 STG.E.128 desc[UR6][R24.64], R12 ;  /* 0x0000000c18009986 */ /* 0x0023e8000c101d06 */
[----:B--2---:R1:W-:Y:S04]  /*14e0*/  @!P2 STG.E.128 desc[UR6][R24.64+0x80], R8 ;  /* 0x000080081800a986 */ /* 0x0043e8000c101d06 */
[----:B------:R1:W-:Y:S02]  /*14f0*/  @!P3 STG.E.128 desc[UR6][R24.64+0x100], R16 ;  /* 0x000100101800b986 */ /* 0x0003e4000c101d06 */
.L_x_68:
[----:B------:R-:W-:Y:S05]  /*1500*/  BSYNC B0 ;  /* 0x0000000000007941 */ /* 0x000fea0003800000 */
.L_x_67:
[----:B------:R-:W-:Y:S05]  /*1510*/  @P0 EXIT ;  /* 0x000000000000094d */ /* 0x000fea0003800000 */
[----:B-1----:R-:W1:Y:S01]  /*1520*/  LDC.64 R8, c[0x0][0x258] ;  /* 0x00009600ff087b82 */ /* 0x002e620000000a00 */
[----:B------:R-:W-:Y:S01]  /*1530*/  SHF.R.S32.HI R5, RZ, 0x1f, R4 ;  /* 0x0000001fff057819 */ /* 0x000fe20000011404 */
[----:B------:R-:W-:Y:S01]  /*1540*/  ULDC.64 UR4, c[0x0][0x260] ;  /* 0x0000980000047ab9 */ /* 0x000fe20000000a00 */
[----:B0-----:R-:W0:Y:S01]  /*1550*/  LDS.128 R12, [R6+0xc400] ;  /* 0x00c40000060c7984 */ /* 0x001e220000000c00 */
[----:B------:R-:W-:Y:S01]  /*1560*/  IMAD R19, R0, UR4, RZ ;  /* 0x0000000400137c24 */ /* 0x000fe2000f8e02ff */
[----:B------:R-:W-:-:S03]  /*1570*/  ULDC.64 UR10, c[0x0][0x238] ;  /* 0x00008e00000a7ab9 */ /* 0x000fc60000000a00 */
[----:B------:R-:W-:Y:S02]  /*1580*/  IMAD R21, R52, UR5, R19 ;  /* 0x0000000534157c24 */ /* 0x000fe4000f8e0213 */
[C---:B-1----:R-:W-:Y:S02]  /*1590*/  IMAD R10, R8.reuse, UR9, RZ ;  /* 0x00000009080a7c24 */ /* 0x042fe4000f8e02ff */
[----:B------:R-:W-:-:S04]  /*15a0*/  IMAD.WIDE.U32 R16, R8, UR8, R4 ;  /* 0x0000000808107c25 */ /* 0x000fc8000f8e0004 */
[----:B------:R-:W-:Y:S02]  /*15b0*/  IMAD R5, R9, UR8, R10 ;  /* 0x0000000809057c24 */ /* 0x000fe4000f8e020a */
[----:B------:R-:W1:Y:S02]  /*15c0*/  LDS.128 R8, [R6+0xe400] ;  /* 0x00e4000006087984 */ /* 0x000e640000000c00 */
[----:B------:R-:W-:Y:S01]  /*15d0*/  IMAD.IADD R17, R17, 0x1, R5 ;  /* 0x0000000111117824 */ /* 0x000fe200078e0205 */
[----:B------:R-:W-:Y:S01]  /*15e0*/  IADD3 R5, P0, R2, 0x20, RZ ;  /* 0x0000002002057810 */ /* 0x000fe20007f1e0ff */
[----:B------:R-:W-:-:S03]  /*15f0*/  IMAD.WIDE.U32 R52, R52, UR4, R16 ;  /* 0x0000000434347c25 */ /* 0x000fc6000f8e0010 */
[----:B------:R-:W-:Y:S01]  /*1600*/  IADD3.X R2, RZ, R3, RZ, P0, !PT ;  /* 0x00000003ff027210 */ /* 0x000fe200007fe4ff */
[----:B------:R2:W3:Y:S01]  /*1610*/  LDS.128 R16, [R6+0x10400] ;  /* 0x0104000006107984 */ /* 0x0004e20000000c00 */
[----:B------:R-:W-:Y:S01]  /*1620*/  ULDC.64 UR4, c[0x0][0x250] ;  /* 0x0000940000047ab9 */ /* 0x000fe20000000a00 */
[----:B------:R-:W-:Y:S02]  /*1630*/  IMAD.IADD R53, R53, 0x1, R21 ;  /* 0x0000000135357824 */ /* 0x000fe400078e0215 */
[----:B------:R-:W-:-:S04]  /*1640*/  IMAD R2, R2, UR4, RZ ;  /* 0x0000000402027c24 */ /* 0x000fc8000f8e02ff */
[C---:B------:R-:W-:Y:S02]  /*1650*/  IMAD R21, R5.reuse, UR5, R2 ;  /* 0x0000000505157c24 */ /* 0x040fe4000f8e0202 */
[----:B------:R-:W-:Y:S01]  /*1660*/  IMAD.WIDE.U32 R2, R5, UR4, R52 ;  /* 0x0000000405027c25 */ /* 0x000fe2000f8e0034 */
[----:B------:R-:W-:Y:S02]  /*1670*/  ULDC UR4, c[0x0][0x244] ;  /* 0x0000910000047ab9 */ /* 0x000fe40000000800 */
[----:B------:R-:W-:Y:S01]  /*1680*/  ISETP.GE.AND P1, PT, R4, UR4, PT ;  /* 0x0000000404007c0c */ /* 0x000fe2000bf26270 */
[----:B------:R-:W-:Y:S01]  /*1690*/  IMAD.IADD R3, R3, 0x1, R21 ;  /* 0x0000000103037824 */ /* 0x000fe200078e0215 */
[----:B------:R-:W-:Y:S02]  /*16a0*/  LEA R4, P0, R2, UR10, 0x1 ;  /* 0x0000000a02047c11 */ /* 0x000fe4000f8008ff */
[----:B------:R-:W-:Y:S02]  /*16b0*/  ISETP.GE.AND P2, PT, R20, UR4, PT ;  /* 0x0000000414007c0c */ /* 0x000fe4000bf46270 */
[----:B------:R-:W-:-:S02]  /*16c0*/  LEA.HI.X R5, R2, UR11, R3, 0x1, P0 ;  /* 0x0000000b02057c11 */ /* 0x000fc400080f0c03 */
[----:B------:R-:W-:-:S05]  /*16d0*/  ISETP.GE.AND P0, PT, R7, UR4, PT ;  /* 0x0000000407007c0c */ /* 0x000fca000bf06270 */
[----:B0-----:R2:W-:Y:S04]  /*16e0*/  @!P1 STG.E.128 desc[UR6][R4.64], R12 ;  /* 0x0000000c04009986 */ /* 0x0015e8000c101d06 */
[----:B-1----:R2:W-:Y:S04]  /*16f0*/  @!P2 STG.E.128 desc[UR6][R4.64+0x80], R8 ;  /* 0x000080080400a986 */ /* 0x0025e8000c101d06 */
[----:B------:R-:W-:Y:S05]  /*1700*/  @P0 EXIT ;  /* 0x000000000000094d */ /* 0x000fea0003800000 */
[----:B---3--:R-:W-:Y:S01]  /*1710*/  STG.E.128 desc[UR6][R4.64+0x100], R16 ;  /* 0x0001001004007986 */ /* 0x008fe2000c101d06 */
[----:B------:R-:W-:Y:S05]  /*1720*/  EXIT ;  /* 0x000000000000794d */ /* 0x000fea0003800000 */
.L_x_69:
        /* <DEDUP_REMOVED lines=13> */
.L_x_140:


//--------------------- .text._ZN7cutlass13device_kernelIN5flash19enable_sm80_to_sm89INS1_16FlashAttnBwdSm80INS1_25CollectiveMainloopBwdSm80ILi2ELi1EN4cute5tupleIJNS5_1CILi64EEENS7_ILi80EEENS7_ILi192EEEEEENS_10bfloat16_tEfNS_4arch4Sm80ELb1ELb0ELb0ELb1ELb1ELb0ELb1ELb0ELi2ELi4ELi2ELi2ELb0EEENS1_24CollectiveEpilogueBwdGQAISB_fSE_Li256ELb1ELb1EEENS1_25SingleTileBwdLPTSchedulerILb1ELi80ELb1EEEEEEEEEvNT_6ParamsE --------------------------
	.section	.text._ZN7cutlass13device_kernelIN5flash19enable_sm80_to_sm89INS1_16FlashAttnBwdSm80INS1_25CollectiveMainloopBwdSm80ILi2ELi1EN4cute5tupleIJNS5_1CILi64EEENS7_ILi80EEENS7_ILi192EEEEEENS_10bfloat16_tEfNS_4arch4Sm80ELb1ELb0ELb0ELb1ELb1ELb0ELb1ELb0ELi2ELi4ELi2ELi2ELb0EEENS1_24CollectiveEpilogueBwdGQAISB_fSE_Li256ELb1ELb1EEENS1_25SingleTileBwdLPTSchedulerILb1ELi80ELb1EEEEEEEEEvNT_6ParamsE,"ax",@progbits
	.align	128
.text._ZN7cutlass13device_kernelIN5flash19enable_sm80_to_sm89INS1_16FlashAttnBwdSm80INS1_25CollectiveMainloopBwdSm80ILi2ELi1EN4cute5tupleIJNS5_1CILi64EEENS7_ILi80EEENS7_ILi192EEEEEENS_10bfloat16_tEfNS_4arch4Sm80ELb1ELb0ELb0ELb1ELb1ELb0ELb1ELb0ELi2ELi4ELi2ELi2ELb0EEENS1_24CollectiveEpilogueBwdGQAISB_fSE_Li256ELb1ELb1EEENS1_25SingleTileBwdLPTSchedulerILb1ELi80ELb1EEEEEEEEEvNT_6ParamsE:
        .type           _ZN7cutlass13device_kernelIN5flash19enable_sm80_to_sm89INS1_16FlashAttnBwdSm80INS1_25CollectiveMainloopBwdSm80ILi2ELi1EN4cute5tupleIJNS5_1CILi64EEENS7_ILi80EEENS7_ILi192EEEEEENS_10bfloat16_tEfNS_4arch4Sm80ELb1ELb0ELb0ELb1ELb1ELb0ELb1ELb0ELi2ELi4ELi2ELi2ELb0EEENS1_24CollectiveEpilogueBwdGQAISB_fSE_Li256ELb1ELb1EEENS1_25SingleTileBwdLPTSchedulerILb1ELi80ELb1EEEEEEEEEvNT_6ParamsE,@function
        .size           _ZN7cutlass13device_kernelIN5flash19enable_sm80_to_sm89INS1_16FlashAttnBwdSm80INS1_25CollectiveMainloopBwdSm80ILi2ELi1EN4cute5tupleIJNS5_1CILi64EEENS7_ILi80EEENS7_ILi192EEEEEENS_10bfloat16_tEfNS_4arch4Sm80ELb1ELb0ELb0ELb1ELb1ELb0ELb1ELb0ELi2ELi4ELi2ELi2ELb0EEENS1_24CollectiveEpilogueBwdGQAISB_fSE_Li256ELb1ELb1EEENS1_25SingleTileBwdLPTSchedulerILb1ELi80ELb1EEEEEEEEEvNT_6ParamsE,(.L_x_141 - _ZN7cutlass13device_kernelIN5flash19enable_sm80_to_sm89INS1_16FlashAttnBwdSm80INS1_25CollectiveMainloopBwdSm80ILi2ELi1EN4cute5tupleIJNS5_1CILi64EEENS7_ILi80EEENS7_ILi192EEEEEENS_10bfloat16_tEfNS_4arch4Sm80ELb1ELb0ELb0ELb1ELb1ELb0ELb1ELb0ELi2ELi4ELi2ELi2ELb0EEENS1_24CollectiveEpilogueBwdGQAISB_fSE_Li256ELb1ELb1EEENS1_25SingleTileBwdLPTSchedulerILb1ELi80ELb1EEEEEEEEEvNT_6ParamsE)
        .other          _ZN7cutlass13device_kernelIN5flash19enable_sm80_to_sm89INS1_16FlashAttnBwdSm80INS1_25CollectiveMainloopBwdSm80ILi2ELi1EN4cute5tupleIJNS5_1CILi64EEENS7_ILi80EEENS7_ILi192EEEEEENS_10bfloat16_tEfNS_4arch4Sm80ELb1ELb0ELb0ELb1ELb1ELb0ELb1ELb0ELi2ELi4ELi2ELi2ELb0EEENS1_24CollectiveEpilogueBwdGQAISB_fSE_Li256ELb1ELb1EEENS1_25SingleTileBwdLPTSchedulerILb1ELi80ELb1EEEEEEEEEvNT_6ParamsE,@"STO_CUDA_ENTRY STV_DEFAULT"
_ZN7cutlass13device_kernelIN5flash19enable_sm80_to_sm89INS1_16FlashAttnBwdSm80INS1_25CollectiveMainloopBwdSm80ILi2ELi1EN4cute5tupleIJNS5_1CILi64EEENS7_ILi80EEENS7_ILi192EEEEEENS_10bfloat16_tEfNS_4arch4Sm80ELb1ELb0ELb0ELb1ELb1ELb0ELb1ELb0ELi2ELi4ELi2ELi2ELb0EEENS1_24CollectiveEpilogueBwdGQAISB_fSE_Li256ELb1ELb1EEENS1_25SingleTileBwdLPTSchedulerILb1ELi80ELb1EEEEEEEEEvNT_6ParamsE:
[----:B------:R-:W-:Y:S01]  /*0000*/  LDC R1, c[0x0][0x28] ;  /* 0x00000a00ff017b82 */ /* 0x000fe20000000800 */
[----:B------:R-:W-:Y:S05]  /*0010*/  EXIT ;  /* 0x000000000000794d */ /* 0x000fea0003800000 */
.L_x_70:
        /* <DEDUP_REMOVED lines=14> */
.L_x_141:


//--------------------- .text._ZN7cutlass13device_kernelIN5flash22FlashAttnBwdPreprocessIN4cute5tupleIJNS3_1CILi64EEENS5_ILi192EEEEEENS_10bfloat16_tEfNS_4arch4Sm80ELb1ELb1EEEEEvNT_6ParamsE --------------------------
	.section	.text._ZN7cutlass13device_kernelIN5flash22FlashAttnBwdPreprocessIN4cute5tupleIJNS3_1CILi64EEENS5_ILi192EEEEEENS_10bfloat16_tEfNS_4arch4Sm80ELb1ELb1EEEEEvNT_6ParamsE,"ax",@progbits
	.align	128
.text._ZN7cutlass13device_kernelIN5flash22FlashAttnBwdPreprocessIN4cute5tupleIJNS3_1CILi64EEENS5_ILi192EEEEEENS_10bfloat16_tEfNS_4arch4Sm80ELb1ELb1EEEEEvNT_6ParamsE:
        .type           _ZN7cutlass13device_kernelIN5flash22FlashAttnBwdPreprocessIN4cute5tupleIJNS3_1CILi64EEENS5_ILi192EEEEEENS_10bfloat16_tEfNS_4arch4Sm80ELb1ELb1EEEEEvNT_6ParamsE,@function
        .size           _ZN7cutlass13device_kernelIN5flash22FlashAttnBwdPreprocessIN4cute5tupleIJNS3_1CILi64EEENS5_ILi192EEEEEENS_10bfloat16_tEfNS_4arch4Sm80ELb1ELb1EEEEEvNT_6ParamsE,(.L_x_142 - _ZN7cutlass13device_kernelIN5flash22FlashAttnBwdPreprocessIN4cute5tupleIJNS3_1CILi64EEENS5_ILi192EEEEEENS_10bfloat16_tEfNS_4arch4Sm80ELb1ELb1EEEEEvNT_6ParamsE)
        .other          _ZN7cutlass13device_kernelIN5flash22FlashAttnBwdPreprocessIN4cute5tupleIJNS3_1CILi64EEENS5_ILi192EEEEEENS_10bfloat16_tEfNS_4arch4Sm80ELb1ELb1EEEEEvNT_6ParamsE,@"STO_CUDA_ENTRY STV_DEFAULT"
_ZN7cutlass13device_kernelIN5flash22FlashAttnBwdPreprocessIN4cute5tupleIJNS3_1CILi64EEENS5_ILi192EEEEEENS_10bfloat16_tEfNS_4arch4Sm80ELb1ELb1EEEEEvNT_6ParamsE:
[----:B------:R-:W-:Y:S08]  /*0000*/  LDC R1, c[0x0][0x28] ;  /* 0x00000a00ff017b82 */ /* 0x000ff00000000800 */
[----:B------:R-:W0:Y:S01]  /*0010*/  LDC.64 R4, c[0x0][0x2f8] ;  /* 0x0000be00ff047b82 */ /* 0x000e220000000a00 */
[----:B------:R-:W1:Y:S01]  /*0020*/  S2R R66, SR_CTAID.Z ;  /* 0x0000000000427919 */ /* 0x000e620000002700 */
[----:B------:R-:W-:-:S06]  /*0030*/  ULDC.64 UR4, c[0x0][0x208] ;  /* 0x0000820000047ab9 */ /* 0x000fcc0000000a00 */
[----:B------:R-:W2:Y:S08]  /*0040*/  LDC.64 R8, c[0x0][0x2f0] ;  /* 0x0000bc00ff087b82 */ /* 0x000eb00000000a00 */
[----:B------:R-:W1:Y:S01]  /*0050*/  LDC.64 R2, c[0x0][0x2f0] ;  /* 0x0000bc00ff027b82 */ /* 0x000e620000000a00 */
[----:B0-----:R-:W-:-:S04]  /*0060*/  ISETP.NE.U32.AND P2, PT, R4, RZ, PT ;  /* 0x000000ff0400720c */ /* 0x001fc80003f45070 */
[----:B------:R-:W-:-:S03]  /*0070*/  ISETP.NE.AND.EX P2, PT, R5, RZ, PT, P2 ;  /* 0x000000ff0500720c */ /* 0x000fc60003f45320 */
[----:B------:R-:W0:Y:S01]  /*0080*/  LDC R67, c[0x0][0x218] ;  /* 0x00008600ff437b82 */ /* 0x000e220000000800 */
[----:B--2---:R-:W-:-:S04]  /*0090*/  ISETP.NE.U32.AND P0, PT, R8, RZ, PT ;  /* 0x000000ff0800720c */ /* 0x004fc80003f05070 */
[----:B------:R-:W-:Y:S01]  /*00a0*/  ISETP.NE.AND.EX P0, PT, R9, RZ, PT, P0 ;  /* 0x000000ff0900720c */ /* 0x000fe20003f05300 */
[----:B-1----:R-:W-:-:S04]  /*00b0*/  IMAD.WIDE R2, R66, 0x4, R2 ;  /* 0x0000000442027825 */ /* 0x002fc800078e0202 */
[----:B------:R-:W1:Y:S08]  /*00c0*/  @P2 LDC.64 R4, c[0x0][0x2f8] ;  /* 0x0000be00ff042b82 */ /* 0x000e700000000a00 */
[----:B------:R2:W5:Y:S01]  /*00d0*/  @P0 LDG.E R7, desc[UR4][R2.64] ;  /* 0x0000000402070981 */ /* 0x000562000c1e1900 */
[----:B-1----:R-:W-:-:S05]  /*00e0*/  @P2 IMAD.WIDE R4, R66, 0x4, R4 ;  /* 0x0000000442042825 */ /* 0x002fca00078e0204 */
[----:B0-----:R2:W5:Y:S01]  /*00f0*/  @P2 LDG.E R67, desc[UR4][R4.64] ;  /* 0x0000000404432981 */ /* 0x001562000c1e1900 */
[----:B------:R-:W-:Y:S01]  /*0100*/  ISETP.NE.U32.AND P1, PT, R8, RZ, PT ;  /* 0x000000ff0800720c */ /* 0x000fe20003f25070 */
[----:B------:R-:W0:Y:S01]  /*0110*/  S2UR UR6, SR_CTAID.Y ;  /* 0x00000000000679c3 */ /* 0x000e220000002600 */
[----:B------:R-:W1:Y:S02]  /*0120*/  S2R R61, SR_CTAID.X ;  /* 0x00000000003d7919 */ /* 0x000e640000002500 */
[----:B------:R-:W-:Y:S01]  /*0130*/  ISETP.NE.AND.EX P1, PT, R9, RZ, PT, P1 ;  /* 0x000000ff0900720c */ /* 0x000fe20003f25310 */
[----:B------:R-:W3:Y:S01]  /*0140*/  S2R R59, SR_TID.X ;  /* 0x00000000003b7919 */ /* 0x000ee20000002100 */
[----:B-1----:R-:W-:Y:S01]  /*0150*/  IMAD.SHL.U32 R60, R61, 0x40, RZ ;  /* 0x000000403d3c7824 */ /* 0x002fe200078e00ff */
[----:B0-2---:R-:W-:Y:S10]  /*0160*/  @P2 BRA `(.L_x_71) ;  /* 0x0000000000102947 */ /* 0x005ff40003800000 */
[----:B------:R-:W-:Y:S05]  /*0170*/  @!P0 BRA `(.L_x_71) ;  /* 0x00000000000c8947 */ /* 0x000fea0003800000 */
[----:B------:R-:W2:Y:S04]  /*0180*/  LDG.E R0, desc[UR4][R2.64] ;  /* 0x0000000402007981 */ /* 0x000ea8000c1e1900 */
[----:B-----5:R-:W2:Y:S02]  /*0190*/  LDG.E R67, desc[UR4][R2.64+0x4] ;  /* 0x0000040402437981 */ /* 0x020ea4000c1e1900 */
[----:B--2---:R-:W-:-:S07]  /*01a0*/  IMAD.IADD R67, R67, 0x1, -R0 ;  /* 0x0000000143437824 */ /* 0x004fce00078e0a00 */
.L_x_71:
[----:B-----5:R-:W-:-:S13]  /*01b0*/  ISETP.LE.AND P2, PT, R67, R60, PT ;  /* 0x0000003c4300720c */ /* 0x020fda0003f43270 */
[----:B------:R-:W-:Y:S05]  /*01c0*/  @P1 EXIT P2 ;  /* 0x000000000000194d */ /* 0x000fea0001000000 */
[----:B------:R-:W0:Y:S01]  /*01d0*/  LDC.64 R16, c[0x0][0x230] ;  /* 0x00008c00ff107b82 */ /* 0x000e220000000a00 */
[----:B---3--:R-:W-:Y:S01]  /*01e0*/  SHF.R.S32.HI R0, RZ, 0x1f, R59 ;  /* 0x0000001fff007819 */ /* 0x008fe2000001143b */
[----:B------:R-:W-:Y:S01]  /*01f0*/  IMAD.IADD R57, R67, 0x1, -R60 ;  /* 0x0000000143397824 */ /* 0x000fe200078e0a3c */
[----:B------:R-:W-:Y:S01]  /*0200*/  USHF.R.S32.HI UR7, URZ, 0x1f, UR6 ;  /* 0x0000001f3f077899 */ /* 0x000fe20008011406 */
[----:B------:R-:W-:Y:S02]  /*0210*/  CS2R R8, SRZ ;  /* 0x0000000000087805 */ /* 0x000fe4000001ff00 */
[----:B------:R-:W-:Y:S01]  /*0220*/  LEA.HI R56, R0, R59, RZ, 0x3 ;  /* 0x0000003b00387211 */ /* 0x000fe200078f18ff */
[----:B------:R-:W-:Y:S01]  /*0230*/  BSSY B0, `(.L_x_72) ;  /* 0x000002a000007945 */ /* 0x000fe20003800000 */
[----:B------:R-:W-:Y:S02]  /*0240*/  ISETP.GE.AND P2, PT, R59, R57, PT ;  /* 0x000000393b00720c */ /* 0x000fe40003f46270 */
[----:B------:R-:W-:-:S02]  /*0250*/  LOP3.LUT R58, R56, 0xfffffff8, RZ, 0xc0, !PT ;  /* 0xfffffff8383a7812 */ /* 0x000fc400078ec0ff */
[C---:B------:R-:W-:Y:S02]  /*0260*/  ISETP.GT.OR P2, PT, R59.reuse, 0x3f, P2 ;  /* 0x0000003f3b00780c */ /* 0x040fe40001744670 */
[-C--:B------:R-:W-:Y:S01]  /*0270*/  @P0 LEA R0, R66, R7.reuse, 0x6 ;  /* 0x0000000742000211 */ /* 0x080fe200078e30ff */
[----:B------:R-:W-:Y:S01]  /*0280*/  IMAD.IADD R58, R59, 0x1, -R58 ;  /* 0x000000013b3a7824 */ /* 0x000fe200078e0a3a */
[----:B------:R-:W-:Y:S02]  /*0290*/  @P0 MOV R8, R7 ;  /* 0x0000000700080202 */ /* 0x000fe40000000f00 */
[----:B------:R-:W-:Y:S01]  /*02a0*/  @P0 SHF.R.S32.HI R3, RZ, 0x1f, R0 ;  /* 0x0000001fff030819 */ /* 0x000fe20000011400 */
[----:B------:R-:W-:Y:S01]  /*02b0*/  IMAD.SHL.U32 R62, R58, 0x8, RZ ;  /* 0x000000083a3e7824 */ /* 0x000fe200078e00ff */
[----:B------:R-:W-:Y:S02]  /*02c0*/  SHF.R.S32.HI R56, RZ, 0x3, R56 ;  /* 0x00000003ff387819 */ /* 0x000fe40000011438 */
[----:B------:R-:W-:-:S02]  /*02d0*/  @P0 LEA.HI R0, R3, R0, RZ, 0x6 ;  /* 0x0000000003000211 */ /* 0x000fc400078f30ff */
[----:B------:R-:W-:Y:S01]  /*02e0*/  SHF.R.S32.HI R63, RZ, 0x1f, R62 ;  /* 0x0000001fff3f7819 */ /* 0x000fe2000001143e */
[----:B0-----:R-:W-:Y:S01]  /*02f0*/  IMAD R2, R16, UR7, RZ ;  /* 0x0000000710027c24 */ /* 0x001fe2000f8e02ff */
[----:B------:R-:W-:Y:S02]  /*0300*/  SHF.R.S32.HI R3, RZ, 0x1f, R66 ;  /* 0x0000001fff037819 */ /* 0x000fe40000011442 */
[----:B------:R-:W-:Y:S01]  /*0310*/  @P0 SHF.R.S32.HI R9, RZ, 0x1f, R7 ;  /* 0x0000001fff090819 */ /* 0x000fe20000011407 */
[----:B------:R-:W-:Y:S01]  /*0320*/  IMAD R17, R17, UR6, R2 ;  /* 0x0000000611117c24 */ /* 0x000fe2000f8e0202 */
[----:B------:R-:W-:Y:S01]  /*0330*/  IADD3 R64, P3, R56, R8, RZ ;  /* 0x0000000838407210 */ /* 0x000fe20007f7e0ff */
[----:B------:R-:W-:Y:S01]  /*0340*/  IMAD.WIDE.U32 R14, R16, UR6, R62 ;  /* 0x00000006100e7c25 */ /* 0x000fe2000f8e003e */
[----:B------:R-:W-:Y:S02]  /*0350*/  SEL R6, R66, RZ, !P1 ;  /* 0x000000ff42067207 */ /* 0x000fe40004800000 */
[----:B------:R-:W-:Y:S01]  /*0360*/  MOV R5, 0x7f800000 ;  /* 0x7f80000000057802 */ /* 0x000fe20000000f00 */
[----:B------:R-:W-:Y:S01]  /*0370*/  IMAD.MOV.U32 R7, RZ, RZ, RZ ;  /* 0x000000ffff077224 */ /* 0x000fe200078e00ff */
[----:B------:R-:W-:-:S02]  /*0380*/  SHF.R.S32.HI R4, RZ, 0x1f, R56 ;  /* 0x0000001fff047819 */ /* 0x000fc40000011438 */
[----:B------:R-:W-:Y:S01]  /*0390*/  SEL R3, R3, RZ, !P1 ;  /* 0x000000ff03037207 */ /* 0x000fe20004800000 */
[----:B------:R-:W-:Y:S06]  /*03a0*/  @P2 BRA `(.L_x_73) ;  /* 0x0000000000482947 */ /* 0x000fec0003800000 */
[----:B------:R-:W0:Y:S01]  /*03b0*/  LDC.64 R12, c[0x0][0x290] ;  /* 0x0000a400ff0c7b82 */ /* 0x000e220000000a00 */
[----:B------:R-:W-:Y:S01]  /*03c0*/  SHF.R.S32.HI R5, RZ, 0x1f, R60 ;  /* 0x0000001fff057819 */ /* 0x000fe2000001143c */
[----:B------:R-:W-:Y:S01]  /*03d0*/  ULDC.64 UR8, c[0x0][0x298] ;  /* 0x0000a60000087ab9 */ /* 0x000fe20000000a00 */
[--C-:B------:R-:W-:Y:S02]  /*03e0*/  SHF.R.S32.HI R2, RZ, 0x1f, R59.reuse ;  /* 0x0000001fff027819 */ /* 0x100fe4000001143b */
[----:B------:R-:W-:-:S04]  /*03f0*/  IADD3 R10, P1, P2, R8, R60, R59 ;  /* 0x0000003c080a7210 */ /* 0x000fc80007a3e03b */
[----:B------:R-:W-:Y:S01]  /*0400*/  IADD3.X R11, R9, R5, R2, P1, P2 ;  /* 0x00000005090b7210 */ /* 0x000fe20000fe4402 */
[C---:B0-----:R-:W-:Y:S02]  /*0410*/  IMAD R2, R12.reuse, UR7, RZ ;  /* 0x000000070c027c24 */ /* 0x041fe4000f8e02ff */
[----:B------:R-:W-:-:S04]  /*0420*/  IMAD.WIDE.U32 R10, R12, UR6, R10 ;  /* 0x000000060c0a7c25 */ /* 0x000fc8000f8e000a */
[----:B------:R-:W-:Y:S02]  /*0430*/  IMAD R5, R13, UR6, R2 ;  /* 0x000000060d057c24 */ /* 0x000fe4000f8e0202 */
        /* <DEDUP_REMOVED lines=8> */
[----:B------:R0:W5:Y:S04]  /*04c0*/  LDG.E R5, desc[UR4][R12.64] ;  /* 0x000000040c057981 */ /* 0x000168000c1e1900 */
.L_x_73:
[----:B------:R-:W-:Y:S05]  /*04d0*/  BSYNC B0 ;  /* 0x0000000000007941 */ /* 0x000fea0003800000 */
.L_x_72:
[----:B------:R-:W-:Y:S01]  /*04e0*/  @P0 LOP3.LUT R7, R0, 0xffffffc0, RZ, 0xc0, !PT ;  /* 0xffffffc000070812 */ /* 0x000fe200078ec0ff */
[----:B------:R-:W-:Y:S01]  /*04f0*/  ULDC.64 UR8, c[0x0][0x238] ;  /* 0x00008e0000087ab9 */ /* 0x000fe20000000a00 */
[C---:B------:R-:W-:Y:S01]  /*0500*/  ISETP.GE.AND P0, PT, R56.reuse, R57, PT ;  /* 0x000000393800720c */ /* 0x040fe20003f06270 */
[----:B------:R-:W-:Y:S01]  /*0510*/  IMAD R11, R3, UR8, RZ ;  /* 0x00000008030b7c24 */ /* 0x000fe2000f8e02ff */
[----:B------:R-:W-:Y:S01]  /*0520*/  IADD3 R15, R15, R17, RZ ;  /* 0x000000110f0f7210 */ /* 0x000fe20007ffe0ff */
[----:B------:R-:W-:Y:S01]  /*0530*/  VIADD R2, R56, 0x20 ;  /* 0x0000002038027836 */ /* 0x000fe20000000000 */
[----:B------:R-:W-:Y:S01]  /*0540*/  BSSY B0, `(.L_x_74) ;  /* 0x000003b000007945 */ /* 0x000fe20003800000 */
[C---:B------:R-:W-:Y:S01]  /*0550*/  IMAD R35, R6.reuse, UR9, R11 ;  /* 0x0000000906237c24 */ /* 0x040fe2000f8e020b */
[----:B------:R-:W-:Y:S01]  /*0560*/  CS2R R16, SRZ ;  /* 0x0000000000107805 */ /* 0x000fe2000001ff00 */
[----:B------:R-:W-:Y:S01]  /*0570*/  IMAD.WIDE.U32 R52, R6, UR8, R14 ;  /* 0x0000000806347c25 */ /* 0x000fe2000f8e000e */
[----:B------:R-:W-:-:S02]  /*0580*/  CS2R R10, SRZ ;  /* 0x00000000000a7805 */ /* 0x000fc4000001ff00 */
[----:B0-----:R-:W-:Y:S02]  /*0590*/  CS2R R12, SRZ ;  /* 0x00000000000c7805 */ /* 0x001fe4000001ff00 */
[----:B------:R-:W-:Y:S01]  /*05a0*/  CS2R R14, SRZ ;  /* 0x00000000000e7805 */ /* 0x000fe2000001ff00 */
[----:B------:R-:W-:Y:S01]  /*05b0*/  IMAD.X R65, R4, 0x1, R9, P3 ;  /* 0x0000000104417824 */ /* 0x000fe200018e0609 */
[----:B------:R-:W-:Y:S02]  /*05c0*/  CS2R R8, SRZ ;  /* 0x0000000000087805 */ /* 0x000fe4000001ff00 */
[----:B------:R-:W-:Y:S02]  /*05d0*/  CS2R R18, SRZ ;  /* 0x0000000000127805 */ /* 0x000fe4000001ff00 */
[----:B------:R-:W-:Y:S02]  /*05e0*/  CS2R R20, SRZ ;  /* 0x0000000000147805 */ /* 0x000fe4000001ff00 */
[----:B------:R-:W-:-:S02]  /*05f0*/  CS2R R22, SRZ ;  /* 0x0000000000167805 */ /* 0x000fc4000001ff00 */
[----:B------:R-:W-:Y:S02]  /*0600*/  CS2R R32, SRZ ;  /* 0x0000000000207805 */ /* 0x000fe4000001ff00 */
[----:B------:R-:W-:Y:S02]  /*0610*/  CS2R R28, SRZ ;  /* 0x00000000001c7805 */ /* 0x000fe4000001ff00 */
[----:B------:R-:W-:Y:S02]  /*0620*/  CS2R R24, SRZ ;  /* 0x0000000000187805 */ /* 0x000fe4000001ff00 */
[----:B------:R-:W-:Y:S02]  /*0630*/  CS2R R26, SRZ ;  /* 0x00000000001a7805 */ /* 0x000fe4000001ff00 */
[----:B------:R-:W-:Y:S02]  /*0640*/  ISETP.GE.AND P1, PT, R2, R57, PT ;  /* 0x000000390200720c */ /* 0x000fe40003f26270 */
[----:B------:R-:W-:Y:S01]  /*0650*/  CS2R R30, SRZ ;  /* 0x00000000001e7805 */ /* 0x000fe2000001ff00 */
[----:B------:R-:W-:Y:S01]  /*0660*/  IMAD.WIDE R64, R61, 0x40, R64 ;  /* 0x000000403d407825 */ /* 0x000fe200078e0240 */
[----:B------:R-:W-:Y:S01]  /*0670*/  IADD3 R35, R53, R35, RZ ;  /* 0x0000002335237210 */ /* 0x000fe20007ffe0ff */
[----:B------:R-:W-:Y:S08]  /*0680*/  @P0 BRA `(.L_x_75) ;  /* 0x0000000000980947 */ /* 0x000ff00003800000 */
[----:B------:R-:W-:Y:S01]  /*0690*/  ULDC UR8, c[0x0][0x21c] ;  /* 0x0000870000087ab9 */ /* 0x000fe20000000800 */
[C---:B------:R-:W-:Y:S01]  /*06a0*/  VIADD R0, R62.reuse, 0x40 ;  /* 0x000000403e007836 */ /* 0x040fe20000000000 */
[C---:B------:R-:W-:Y:S01]  /*06b0*/  ISETP.GE.AND P4, PT, R62.reuse, UR8, PT ;  /* 0x000000083e007c0c */ /* 0x040fe2000bf86270 */
[----:B------:R-:W-:-:S03]  /*06c0*/  VIADD R34, R62, 0x80 ;  /* 0x000000803e227836 */ /* 0x000fc60000000000 */
[----:B------:R-:W-:Y:S02]  /*06d0*/  ISETP.GE.AND P3, PT, R0, UR8, PT ;  /* 0x0000000800007c0c */ /* 0x000fe4000bf66270 */
[----:B------:R-:W-:-:S07]  /*06e0*/  ISETP.GE.AND P2, PT, R34, UR8, PT ;  /* 0x0000000822007c0c */ /* 0x000fce000bf46270 */
[----:B------:R-:W0:Y:S01]  /*06f0*/  @!P4 LDC.64 R46, c[0x0][0x228] ;  /* 0x00008a00ff2ecb82 */ /* 0x000e220000000a00 */
[----:B------:R-:W-:-:S05]  /*0700*/  @!P4 MOV R34, R52 ;  /* 0x000000340022c202 */ /* 0x000fca0000000f00 */
[----:B------:R-:W-:Y:S01]  /*0710*/  @!P2 MOV R48, R52 ;  /* 0x000000340030a202 */ /* 0x000fe20000000f00 */
[----:B------:R-:W-:Y:S01]  /*0720*/  @!P2 IMAD.MOV.U32 R49, RZ, RZ, R35 ;  /* 0x000000ffff31a224 */ /* 0x000fe200078e0023 */
[----:B------:R-:W1:Y:S08]  /*0730*/  @!P3 LDC.64 R40, c[0x0][0x228] ;  /* 0x00008a00ff28bb82 */ /* 0x000e700000000a00 */
[----:B------:R-:W2:Y:S08]  /*0740*/  @!P2 LDC.64 R36, c[0x0][0x228] ;  /* 0x00008a00ff24ab82 */ /* 0x000eb00000000a00 */
[----:B------:R-:W3:Y:S01]  /*0750*/  @!P4 LDC.64 R44, c[0x0][0x210] ;  /* 0x00008400ff2ccb82 */ /* 0x000ee20000000a00 */
[----:B0-----:R-:W-:-:S02]  /*0760*/  @!P4 IMAD R0, R65, R46, RZ ;  /* 0x0000002e4100c224 */ /* 0x001fc400078e02ff */
[----:B------:R-:W-:-:S04]  /*0770*/  @!P4 IMAD.WIDE.U32 R50, R64, R46, R34 ;  /* 0x0000002e4032c225 */ /* 0x000fc800078e0022 */
[C---:B------:R-:W-:Y:S01]  /*0780*/  @!P4 IMAD R55, R64.reuse, R47, R0 ;  /* 0x0000002f4037c224 */ /* 0x040fe200078e0200 */
[----:B------:R-:W0:Y:S01]  /*0790*/  @!P3 LDC.64 R42, c[0x0][0x210] ;  /* 0x00008400ff2abb82 */ /* 0x000e220000000a00 */
[----:B------:R-:W-:Y:S02]  /*07a0*/  @!P3 IMAD.MOV.U32 R46, RZ, RZ, R52 ;  /* 0x000000ffff2eb224 */ /* 0x000fe400078e0034 */
[----:B------:R-:W-:Y:S02]  /*07b0*/  @!P3 IMAD.MOV.U32 R47, RZ, RZ, R35 ;  /* 0x000000ffff2fb224 */ /* 0x000fe400078e0023 */
[----:B------:R-:W-:Y:S02]  /*07c0*/  @!P4 IMAD.IADD R0, R51, 0x1, R55 ;  /* 0x000000013300c824 */ /* 0x000fe400078e0237 */
[-C--:B-1----:R-:W-:Y:S01]  /*07d0*/  @!P3 IMAD.WIDE.U32 R46, R64, R40.reuse, R46 ;  /* 0x00000028402eb225 */ /* 0x082fe200078e002e */
[----:B------:R-:W1:Y:S03]  /*07e0*/  @!P2 LDC.64 R38, c[0x0][0x210] ;  /* 0x00008400ff26ab82 */ /* 0x000e660000000a00 */
[----:B------:R-:W-:-:S02]  /*07f0*/  @!P3 IMAD R40, R65, R40, RZ ;  /* 0x000000284128b224 */ /* 0x000fc400078e02ff */
[-C--:B--2---:R-:W-:Y:S02]  /*0800*/  @!P2 IMAD R54, R65, R36.reuse, RZ ;  /* 0x000000244136a224 */ /* 0x084fe400078e02ff */
[----:B------:R-:W-:Y:S01]  /*0810*/  @!P2 IMAD.WIDE.U32 R48, R64, R36, R48 ;  /* 0x000000244030a225 */ /* 0x000fe200078e0030 */
[----:B---3--:R-:W-:-:S03]  /*0820*/  @!P4 LEA R44, P5, R50, R44, 0x1 ;  /* 0x0000002c322cc211 */ /* 0x008fc600078a08ff */
[----:B------:R-:W-:Y:S01]  /*0830*/  @!P3 IMAD R41, R64, R41, R40 ;  /* 0x000000294029b224 */ /* 0x000fe200078e0228 */
[----:B------:R-:W-:Y:S01]  /*0840*/  @!P4 LEA.HI.X R45, R50, R45, R0, 0x1, P5 ;  /* 0x0000002d322dc211 */ /* 0x000fe200028f0c00 */
[----:B------:R-:W-:Y:S01]  /*0850*/  @!P2 IMAD R37, R64, R37, R54 ;  /* 0x000000254025a224 */ /* 0x000fe200078e0236 */
[----:B0-----:R-:W-:-:S03]  /*0860*/  @!P3 LEA R42, P5, R46, R42, 0x1 ;  /* 0x0000002a2e2ab211 */ /* 0x001fc600078a08ff */
[----:B------:R-:W-:Y:S01]  /*0870*/  @!P2 IMAD.IADD R37, R49, 0x1, R37 ;  /* 0x000000013125a824 */ /* 0x000fe200078e0225 */
[----:B------:R-:W-:Y:S01]  /*0880*/  @!P3 IADD3 R41, R47, R41, RZ ;  /* 0x000000292f29b210 */ /* 0x000fe20007ffe0ff */
[----:B------:R0:W5:Y:S03]  /*0890*/  @!P4 LDG.E.128 R8, desc[UR4][R44.64] ;  /* 0x000000042c08c981 */ /* 0x000166000c1e1d00 */
[----:B------:R-:W-:Y:S02]  /*08a0*/  @!P3 LEA.HI.X R43, R46, R43, R41, 0x1, P5 ;  /* 0x0000002b2e2bb211 */ /* 0x000fe400028f0c29 */
[----:B-1----:R-:W-:-:S03]  /*08b0*/  @!P2 LEA R38, P6, R48, R38, 0x1 ;  /* 0x000000263026a211 */ /* 0x002fc600078c08ff */
[----:B------:R0:W5:Y:S01]  /*08c0*/  @!P3 LDG.E.128 R12, desc[UR4][R42.64+0x80] ;  /* 0x000080042a0cb981 */ /* 0x000162000c1e1d00 */
[----:B------:R-:W-:-:S05]  /*08d0*/  @!P2 LEA.HI.X R39, R48, R39, R37, 0x1, P6 ;  /* 0x000000273027a211 */ /* 0x000fca00030f0c25 */
[----:B------:R0:W5:Y:S04]  /*08e0*/  @!P2 LDG.E.128 R24, desc[UR4][R38.64+0x100] ;  /* 0x000100042618a981 */ /* 0x000168000c1e1d00 */
.L_x_75:
[----:B------:R-:W-:Y:S05]  /*08f0*/  BSYNC B0 ;  /* 0x0000000000007941 */ /* 0x000fea0003800000 */
.L_x_74:
[----:B------:R-:W-:Y:S04]  /*0900*/  BSSY B0, `(.L_x_76) ;  /* 0x0000016000007945 */ /* 0x000fe80003800000 */
[----:B------:R-:W-:Y:S05]  /*0910*/  @P1 BRA `(.L_x_77) ;  /* 0x0000000000501947 */ /* 0x000fea0003800000 */
[----:B------:R-:W-:Y:S01]  /*0920*/  IADD3 R37, P1, R64, 0x20, RZ ;  /* 0x0000002040257810 */ /* 0x000fe20007f3e0ff */
[----:B------:R-:W-:Y:S01]  /*0930*/  VIADD R36, R62, 0x40 ;  /* 0x000000403e247836 */ /* 0x000fe20000000000 */
[----:B------:R-:W-:Y:S01]  /*0940*/  ULDC UR8, c[0x0][0x21c] ;  /* 0x0000870000087ab9 */ /* 0x000fe20000000800 */
[----:B------:R-:W-:Y:S01]  /*0950*/  MOV R34, R52 ;  /* 0x0000003400227202 */ /* 0x000fe20000000f00 */
[----:B------:R-:W-:Y:S01]  /*0960*/  ULDC.64 UR10, c[0x0][0x228] ;  /* 0x00008a00000a7ab9 */ /* 0x000fe20000000a00 */
[----:B------:R-:W-:Y:S01]  /*0970*/  IMAD.X R0, RZ, RZ, R65, P1 ;  /* 0x000000ffff007224 */ /* 0x000fe200008e0641 */
[----:B------:R-:W-:Y:S01]  /*0980*/  ISETP.GE.AND P3, PT, R36, UR8, PT ;  /* 0x0000000824007c0c */ /* 0x000fe2000bf66270 */
[C---:B------:R-:W-:Y:S01]  /*0990*/  VIADD R36, R62.reuse, 0x80 ;  /* 0x000000803e247836 */ /* 0x040fe20000000000 */
[----:B------:R-:W-:Y:S01]  /*09a0*/  ISETP.GE.AND P2, PT, R62, UR8, PT ;  /* 0x000000083e007c0c */ /* 0x000fe2000bf46270 */
[----:B------:R-:W-:Y:S02]  /*09b0*/  IMAD R0, R0, UR10, RZ ;  /* 0x0000000a00007c24 */ /* 0x000fe4000f8e02ff */
[----:B------:R-:W-:Y:S01]  /*09c0*/  IMAD.WIDE.U32 R34, R37, UR10, R34 ;  /* 0x0000000a25227c25 */ /* 0x000fe2000f8e0022 */
[----:B------:R-:W-:-:S03]  /*09d0*/  ISETP.GE.AND P4, PT, R36, UR8, PT ;  /* 0x0000000824007c0c */ /* 0x000fc6000bf86270 */
        /* <DEDUP_REMOVED lines=8> */
.L_x_77:
[----:B------:R-:W-:Y:S05]  /*0a60*/  BSYNC B0 ;  /* 0x0000000000007941 */ /* 0x000fea0003800000 */
.L_x_76:
[----:B------:R-:W-:Y:S01]  /*0a70*/  BSSY B0, `(.L_x_78) ;  /* 0x000004d000007945 */ /* 0x000fe20003800000 */
[----:B------:R-:W-:Y:S02]  /*0a80*/  CS2R R34, SRZ ;  /* 0x0000000000227805 */ /* 0x000fe4000001ff00 */
[----:B-1----:R-:W-:Y:S02]  /*0a90*/  CS2R R36, SRZ ;  /* 0x0000000000247805 */ /* 0x002fe4000001ff00 */
[----:B0-----:R-:W-:Y:S02]  /*0aa0*/  CS2R R38, SRZ ;  /* 0x0000000000267805 */ /* 0x001fe4000001ff00 */
[----:B------:R-:W-:Y:S02]  /*0ab0*/  CS2R R40, SRZ ;  /* 0x0000000000287805 */ /* 0x000fe4000001ff00 */
[----:B------:R-:W-:Y:S01]  /*0ac0*/  CS2R R42, SRZ ;  /* 0x00000000002a7805 */ /* 0x000fe2000001ff00 */
[----:B------:R-:W-:Y:S06]  /*0ad0*/  @P0 BRA `(.L_x_79) ;  /* 0x0000000400180947 */ /* 0x000fec0003800000 */
[----:B------:R-:W0:Y:S01]  /*0ae0*/  LDC R45, c[0x0][0x21c] ;  /* 0x00008700ff2d7b82 */ /* 0x000e220000000800 */
[C---:B------:R-:W-:Y:S01]  /*0af0*/  VIADD R0, R62.reuse, 0x40 ;  /* 0x000000403e007836 */ /* 0x040fe20000000000 */
[----:B------:R-:W-:Y:S01]  /*0b00*/  BSSY B1, `(.L_x_80) ;  /* 0x0000019000017945 */ /* 0x000fe20003800000 */
[C---:B------:R-:W-:Y:S01]  /*0b10*/  VIADD R44, R62.reuse, 0x80 ;  /* 0x000000803e2c7836 */ /* 0x040fe20000000000 */
[-C--:B0-----:R-:W-:Y:S02]  /*0b20*/  ISETP.GE.AND P0, PT, R62, R45.reuse, PT ;  /* 0x0000002d3e00720c */ /* 0x081fe40003f06270 */
[-C--:B------:R-:W-:Y:S02]  /*0b30*/  ISETP.GE.AND P1, PT, R0, R45.reuse, PT ;  /* 0x0000002d0000720c */ /* 0x080fe40003f26270 */
[----:B------:R-:W-:-:S09]  /*0b40*/  ISETP.GE.AND P2, PT, R44, R45, PT ;  /* 0x0000002d2c00720c */ /* 0x000fd20003f46270 */
[----:B------:R-:W-:Y:S05]  /*0b50*/  @P0 BRA `(.L_x_81) ;  /* 0x00000000004c0947 */ /* 0x000fea0003800000 */
[----:B------:R-:W0:Y:S01]  /*0b60*/  LDC.64 R34, c[0x0][0x250] ;  /* 0x00009400ff227b82 */ /* 0x000e220000000a00 */
[----:B------:R-:W-:Y:S02]  /*0b70*/  ULDC.64 UR8, c[0x0][0x258] ;  /* 0x0000960000087ab9 */ /* 0x000fe40000000a00 */
[----:B------:R-:W-:-:S04]  /*0b80*/  IMAD R45, R3, UR8, RZ ;  /* 0x00000008032d7c24 */ /* 0x000fc8000f8e02ff */
[----:B------:R-:W-:Y:S02]  /*0b90*/  IMAD R45, R6, UR9, R45 ;  /* 0x00000009062d7c24 */ /* 0x000fe4000f8e022d */
[C---:B0-----:R-:W-:Y:S02]  /*0ba0*/  IMAD R0, R34.reuse, UR7, RZ ;  /* 0x0000000722007c24 */ /* 0x041fe4000f8e02ff */
[----:B------:R-:W-:-:S04]  /*0bb0*/  IMAD.WIDE.U32 R32, R34, UR6, R62 ;  /* 0x0000000622207c25 */ /* 0x000fc8000f8e003e */
[----:B------:R-:W-:-:S05]  /*0bc0*/  IMAD R35, R35, UR6, R0 ;  /* 0x0000000623237c24 */ /* 0x000fca000f8e0200 */
[----:B------:R-:W-:-:S03]  /*0bd0*/  IADD3 R33, R33, R35, RZ ;  /* 0x0000002321217210 */ /* 0x000fc60007ffe0ff */
[----:B------:R-:W-:Y:S01]  /*0be0*/  IMAD.WIDE.U32 R32, R6, UR8, R32 ;  /* 0x0000000806207c25 */ /* 0x000fe2000f8e0020 */
[----:B------:R-:W-:-:S03]  /*0bf0*/  ULDC.64 UR8, c[0x0][0x248] ;  /* 0x0000920000087ab9 */ /* 0x000fc60000000a00 */
[----:B------:R-:W-:Y:S02]  /*0c00*/  IMAD R35, R65, UR8, RZ ;  /* 0x0000000841237c24 */ /* 0x000fe4000f8e02ff */
[----:B------:R-:W-:Y:S02]  /*0c10*/  IMAD.IADD R33, R33, 0x1, R45 ;  /* 0x0000000121217824 */ /* 0x000fe400078e022d */
[C---:B------:R-:W-:Y:S02]  /*0c20*/  IMAD R35, R64.reuse, UR9, R35 ;  /* 0x0000000940237c24 */ /* 0x040fe4000f8e0223 */
[----:B------:R-:W-:Y:S01]  /*0c30*/  IMAD.WIDE.U32 R32, R64, UR8, R32 ;  /* 0x0000000840207c25 */ /* 0x000fe2000f8e0020 */
[----:B------:R-:W-:-:S03]  /*0c40*/  ULDC.64 UR8, c[0x0][0x240] ;  /* 0x0000900000087ab9 */ /* 0x000fc60000000a00 */
[----:B------:R-:W-:Y:S01]  /*0c50*/  IMAD.IADD R33, R33, 0x1, R35 ;  /* 0x0000000121217824 */ /* 0x000fe200078e0223 */
[----:B------:R-:W-:-:S04]  /*0c60*/  LEA R34, P0, R32, UR8, 0x1 ;  /* 0x0000000820227c11 */ /* 0x000fc8000f8008ff */
[----:B------:R-:W-:-:S06]  /*0c70*/  LEA.HI.X R35, R32, UR9, R33, 0x1, P0 ;  /* 0x0000000920237c11 */ /* 0x000fcc00080f0c21 */
[----:B------:R-:W5:Y:S03]  /*0c80*/  LDG.E.128 R32, desc[UR4][R34.64] ;  /* 0x0000000422207981 */ /* 0x000f66000c1e1d00 */
.L_x_81:
[----:B------:R-:W-:Y:S05]  /*0c90*/  BSYNC B1 ;  /* 0x0000000000017941 */ /* 0x000fea0003800000 */
.L_x_80:
[----:B------:R-:W-:Y:S04]  /*0ca0*/  BSSY B1, `(.L_x_82) ;  /* 0x0000015000017945 */ /* 0x000fe80003800000 */
        /* <DEDUP_REMOVED lines=20> */
.L_x_83:
[----:B------:R-:W-:Y:S05]  /*0df0*/  BSYNC B1 ;  /* 0x0000000000017941 */ /* 0x000fea0003800000 */
.L_x_82:
        /* <DEDUP_REMOVED lines=20> */
.L_x_79:
[----:B------:R-:W-:Y:S05]  /*0f40*/  BSYNC B0 ;  /* 0x0000000000007941 */ /* 0x000fea0003800000 */
.L_x_78:
[C---:B-----5:R-:W-:Y:S01]  /*0f50*/  IMAD.U32 R0, R9.reuse, 0x10000, RZ ;  /* 0x0001000009007824 */ /* 0x060fe200078e00ff */
[----:B------:R-:W-:Y:S01]  /*0f60*/  LOP3.LUT R68, R9, 0xffff0000, RZ, 0xc0, !PT ;  /* 0xffff000009447812 */ /* 0x000fe200078ec0ff */
[----:B------:R-:W-:Y:S01]  /*0f70*/  IMAD R9, R61, -0x40, R67 ;  /* 0xffffffc03d097824 */ /* 0x000fe200078e0243 */
[----:B------:R-:W-:Y:S01]  /*0f80*/  LOP3.LUT R44, R8, 0xffff0000, RZ, 0xc0, !PT ;  /* 0xffff0000082c7812 */ /* 0x000fe200078ec0ff */
[----:B------:R-:W-:Y:S01]  /*0f90*/  BSSY B0, `(.L_x_84) ;  /* 0x000002d000007945 */ /* 0x000fe20003800000 */
[----:B------:R-:W-:Y:S02]  /*0fa0*/  LOP3.LUT R45, R32, 0xffff0000, RZ, 0xc0, !PT ;  /* 0xffff0000202d7812 */ /* 0x000fe400078ec0ff */
[----:B------:R-:W-:Y:S02]  /*0fb0*/  CS2R R46, SRZ ;  /* 0x00000000002e7805 */ /* 0x000fe4000001ff00 */
[----:B------:R-:W-:Y:S02]  /*0fc0*/  ISETP.GE.AND P0, PT, R2, R9, PT ;  /* 0x000000090200720c */ /* 0x000fe40003f06270 */
[----:B------:R-:W-:-:S02]  /*0fd0*/  CS2R R48, SRZ ;  /* 0x0000000000307805 */ /* 0x000fc4000001ff00 */
[----:B------:R-:W-:Y:S01]  /*0fe0*/  SHF.L.U32 R73, R8, 0x10, RZ ;  /* 0x0000001008497819 */ /* 0x000fe200000006ff */
[----:B------:R-:W-:Y:S02]  /*0ff0*/  IMAD.U32 R8, R32, 0x10000, RZ ;  /* 0x0001000020087824 */ /* 0x000fe400078e00ff */
[----:B------:R-:W-:Y:S01]  /*1000*/  FMUL.FTZ R44, R44, R45 ;  /* 0x0000002d2c2c7220 */ /* 0x000fe20000410000 */
[C---:B------:R-:W-:Y:S02]  /*1010*/  SHF.L.U32 R69, R33.reuse, 0x10, RZ ;  /* 0x0000001021457819 */ /* 0x040fe400000006ff */
[----:B------:R-:W-:Y:S02]  /*1020*/  CS2R R50, SRZ ;  /* 0x0000000000327805 */ /* 0x000fe4000001ff00 */
[----:B------:R-:W-:Y:S01]  /*1030*/  LOP3.LUT R71, R33, 0xffff0000, RZ, 0xc0, !PT ;  /* 0xffff000021477812 */ /* 0x000fe200078ec0ff */
[----:B------:R-:W-:Y:S01]  /*1040*/  FFMA.FTZ R73, R73, R8, R44 ;  /* 0x0000000849497223 */ /* 0x000fe2000001002c */
[----:B------:R-:W-:-:S02]  /*1050*/  CS2R R44, SRZ ;  /* 0x00000000002c7805 */ /* 0x000fc4000001ff00 */
[----:B------:R-:W-:Y:S02]  /*1060*/  CS2R R52, SRZ ;  /* 0x0000000000347805 */ /* 0x000fe4000001ff00 */
[----:B------:R-:W-:Y:S01]  /*1070*/  CS2R R54, SRZ ;  /* 0x0000000000367805 */ /* 0x000fe2000001ff00 */
[----:B------:R-:W-:Y:S06]  /*1080*/  @P0 BRA `(.L_x_85) ;  /* 0x0000000000740947 */ /* 0x000fec0003800000 */
[----:B------:R-:W0:Y:S01]  /*1090*/  LDC.64 R8, c[0x0][0x250] ;  /* 0x00009400ff087b82 */ /* 0x000e220000000a00 */
[----:B------:R-:W-:Y:S01]  /*10a0*/  ULDC.64 UR8, c[0x0][0x258] ;  /* 0x0000960000087ab9 */ /* 0x000fe20000000a00 */
[----:B------:R-:W-:Y:S01]  /*10b0*/  ULDC.64 UR10, c[0x0][0x248] ;  /* 0x00009200000a7ab9 */ /* 0x000fe20000000a00 */
[C---:B0-----:R-:W-:Y:S02]  /*10c0*/  IMAD R70, R8.reuse, UR7, RZ ;  /* 0x0000000708467c24 */ /* 0x041fe4000f8e02ff */
[----:B------:R-:W-:-:S04]  /*10d0*/  IMAD.WIDE.U32 R32, R8, UR6, R62 ;  /* 0x0000000608207c25 */ /* 0x000fc8000f8e003e */
[----:B------:R-:W-:Y:S02]  /*10e0*/  IMAD R9, R9, UR6, R70 ;  /* 0x0000000609097c24 */ /* 0x000fe4000f8e0246 */
[----:B------:R-:W-:Y:S02]  /*10f0*/  IMAD R63, R3, UR8, RZ ;  /* 0x00000008033f7c24 */ /* 0x000fe4000f8e02ff */
[----:B------:R-:W-:Y:S01]  /*1100*/  IMAD.IADD R33, R33, 0x1, R9 ;  /* 0x0000000121217824 */ /* 0x000fe200078e0209 */
[----:B------:R-:W-:Y:S01]  /*1110*/  IADD3 R9, P0, R64, 0x20, RZ ;  /* 0x0000002040097810 */ /* 0x000fe20007f1e0ff */
[C---:B------:R-:W-:Y:S02]  /*1120*/  IMAD R63, R6.reuse, UR9, R63 ;  /* 0x00000009063f7c24 */ /* 0x040fe4000f8e023f */
[----:B------:R-:W-:Y:S01]  /*1130*/  IMAD.WIDE.U32 R32, R6, UR8, R32 ;  /* 0x0000000806207c25 */ /* 0x000fe2000f8e0020 */
[----:B------:R-:W-:Y:S02]  /*1140*/  ULDC UR8, c[0x0][0x21c] ;  /* 0x0000870000087ab9 */ /* 0x000fe40000000800 */
[C---:B------:R-:W-:Y:S01]  /*1150*/  ISETP.GE.AND P1, PT, R62.reuse, UR8, PT ;  /* 0x000000083e007c0c */ /* 0x040fe2000bf26270 */
[----:B------:R-:W-:Y:S01]  /*1160*/  IMAD.X R8, RZ, RZ, R65, P0 ;  /* 0x000000ffff087224 */ /* 0x000fe200000e0641 */
[----:B------:R-:W-:Y:S01]  /*1170*/  IADD3 R33, R33, R63, RZ ;  /* 0x0000003f21217210 */ /* 0x000fe20007ffe0ff */
[----:B------:R-:W-:-:S02]  /*1180*/  VIADD R64, R62, 0x40 ;  /* 0x000000403e407836 */ /* 0x000fc40000000000 */
[----:B------:R-:W-:Y:S02]  /*1190*/  IMAD R8, R8, UR10, RZ ;  /* 0x0000000a08087c24 */ /* 0x000fe4000f8e02ff */
[----:B------:R-:W-:Y:S01]  /*11a0*/  VIADD R65, R62, 0x80 ;  /* 0x000000803e417836 */ /* 0x000fe20000000000 */
[----:B------:R-:W-:Y:S01]  /*11b0*/  ISETP.GE.AND P2, PT, R64, UR8, PT ;  /* 0x0000000840007c0c */ /* 0x000fe2000bf46270 */
[C---:B------:R-:W-:Y:S02]  /*11c0*/  IMAD R63, R9.reuse, UR11, R8 ;  /* 0x0000000b093f7c24 */ /* 0x040fe4000f8e0208 */
[----:B------:R-:W-:Y:S01]  /*11d0*/  IMAD.WIDE.U32 R32, R9, UR10, R32 ;  /* 0x0000000a09207c25 */ /* 0x000fe2000f8e0020 */
[----:B------:R-:W-:Y:S01]  /*11e0*/  ISETP.GE.AND P3, PT, R65, UR8, PT ;  /* 0x0000000841007c0c */ /* 0x000fe2000bf66270 */
[----:B------:R-:W-:-:S03]  /*11f0*/  ULDC.64 UR8, c[0x0][0x240] ;  /* 0x0000900000087ab9 */ /* 0x000fc60000000a00 */
[----:B------:R-:W-:Y:S02]  /*1200*/  IADD3 R9, R33, R63, RZ ;  /* 0x0000003f21097210 */ /* 0x000fe40007ffe0ff */
[----:B------:R-:W-:-:S04]  /*1210*/  LEA R8, P0, R32, UR8, 0x1 ;  /* 0x0000000820087c11 */ /* 0x000fc8000f8008ff */
[----:B------:R-:W-:-:S05]  /*1220*/  LEA.HI.X R9, R32, UR9, R9, 0x1, P0 ;  /* 0x0000000920097c11 */ /* 0x000fca00080f0c09 */
[----:B------:R0:W5:Y:S04]  /*1230*/  @!P1 LDG.E.128 R44, desc[UR4][R8.64] ;  /* 0x00000004082c9981 */ /* 0x000168000c1e1d00 */
[----:B------:R0:W5:Y:S04]  /*1240*/  @!P2 LDG.E.128 R48, desc[UR4][R8.64+0x80] ;  /* 0x000080040830a981 */ /* 0x000168000c1e1d00 */
[----:B------:R0:W5:Y:S02]  /*1250*/  @!P3 LDG.E.128 R52, desc[UR4][R8.64+0x100] ;  /* 0x000100040834b981 */ /* 0x000164000c1e1d00 */
.L_x_85:
[----:B------:R-:W-:Y:S05]  /*1260*/  BSYNC B0 ;  /* 0x0000000000007941 */ /* 0x000fea0003800000 */
.L_x_84:
[----:B------:R-:W-:Y:S01]  /*1270*/  LOP3.LUT R33, R16, 0xffff0000, RZ, 0xc0, !PT ;  /* 0xffff000010217812 */ /* 0x000fe200078ec0ff */
[----:B------:R-:W-:Y:S01]  /*1280*/  FFMA.FTZ R69, R0, R69, R73 ;  /* 0x0000004500457223 */ /* 0x000fe20000010049 */
[C---:B-----5:R-:W-:Y:S01]  /*1290*/  LOP3.LUT R62, R44.reuse, 0xffff0000, RZ, 0xc0, !PT ;  /* 0xffff00002c3e7812 */ /* 0x060fe200078ec0ff */
[----:B------:R-:W-:Y:S01]  /*12a0*/  IMAD.U32 R63, R44, 0x10000, RZ ;  /* 0x000100002c3f7824 */ /* 0x000fe200078e00ff */
[----:B------:R-:W-:Y:S01]  /*12b0*/  SHF.L.U32 R0, R16, 0x10, RZ ;  /* 0x0000001010007819 */ /* 0x000fe200000006ff */
[C---:B------:R-:W-:Y:S01]  /*12c0*/  IMAD.U32 R32, R10.reuse, 0x10000, RZ ;  /* 0x000100000a207824 */ /* 0x040fe200078e00ff */
[----:B0-----:R-:W-:Y:S01]  /*12d0*/  LOP3.LUT R9, R10, 0xffff0000, RZ, 0xc0, !PT ;  /* 0xffff00000a097812 */ /* 0x001fe200078ec0ff */
[----:B------:R-:W-:Y:S01]  /*12e0*/  FMUL.FTZ R33, R33, R62 ;  /* 0x0000003e21217220 */ /* 0x000fe20000410000 */
[C---:B------:R-:W-:Y:S01]  /*12f0*/  IMAD.U32 R8, R11.reuse, 0x10000, RZ ;  /* 0x000100000b087824 */ /* 0x040fe200078e00ff */
[----:B------:R-:W-:Y:S01]  /*1300*/  LOP3.LUT R10, R11, 0xffff0000, RZ, 0xc0, !PT ;  /* 0xffff00000b0a7812 */ /* 0x000fe200078ec0ff */
[----:B------:R-:W-:Y:S01]  /*1310*/  IMAD.U32 R11, R17, 0x10000, RZ ;  /* 0x00010000110b7824 */ /* 0x000fe200078e00ff */
[----:B------:R-:W-:Y:S01]  /*1320*/  SHF.L.U32 R44, R45, 0x10, RZ ;  /* 0x000000102d2c7819 */ /* 0x000fe200000006ff */
[----:B------:R-:W-:Y:S01]  /*1330*/  FFMA.FTZ R0, R0, R63, R33 ;  /* 0x0000003f00007223 */ /* 0x000fe20000010021 */
[----:B------:R-:W-:Y:S01]  /*1340*/  LOP3.LUT R16, R17, 0xffff0000, RZ, 0xc0, !PT ;  /* 0xffff000011107812 */ /* 0x000fe200078ec0ff */
[----:B------:R-:W-:Y:S01]  /*1350*/  FFMA.FTZ R69, R68, R71, R69 ;  /* 0x0000004744457223 */ /* 0x000fe20000010045 */
[----:B------:R-:W-:Y:S01]  /*1360*/  LOP3.LUT R45, R45, 0xffff0000, RZ, 0xc0, !PT ;  /* 0xffff00002d2d7812 */ /* 0x000fe200078ec0ff */
[----:B------:R-:W-:-:S02]  /*1370*/  IMAD.U32 R33, R34, 0x10000, RZ ;  /* 0x0001000022217824 */ /* 0x000fc400078e00ff */
[----:B------:R-:W-:Y:S01]  /*1380*/  FFMA.FTZ R11, R11, R44, R0 ;  /* 0x0000002c0b0b7223 */ /* 0x000fe20000010000 */
[----:B------:R-:W-:Y:S01]  /*1390*/  LOP3.LUT R34, R34, 0xffff0000, RZ, 0xc0, !PT ;  /* 0xffff000022227812 */ /* 0x000fe200078ec0ff */
[C---:B------:R-:W-:Y:S02]  /*13a0*/  IMAD.U32 R17, R35.reuse, 0x10000, RZ ;  /* 0x0001000023117824 */ /* 0x040fe400078e00ff */
[----:B------:R-:W-:Y:S01]  /*13b0*/  FFMA.FTZ R44, R32, R33, R69 ;  /* 0x00000021202c7223 */ /* 0x000fe20000010045 */
[----:B------:R-:W-:Y:S01]  /*13c0*/  FFMA.FTZ R63, R16, R45, R11 ;  /* 0x0000002d103f7223 */ /* 0x000fe2000001000b */
[----:B------:R-:W-:Y:S01]  /*13d0*/  IMAD.U32 R32, R18, 0x10000, RZ ;  /* 0x0001000012207824 */ /* 0x000fe200078e00ff */
[----:B------:R-:W-:Y:S01]  /*13e0*/  LOP3.LUT R35, R35, 0xffff0000, RZ, 0xc0, !PT ;  /* 0xffff000023237812 */ /* 0x000fe200078ec0ff */
[----:B------:R-:W-:Y:S02]  /*13f0*/  IMAD.U32 R33, R46, 0x10000, RZ ;  /* 0x000100002e217824 */ /* 0x000fe400078e00ff */
[----:B------:R-:W-:Y:S01]  /*1400*/  FFMA.FTZ R45, R9, R34, R44 ;  /* 0x00000022092d7223 */ /* 0x000fe2000001002c */
[----:B------:R-:W-:Y:S01]  /*1410*/  LOP3.LUT R9, R18, 0xffff0000, RZ, 0xc0, !PT ;  /* 0xffff000012097812 */ /* 0x000fe200078ec0ff */
[----:B------:R-:W-:Y:S01]  /*1420*/  BSSY B0, `(.L_x_86) ;  /* 0x00000a6000007945 */ /* 0x000fe20003800000 */
[----:B------:R-:W-:Y:S01]  /*1430*/  FFMA.FTZ R34, R32, R33, R63 ;  /* 0x0000002120227223 */ /* 0x000fe2000001003f */
[----:B------:R-:W-:Y:S01]  /*1440*/  LOP3.LUT R32, R46, 0xffff0000, RZ, 0xc0, !PT ;  /* 0xffff00002e207812 */ /* 0x000fe200078ec0ff */
[----:B------:R-:W-:Y:S01]  /*1450*/  FFMA.FTZ R17, R8, R17, R45 ;  /* 0x0000001108117223 */ /* 0x000fe2000001002d */
[C---:B------:R-:W-:Y:S01]  /*1460*/  SHF.L.U32 R16, R12.reuse, 0x10, RZ ;  /* 0x000000100c107819 */ /* 0x040fe200000006ff */
[----:B------:R-:W-:Y:S01]  /*1470*/  IMAD.U32 R8, R47, 0x10000, RZ ;  /* 0x000100002f087824 */ /* 0x000fe200078e00ff */
[----:B------:R-:W-:Y:S01]  /*1480*/  LOP3.LUT R11, R12, 0xffff0000, RZ, 0xc0, !PT ;  /* 0xffff00000c0b7812 */ /* 0x000fe200078ec0ff */
[----:B------:R-:W-:Y:S01]  /*1490*/  FFMA.FTZ R32, R9, R32, R34 ;  /* 0x0000002009207223 */ /* 0x000fe20000010022 */
[C---:B------:R-:W-:Y:S01]  /*14a0*/  SHF.L.U32 R0, R13.reuse, 0x10, RZ ;  /* 0x000000100d007819 */ /* 0x040fe200000006ff */
[----:B------:R-:W-:Y:S01]  /*14b0*/  FFMA.FTZ R17, R10, R35, R17 ;  /* 0x000000230a117223 */ /* 0x000fe20000010011 */
[----:B------:R-:W-:Y:S01]  /*14c0*/  LOP3.LUT R12, R13, 0xffff0000, RZ, 0xc0, !PT ;  /* 0xffff00000d0c7812 */ /* 0x000fe200078ec0ff */
[----:B------:R-:W-:Y:S01]  /*14d0*/  IMAD.U32 R13, R19, 0x10000, RZ ;  /* 0x00010000130d7824 */ /* 0x000fe200078e00ff */
[----:B------:R-:W-:-:S02]  /*14e0*/  SHF.L.U32 R9, R36, 0x10, RZ ;  /* 0x0000001024097819 */ /* 0x000fc400000006ff */
[----:B------:R-:W-:Y:S01]  /*14f0*/  LOP3.LUT R18, R19, 0xffff0000, RZ, 0xc0, !PT ;  /* 0xffff000013127812 */ /* 0x000fe200078ec0ff */
[----:B------:R-:W-:Y:S01]  /*1500*/  FFMA.FTZ R13, R13, R8, R32 ;  /* 0x000000080d0d7223 */ /* 0x000fe20000010020 */
[----:B------:R-:W-:Y:S01]  /*1510*/  LOP3.LUT R47, R47, 0xffff0000, RZ, 0xc0, !PT ;  /* 0xffff00002f2f7812 */ /* 0x000fe200078ec0ff */
[----:B------:R-:W-:Y:S01]  /*1520*/  FFMA.FTZ R16, R16, R9, R17 ;  /* 0x0000000910107223 */ /* 0x000fe20000010011 */
[----:B------:R-:W-:Y:S01]  /*1530*/  SHF.L.U32 R10, R20, 0x10, RZ ;  /* 0x00000010140a7819 */ /* 0x000fe200000006ff */
[----:B------:R-:W-:Y:S01]  /*1540*/  IMAD.U32 R17, R48, 0x10000, RZ ;  /* 0x0001000030117824 */ /* 0x000fe200078e00ff */
[----:B------:R-:W-:Y:S01]  /*1550*/  LOP3.LUT R32, R36, 0xffff0000, RZ, 0xc0, !PT ;  /* 0xffff000024207812 */ /* 0x000fe200078ec0ff */
[----:B------:R-:W-:Y:S01]  /*1560*/  FFMA.FTZ R47, R18, R47, R13 ;  /* 0x0000002f122f7223 */ /* 0x000fe2000001000d */
[C---:B------:R-:W-:Y:S01]  /*1570*/  IMAD.U32 R13, R14.reuse, 0x10000, RZ ;  /* 0x000100000e0d7824 */ /* 0x040fe200078e00ff */
[----:B------:R-:W-:Y:S01]  /*1580*/  LOP3.LUT R9, R14, 0xffff0000, RZ, 0xc0, !PT ;  /* 0xffff00000e097812 */ /* 0x000fe200078ec0ff */
[C---:B------:R-:W-:Y:S01]  /*1590*/  IMAD.U32 R8, R15.reuse, 0x10000, RZ ;  /* 0x000100000f087824 */ /* 0x040fe200078e00ff */
[----:B------:R-:W-:Y:S01]  /*15a0*/  LOP3.LUT R14, R15, 0xffff0000, RZ, 0xc0, !PT ;  /* 0xffff00000f0e7812 */ /* 0x000fe200078ec0ff */
[----:B------:R-:W-:Y:S01]  /*15b0*/  FFMA.FTZ R17, R10, R17, R47 ;  /* 0x000000110a117223 */ /* 0x000fe2000001002f */
[----:B------:R-:W-:-:S02]  /*15c0*/  IMAD.U32 R19, R37, 0x10000, RZ ;  /* 0x0001000025137824 */ /* 0x000fc400078e00ff */
[----:B------:R-:W-:Y:S01]  /*15d0*/  FFMA.FTZ R33, R11, R32, R16 ;  /* 0x000000200b217223 */ /* 0x000fe20000010010 */
[----:B------:R-:W-:Y:S02]  /*15e0*/  LOP3.LUT R10, R20, 0xffff0000, RZ, 0xc0, !PT ;  /* 0xffff0000140a7812 */ /* 0x000fe400078ec0ff */
[----:B------:R-:W-:Y:S01]  /*15f0*/  LOP3.LUT R15, R48, 0xffff0000, RZ, 0xc0, !PT ;  /* 0xffff0000300f7812 */ /* 0x000fe200078ec0ff */
[----:B------:R-:W-:Y:S01]  /*1600*/  FFMA.FTZ R19, R0, R19, R33 ;  /* 0x0000001300137223 */ /* 0x000fe20000010021 */
[----:B------:R-:W-:Y:S01]  /*1610*/  SHF.L.U32 R11, R21, 0x10, RZ ;  /* 0x00000010150b7819 */ /* 0x000fe200000006ff */
[----:B------:R-:W-:Y:S01]  /*1620*/  IMAD.U32 R0, R49, 0x10000, RZ ;  /* 0x0001000031007824 */ /* 0x000fe200078e00ff */
[----:B------:R-:W-:Y:S01]  /*1630*/  LOP3.LUT R37, R37, 0xffff0000, RZ, 0xc0, !PT ;  /* 0xffff000025257812 */ /* 0x000fe200078ec0ff */
[----:B------:R-:W-:Y:S01]  /*1640*/  FFMA.FTZ R16, R10, R15, R17 ;  /* 0x0000000f0a107223 */ /* 0x000fe20000010011 */
[----:B------:R-:W-:Y:S01]  /*1650*/  LOP3.LUT R20, R21, 0xffff0000, RZ, 0xc0, !PT ;  /* 0xffff000015147812 */ /* 0x000fe200078ec0ff */
[----:B------:R-:W-:Y:S01]  /*1660*/  IMAD.U32 R10, R38, 0x10000, RZ ;  /* 0x00010000260a7824 */ /* 0x000fe200078e00ff */
[----:B------:R-:W-:Y:S01]  /*1670*/  LOP3.LUT R49, R49, 0xffff0000, RZ, 0xc0, !PT ;  /* 0xffff000031317812 */ /* 0x000fe200078ec0ff */
[----:B------:R-:W-:Y:S01]  /*1680*/  FFMA.FTZ R11, R11, R0, R16 ;  /* 0x000000000b0b7223 */ /* 0x000fe20000010010 */
[----:B------:R-:W-:Y:S01]  /*1690*/  FFMA.FTZ R12, R12, R37, R19 ;  /* 0x000000250c0c7223 */ /* 0x000fe20000010013 */
[----:B------:R-:W-:Y:S01]  /*16a0*/  LOP3.LUT R16, R38, 0xffff0000, RZ, 0xc0, !PT ;  /* 0xffff000026107812 */ /* 0x000fe200078ec0ff */
[----:B------:R-:W-:-:S02]  /*16b0*/  IMAD.U32 R0, R22, 0x10000, RZ ;  /* 0x0001000016007824 */ /* 0x000fc400078e00ff */
[----:B------:R-:W-:Y:S01]  /*16c0*/  FFMA.FTZ R49, R20, R49, R11 ;  /* 0x0000003114317223 */ /* 0x000fe2000001000b */
[----:B------:R-:W-:Y:S02]  /*16d0*/  IMAD.U32 R11, R50, 0x10000, RZ ;  /* 0x00010000320b7824 */ /* 0x000fe400078e00ff */
[----:B------:R-:W-:Y:S01]  /*16e0*/  FFMA.FTZ R18, R13, R10, R12 ;  /* 0x0000000a0d127223 */ /* 0x000fe2000001000c */
[----:B------:R-:W-:Y:S01]  /*16f0*/  SHF.L.U32 R17, R39, 0x10, RZ ;  /* 0x0000001027117819 */ /* 0x000fe200000006ff */
[----:B------:R-:W-:Y:S02]  /*1700*/  IMAD.U32 R13, R24, 0x10000, RZ ;  /* 0x00010000180d7824 */ /* 0x000fe400078e00ff */
[----:B------:R-:W-:Y:S01]  /*1710*/  FFMA.FTZ R49, R0, R11, R49 ;  /* 0x0000000b00317223 */ /* 0x000fe20000010031 */
[----:B------:R-:W-:Y:S01]  /*1720*/  LOP3.LUT R10, R22, 0xffff0000, RZ, 0xc0, !PT ;  /* 0xffff0000160a7812 */ /* 0x000fe200078ec0ff */
[----:B------:R-:W-:Y:S01]  /*1730*/  FFMA.FTZ R19, R9, R16, R18 ;  /* 0x0000001009137223 */ /* 0x000fe20000010012 */
[----:B------:R-:W-:Y:S01]  /*1740*/  LOP3.LUT R11, R50, 0xffff0000, RZ, 0xc0, !PT ;  /* 0xffff0000320b7812 */ /* 0x000fe200078ec0ff */
[----:B------:R-:W-:Y:S01]  /*1750*/  IMAD.U32 R15, R25, 0x10000, RZ ;  /* 0x00010000190f7824 */ /* 0x000fe200078e00ff */
[----:B------:R-:W-:Y:S01]  /*1760*/  SHF.L.U32 R12, R23, 0x10, RZ ;  /* 0x00000010170c7819 */ /* 0x000fe200000006ff */
[----:B------:R-:W-:Y:S01]  /*1770*/  IMAD.U32 R18, R41, 0x10000, RZ ;  /* 0x0001000029127824 */ /* 0x000fe200078e00ff */
[----:B------:R-:W-:Y:S01]  /*1780*/  LOP3.LUT R22, R23, 0xffff0000, RZ, 0xc0, !PT ;  /* 0xffff000017167812 */ /* 0x000fe200078ec0ff */
[----:B------:R-:W-:Y:S01]  /*1790*/  FFMA.FTZ R23, R8, R17, R19 ;  /* 0x0000001108177223 */ /* 0x000fe20000010013 */
[----:B------:R-:W-:Y:S01]  /*17a0*/  FFMA.FTZ R49, R10, R11, R49 ;  /* 0x0000000b0a317223 */ /* 0x000fe20000010031 */
[----:B------:R-:W-:Y:S01]  /*17b0*/  IMAD.U32 R17, R51, 0x10000, RZ ;  /* 0x0001000033117824 */ /* 0x000fe200078e00ff */
[----:B------:R-:W-:Y:S01]  /*17c0*/  LOP3.LUT R39, R39, 0xffff0000, RZ, 0xc0, !PT ;  /* 0xffff000027277812 */ /* 0x000fe200078ec0ff */
[----:B------:R-:W-:Y:S01]  /*17d0*/  IMAD.U32 R10, R28, 0x10000, RZ ;  /* 0x000100001c0a7824 */ /* 0x000fe200078e00ff */
[----:B------:R-:W-:Y:S01]  /*17e0*/  LOP3.LUT R51, R51, 0xffff0000, RZ, 0xc0, !PT ;  /* 0xffff000033337812 */ /* 0x000fe200078ec0ff */
[----:B------:R-:W-:Y:S01]  /*17f0*/  FFMA.FTZ R49, R12, R17, R49 ;  /* 0x000000110c317223 */ /* 0x000fe20000010031 */
[----:B------:R-:W-:Y:S01]  /*1800*/  SHF.L.U32 R16, R40, 0x10, RZ ;  /* 0x0000001028107819 */ /* 0x000fe200000006ff */
        /* <DEDUP_REMOVED lines=25> */
[----:B------:R-:W-:Y:S01]  /*19a0*/  SHF.L.U32 R13, R54, 0x10, RZ ;  /* 0x00000010360d7819 */ /* 0x000fe200000006ff */
[----:B------:R-:W-:Y:S01]  /*19b0*/  IMAD R17, R61, 0x3000, RZ ;  /* 0x000030003d117824 */ /* 0x000fe200078e02ff */
[----:B------:R-:W-:Y:S01]  /*19c0*/  LOP3.LUT R26, R26, 0xffff0000, RZ, 0xc0, !PT ;  /* 0xffff00001a1a7812 */ /* 0x000fe200078ec0ff */
[----:B------:R-:W-:Y:S01]  /*19d0*/  FFMA.FTZ R9, R9, R32, R18 ;  /* 0x0000002009097223 */ /* 0x000fe20000010012 */
[----:B------:R-:W-:Y:S01]  /*19e0*/  LOP3.LUT R21, R42, 0xffff0000, RZ, 0xc0, !PT ;  /* 0xffff00002a157812 */ /* 0x000fe200078ec0ff */
[----:B------:R-:W-:Y:S01]  /*19f0*/  FFMA.FTZ R13, R10, R13, R29 ;  /* 0x0000000d0a0d7223 */ /* 0x000fe2000001001d */
[----:B------:R-:W-:Y:S01]  /*1a00*/  LOP3.LUT R30, R30, 0xffff0000, RZ, 0xc0, !PT ;  /* 0xffff00001e1e7812 */ /* 0x000fe200078ec0ff */
[----:B------:R-:W-:Y:S01]  /*1a10*/  VIADD R16, R67, 0x3f ;  /* 0x0000003f43107836 */ /* 0x000fe20000000000 */
[----:B------:R-:W-:Y:S01]  /*1a20*/  LOP3.LUT R15, R54, 0xffff0000, RZ, 0xc0, !PT ;  /* 0xffff0000360f7812 */ /* 0x000fe200078ec0ff */
[----:B------:R-:W-:Y:S01]  /*1a30*/  FFMA.FTZ R21, R26, R21, R9 ;  /* 0x000000151a157223 */ /* 0x000fe20000010009 */
[----:B------:R-:W-:Y:S01]  /*1a40*/  SHF.L.U32 R11, R43, 0x10, RZ ;  /* 0x000000102b0b7819 */ /* 0x000fe200000006ff */
[----:B------:R-:W-:Y:S01]  /*1a50*/  IMAD.U32 R9, R31, 0x10000, RZ ;  /* 0x000100001f097824 */ /* 0x000fe200078e00ff */
[----:B------:R-:W-:Y:S01]  /*1a60*/  SHF.L.U32 R10, R55, 0x10, RZ ;  /* 0x00000010370a7819 */ /* 0x000fe200000006ff */
[----:B------:R-:W-:Y:S01]  /*1a70*/  FFMA.FTZ R30, R30, R15, R13 ;  /* 0x0000000f1e1e7223 */ /* 0x000fe2000001000d */
[----:B------:R-:W-:Y:S01]  /*1a80*/  LOP3.LUT R27, R27, 0xffff0000, RZ, 0xc0, !PT ;  /* 0xffff00001b1b7812 */ /* 0x000fe200078ec0ff */
[----:B------:R-:W-:Y:S01]  /*1a90*/  FFMA.FTZ R0, R0, R11, R21 ;  /* 0x0000000b00007223 */ /* 0x000fe20000010015 */
[----:B------:R-:W-:Y:S01]  /*1aa0*/  LOP3.LUT R8, R43, 0xffff0000, RZ, 0xc0, !PT ;  /* 0xffff00002b087812 */ /* 0x000fe200078ec0ff */
[----:B------:R-:W-:Y:S01]  /*1ab0*/  FFMA.FTZ R10, R9, R10, R30 ;  /* 0x0000000a090a7223 */ /* 0x000fe2000001001e */
[----:B------:R-:W-:Y:S01]  /*1ac0*/  LOP3.LUT R31, R31, 0xffff0000, RZ, 0xc0, !PT ;  /* 0xffff00001f1f7812 */ /* 0x000fe200078ec0ff */
[----:B------:R-:W0:Y:S01]  /*1ad0*/  LDC.64 R20, c[0x0][0x2d0] ;  /* 0x0000b400ff147b82 */ /* 0x000e220000000a00 */
[----:B------:R-:W-:Y:S01]  /*1ae0*/  LOP3.LUT R12, R55, 0xffff0000, RZ, 0xc0, !PT ;  /* 0xffff0000370c7812 */ /* 0x000fe200078ec0ff */
[----:B------:R-:W-:Y:S01]  /*1af0*/  FFMA.FTZ R0, R27, R8, R0 ;  /* 0x000000081b007223 */ /* 0x000fe20000010000 */
[----:B------:R-:W-:-:S02]  /*1b00*/  SHF.R.S32.HI R15, RZ, 0x1f, R16 ;  /* 0x0000001fff0f7819 */ /* 0x000fc40000011410 */
[----:B------:R-:W-:Y:S01]  /*1b10*/  SHF.R.S32.HI R18, RZ, 0x1f, R17 ;  /* 0x0000001fff127819 */ /* 0x000fe20000011411 */
[----:B------:R-:W-:Y:S01]  /*1b20*/  FFMA.FTZ R12, R31, R12, R10 ;  /* 0x0000000c1f0c7223 */ /* 0x000fe2000001000a */
[----:B------:R-:W1:Y:S01]  /*1b30*/  SHFL.BFLY PT, R9, R0, 0x4, 0x1f ;  /* 0x0c801f0000097f89 */ /* 0x000e6200000e0000 */
[----:B------:R-:W-:-:S03]  /*1b40*/  LEA.HI R15, R15, R16, RZ, 0x6 ;  /* 0x000000100f0f7211 */ /* 0x000fc600078f30ff */
[----:B------:R-:W2:Y:S01]  /*1b50*/  SHFL.BFLY PT, R11, R12, 0x4, 0x1f ;  /* 0x0c801f000c0b7f89 */ /* 0x000ea200000e0000 */
[----:B------:R-:W-:Y:S01]  /*1b60*/  LOP3.LUT R15, R15, 0xffffffc0, RZ, 0xc0, !PT ;  /* 0xffffffc00f0f7812 */ /* 0x000fe200078ec0ff */
[----:B-1----:R-:W-:Y:S01]  /*1b70*/  FADD.FTZ R9, R0, R9 ;  /* 0x0000000900097221 */ /* 0x002fe20000010000 */
[--C-:B------:R-:W-:Y:S02]  /*1b80*/  IMAD R0, R61, -0x40, R16.reuse ;  /* 0xffffffc03d007824 */ /* 0x100fe400078e0210 */
[----:B--2---:R-:W-:Y:S02]  /*1b90*/  FADD.FTZ R13, R12, R11 ;  /* 0x0000000b0c0d7221 */ /* 0x004fe40000010000 */
[----:B------:R-:W1:Y:S01]  /*1ba0*/  SHFL.BFLY PT, R8, R9, 0x2, 0x1f ;  /* 0x0c401f0009087f89 */ /* 0x000e6200000e0000 */
[----:B------:R-:W-:Y:S02]  /*1bb0*/  SHF.L.U32 R12, R59, 0x2, RZ ;  /* 0x000000023b0c7819 */ /* 0x000fe400000006ff */
[----:B------:R-:W-:Y:S01]  /*1bc0*/  IADD3 R0, R0, R15, -R16 ;  /* 0x0000000f00007210 */ /* 0x000fe20007ffe810 */
[----:B------:R-:W2:Y:S01]  /*1bd0*/  SHFL.BFLY PT, R14, R13, 0x2, 0x1f ;  /* 0x0c401f000d0e7f89 */ /* 0x000ea200000e0000 */
[----:B-1----:R-:W-:Y:S01]  /*1be0*/  FADD.FTZ R10, R9, R8 ;  /* 0x00000008090a7221 */ /* 0x002fe20000010000 */
[----:B------:R-:W-:-:S02]  /*1bf0*/  IMAD R8, R7, 0xc0, RZ ;  /* 0x000000c007087824 */ /* 0x000fc400078e02ff */
[----:B--2---:R-:W-:Y:S02]  /*1c00*/  FADD.FTZ R14, R13, R14 ;  /* 0x0000000e0d0e7221 */ /* 0x004fe40000010000 */
[----:B------:R-:W1:Y:S01]  /*1c10*/  SHFL.BFLY PT, R11, R10, 0x1, 0x1f ;  /* 0x0c201f000a0b7f89 */ /* 0x000e6200000e0000 */
[----:B------:R-:W-:Y:S02]  /*1c20*/  SHF.R.S32.HI R9, RZ, 0x1f, R8 ;  /* 0x0000001fff097819 */ /* 0x000fe40000011408 */
[----:B------:R-:W-:Y:S01]  /*1c30*/  IADD3 R8, P0, P1, R8, R12, R17 ;  /* 0x0000000c08087210 */ /* 0x000fe2000791e011 */
[----:B------:R-:W2:Y:S01]  /*1c40*/  SHFL.BFLY PT, R13, R14, 0x1, 0x1f ;  /* 0x0c201f000e0d7f89 */ /* 0x000ea200000e0000 */
[----:B------:R-:W-:-:S04]  /*1c50*/  SHF.R.S32.HI R12, RZ, 0x1f, R12 ;  /* 0x0000001fff0c7819 */ /* 0x000fc8000001140c */
[----:B------:R-:W-:Y:S01]  /*1c60*/  IADD3.X R9, R9, R12, R18, P0, P1 ;  /* 0x0000000c09097210 */ /* 0x000fe200007e2412 */
[----:B0-----:R-:W-:Y:S01]  /*1c70*/  IMAD R12, R20, UR7, RZ ;  /* 0x00000007140c7c24 */ /* 0x001fe2000f8e02ff */
[----:B------:R-:W-:Y:S02]  /*1c80*/  ISETP.NE.AND P1, PT, R58, RZ, PT ;  /* 0x000000ff3a00720c */ /* 0x000fe40003f25270 */
[----:B------:R-:W-:Y:S01]  /*1c90*/  ISETP.GE.AND P0, PT, R59, R0, PT ;  /* 0x000000003b00720c */ /* 0x000fe20003f06270 */
[----:B------:R-:W-:Y:S02]  /*1ca0*/  IMAD R15, R21, UR6, R12 ;  /* 0x00000006150f7c24 */ /* 0x000fe4000f8e020c */
[----:B------:R-:W-:Y:S01]  /*1cb0*/  IMAD.WIDE.U32 R8, R20, UR6, R8 ;  /* 0x0000000614087c25 */ /* 0x000fe2000f8e0008 */
[----:B------:R-:W-:-:S03]  /*1cc0*/  ISETP.GT.OR P0, PT, R59, 0x3f, P0 ;  /* 0x0000003f3b00780c */ /* 0x000fc60000704670 */
[----:B-1----:R-:W-:Y:S01]  /*1cd0*/  FADD.FTZ R10, R10, R11 ;  /* 0x0000000b0a0a7221 */ /* 0x002fe20000010000 */
[----:B------:R-:W-:Y:S02]  /*1ce0*/  IMAD.IADD R11, R9, 0x1, R15 ;  /* 0x00000001090b7824 */ /* 0x000fe400078e020f */
[----:B--2---:R-:W-:Y:S01]  /*1cf0*/  FADD.FTZ R17, R14, R13 ;  /* 0x0000000d0e117221 */ /* 0x004fe20000010000 */
[----:B------:R-:W-:Y:S06]  /*1d00*/  @P1 BRA `(.L_x_87) ;  /* 0x00000000005c1947 */ /* 0x000fec0003800000 */
[----:B------:R-:W0:Y:S01]  /*1d10*/  LDC.64 R14, c[0x0][0x278] ;  /* 0x00009e00ff0e7b82 */ /* 0x000e220000000a00 */
[----:B------:R-:W-:Y:S01]  /*1d20*/  SHF.R.S32.HI R13, RZ, 0x1f, R7 ;  /* 0x0000001fff0d7819 */ /* 0x000fe20000011407 */
[----:B------:R-:W-:Y:S01]  /*1d30*/  ULDC.64 UR8, c[0x0][0x280] ;  /* 0x0000a00000087ab9 */ /* 0x000fe20000000a00 */
[----:B------:R-:W-:Y:S02]  /*1d40*/  IADD3 R12, P1, R60, R7, RZ ;  /* 0x000000073c0c7210 */ /* 0x000fe40007f3e0ff */
[----:B------:R-:W-:Y:S02]  /*1d50*/  ISETP.GE.AND P2, PT, R56, R57, PT ;  /* 0x000000393800720c */ /* 0x000fe40003f46270 */
[----:B------:R-:W-:Y:S01]  /*1d60*/  LEA.HI.X.SX32 R13, R60, R13, 0x1, P1 ;  /* 0x0000000d3c0d7211 */ /* 0x000fe200008f0eff */
[C---:B0-----:R-:W-:Y:S02]  /*1d70*/  IMAD R0, R14.reuse, UR7, RZ ;  /* 0x000000070e007c24 */ /* 0x041fe4000f8e02ff */
[----:B------:R-:W-:-:S04]  /*1d80*/  IMAD.WIDE.U32 R12, R14, UR6, R12 ;  /* 0x000000060e0c7c25 */ /* 0x000fc8000f8e000c */
[----:B------:R-:W-:-:S05]  /*1d90*/  IMAD R15, R15, UR6, R0 ;  /* 0x000000060f0f7c24 */ /* 0x000fca000f8e0200 */
[----:B------:R-:W-:Y:S01]  /*1da0*/  IADD3 R13, R13, R15, RZ ;  /* 0x0000000f0d0d7210 */ /* 0x000fe20007ffe0ff */
[----:B------:R-:W-:Y:S02]  /*1db0*/  IMAD R15, R3, UR8, RZ ;  /* 0x00000008030f7c24 */ /* 0x000fe4000f8e02ff */
[----:B------:R-:W-:-:S04]  /*1dc0*/  IMAD.WIDE.U32 R12, R6, UR8, R12 ;  /* 0x00000008060c7c25 */ /* 0x000fc8000f8e000c */
[----:B------:R-:W-:Y:S01]  /*1dd0*/  IMAD R15, R6, UR9, R15 ;  /* 0x00000009060f7c24 */ /* 0x000fe2000f8e020f */
[----:B------:R-:W-:Y:S01]  /*1de0*/  IADD3 R0, P1, R56, R12, RZ ;  /* 0x0000000c38007210 */ /* 0x000fe20007f3e0ff */
[----:B------:R-:W-:-:S03]  /*1df0*/  ULDC.64 UR8, c[0x0][0x260] ;  /* 0x0000980000087ab9 */ /* 0x000fc60000000a00 */
        /* <DEDUP_REMOVED lines=8> */
.L_x_87:
[----:B------:R-:W-:Y:S05]  /*1e80*/  BSYNC B0 ;  /* 0x0000000000007941 */ /* 0x000fea0003800000 */
.L_x_86:
[----:B------:R-:W-:Y:S04]  /*1e90*/  BSSY B0, `(.L_x_88) ;  /* 0x0000018000007945 */ /* 0x000fe80003800000 */
[----:B------:R-:W-:Y:S05]  /*1ea0*/  @P0 BRA `(.L_x_89) ;  /* 0x0000000000580947 */ /* 0x000fea0003800000 */
[----:B0-----:R-:W0:Y:S01]  /*1eb0*/  LDC.64 R14, c[0x0][0x2a8] ;  /* 0x0000aa00ff0e7b82 */ /* 0x001e220000000a00 */
[----:B------:R-:W-:Y:S01]  /*1ec0*/  IADD3 R12, P0, P1, R7, R60, R59 ;  /* 0x0000003c070c7210 */ /* 0x000fe2000791e03b */
[----:B------:R-:W-:Y:S01]  /*1ed0*/  ULDC.64 UR8, c[0x0][0x2b0] ;  /* 0x0000ac0000087ab9 */ /* 0x000fe20000000a00 */
[----:B------:R-:W-:Y:S02]  /*1ee0*/  SHF.R.S32.HI R2, RZ, 0x1f, R7 ;  /* 0x0000001fff027819 */ /* 0x000fe40000011407 */
[----:B------:R-:W-:Y:S02]  /*1ef0*/  SHF.R.S32.HI R0, RZ, 0x1f, R60 ;  /* 0x0000001fff007819 */ /* 0x000fe4000001143c */
[----:B------:R-:W-:-:S04]  /*1f00*/  SHF.R.S32.HI R7, RZ, 0x1f, R59 ;  /* 0x0000001fff077819 */ /* 0x000fc8000001143b */
[----:B------:R-:W-:Y:S02]  /*1f10*/  IADD3.X R13, R2, R0, R7, P0, P1 ;  /* 0x00000000020d7210 */ /* 0x000fe400007e2407 */
[----:B------:R-:W-:Y:S01]  /*1f20*/  FSETP.NEU.FTZ.AND P0, PT, R5, -INF , PT ;  /* 0xff8000000500780b */ /* 0x000fe20003f1d000 */
[C---:B0-----:R-:W-:Y:S02]  /*1f30*/  IMAD R0, R14.reuse, UR7, RZ ;  /* 0x000000070e007c24 */ /* 0x041fe4000f8e02ff */
[----:B------:R-:W-:-:S04]  /*1f40*/  IMAD.WIDE.U32 R12, R14, UR6, R12 ;  /* 0x000000060e0c7c25 */ /* 0x000fc8000f8e000c */
[----:B------:R-:W-:Y:S02]  /*1f50*/  IMAD R7, R15, UR6, R0 ;  /* 0x000000060f077c24 */ /* 0x000fe4000f8e0200 */
[----:B------:R-:W-:Y:S01]  /*1f60*/  FMUL.FTZ R0, R5, 1.4426950216293334961 ;  /* 0x3fb8aa3b05007820 */ /* 0x000fe20000410000 */
[----:B------:R-:W-:Y:S02]  /*1f70*/  IMAD R15, R3, UR8, RZ ;  /* 0x00000008030f7c24 */ /* 0x000fe4000f8e02ff */
[----:B------:R-:W-:Y:S02]  /*1f80*/  IMAD.IADD R13, R13, 0x1, R7 ;  /* 0x000000010d0d7824 */ /* 0x000fe400078e0207 */
[C---:B------:R-:W-:Y:S02]  /*1f90*/  IMAD R7, R6.reuse, UR9, R15 ;  /* 0x0000000906077c24 */ /* 0x040fe4000f8e020f */
[----:B------:R-:W-:Y:S01]  /*1fa0*/  IMAD.WIDE.U32 R12, R6, UR8, R12 ;  /* 0x00000008060c7c25 */ /* 0x000fe2000f8e000c */
[----:B------:R-:W-:-:S04]  /*1fb0*/  ULDC.64 UR8, c[0x0][0x2a0] ;  /* 0x0000a80000087ab9 */ /* 0x000fc80000000a00 */
[----:B------:R-:W-:Y:S02]  /*1fc0*/  IADD3 R7, R13, R7, RZ ;  /* 0x000000070d077210 */ /* 0x000fe40007ffe0ff */
[----:B------:R-:W-:-:S04]  /*1fd0*/  LEA R4, P1, R12, UR8, 0x2 ;  /* 0x000000080c047c11 */ /* 0x000fc8000f8210ff */
[----:B------:R-:W-:Y:S02]  /*1fe0*/  LEA.HI.X R5, R12, UR9, R7, 0x2, P1 ;  /* 0x000000090c057c11 */ /* 0x000fe400088f1407 */
[----:B------:R-:W-:-:S05]  /*1ff0*/  FSEL R7, R0, RZ, P0 ;  /* 0x000000ff00077208 */ /* 0x000fca0000000000 */
[----:B------:R1:W-:Y:S02]  /*2000*/  STG.E desc[UR4][R4.64], R7 ;  /* 0x0000000704007986 */ /* 0x0003e4000c101904 */
.L_x_89:
[----:B------:R-:W-:Y:S05]  /*2010*/  BSYNC B0 ;  /* 0x0000000000007941 */ /* 0x000fea0003800000 */
.L_x_88:
[----:B------:R-:W-:Y:S01]  /*2020*/  ULDC.64 UR10, c[0x0][0x2e8] ;  /* 0x0000ba00000a7ab9 */ /* 0x000fe20000000a00 */
[----:B------:R-:W-:Y:S01]  /*2030*/  ULDC.64 UR8, c[0x0][0x2d8] ;  /* 0x0000b60000087ab9 */ /* 0x000fe20000000a00 */
[----:B------:R-:W-:Y:S01]  /*2040*/  ISETP.NE.U32.AND P0, PT, RZ, UR10, PT ;  /* 0x0000000aff007c0c */ /* 0x000fe2000bf05070 */
[----:B------:R-:W-:Y:S02]  /*2050*/  IMAD R3, R3, UR8, RZ ;  /* 0x0000000803037c24 */ /* 0x000fe4000f8e02ff */
[----:B------:R-:W-:Y:S01]  /*2060*/  IMAD.MOV.U32 R10, RZ, RZ, R8 ;  /* 0x000000ffff0a7224 */ /* 0x000fe200078e0008 */
[----:B------:R-:W-:Y:S01]  /*2070*/  ISETP.NE.AND.EX P0, PT, RZ, UR11, PT, P0 ;  /* 0x0000000bff007c0c */ /* 0x000fe2000bf05300 */
[C---:B------:R-:W-:Y:S02]  /*2080*/  IMAD R3, R6.reuse, UR9, R3 ;  /* 0x0000000906037c24 */ /* 0x040fe4000f8e0203 */
[----:B------:R-:W-:Y:S01]  /*2090*/  IMAD.WIDE.U32 R10, R6, UR8, R10 ;  /* 0x00000008060a7c25 */ /* 0x000fe2000f8e000a */
[----:B------:R-:W-:Y:S01]  /*20a0*/  ISETP.NE.OR P0, PT, R59, RZ, !P0 ;  /* 0x000000ff3b00720c */ /* 0x000fe20004705670 */
[----:B------:R-:W-:-:S02]  /*20b0*/  ULDC.64 UR8, c[0x0][0x2b8] ;  /* 0x0000ae0000087ab9 */ /* 0x000fc40000000a00 */
[----:B------:R-:W-:Y:S02]  /*20c0*/  LEA R2, P1, R10, UR8, 0x2 ;  /* 0x000000080a027c11 */ /* 0x000fe4000f8210ff */
[----:B------:R-:W-:-:S04]  /*20d0*/  IADD3 R3, R11, R3, RZ ;  /* 0x000000030b037210 */ /* 0x000fc80007ffe0ff */
[----:B------:R-:W-:-:S05]  /*20e0*/  LEA.HI.X R3, R10, UR9, R3, 0x2, P1 ;  /* 0x000000090a037c11 */ /* 0x000fca00088f1403 */
        /* <DEDUP_REMOVED lines=13> */
[----:B------:R-:W3:Y:S08]  /*21c0*/  LDC R0, c[0x0][0x2e0] ;  /* 0x0000b800ff007b82 */ /* 0x000ef00000000800 */
[----:B-1----:R-:W1:Y:S08]  /*21d0*/  LDC R4, c[0x0][0x220] ;  /* 0x00008800ff047b82 */ /* 0x002e700000000800 */
[----:B--2---:R-:W2:Y:S01]  /*21e0*/  LDC.64 R2, c[0x0][0x2e8] ;  /* 0x0000ba00ff027b82 */ /* 0x004ea20000000a00 */
[----:B---3--:R-:W-:-:S04]  /*21f0*/  IMAD R61, R61, R0, R66 ;  /* 0x000000003d3d7224 */ /* 0x008fc800078e0242 */
[----:B-1----:R-:W-:-:S04]  /*2200*/  IMAD R61, R61, R4, UR6 ;  /* 0x000000063d3d7e24 */ /* 0x002fc8000f8e0204 */
[----:B--2---:R-:W-:-:S05]  /*2210*/  IMAD.WIDE R2, R61, 0x4, R2 ;  /* 0x000000043d027825 */ /* 0x004fca00078e0202 */
[----:B------:R-:W-:Y:S01]  /*2220*/  STG.E desc[UR4][R2.64], RZ ;  /* 0x000000ff02007986 */ /* 0x000fe2000c101904 */
[----:B------:R-:W-:Y:S05]  /*2230*/  EXIT ;  /* 0x000000000000794d */ /* 0x000fea0003800000 */
.L_x_90:
        /* <DEDUP_REMOVED lines=12> */
.L_x_142:


//--------------------- .nv.shared._ZN7cutlass13device_kernelIN5flash19enable_sm80_to_sm89INS1_16FlashAttnBwdSm80INS1_25CollectiveMainloopBwdSm80ILi1ELi1EN4cute5tupleIJNS5_1CILi64EEES8_NS7_ILi192EEEEEENS_10bfloat16_tEfNS_4arch4Sm80ELb0ELb0ELb0ELb0ELb0ELb0ELb0ELb0ELi2ELi2ELi2ELi2ELb1EEENS1_21CollectiveEpilogueBwdISA_SB_SD_Li256ELb0ELb0ELi4EEENS1_19SingleTileSchedulerILb0ELb0ELb0ELi64EEEEEEEEEvNT_6ParamsE --------------------------
	.section	.nv.shared._ZN7cutlass13device_kernelIN5flash19enable_sm80_to_sm89INS1_16FlashAttnBwdSm80INS1_25CollectiveMainloopBwdSm80ILi1ELi1EN4cute5tupleIJNS5_1CILi64EEES8_NS7_ILi192EEEEEENS_10bfloat16_tEfNS_4arch4Sm80ELb0ELb0ELb0ELb0ELb0ELb0ELb0ELb0ELi2ELi2ELi2ELi2ELb1EEENS1_21CollectiveEpilogueBwdISA_SB_SD_Li256ELb0ELb0ELi4EEENS1_19SingleTileSchedulerILb0ELb0ELb0ELi64EEEEEEEEEvNT_6ParamsE,"aw",@nobits
	.sectionflags	@""
	.align	16
	.zero		1024


//--------------------- .nv.shared.reserved.0     --------------------------
	.section	.nv.shared.reserved.0,"aw",@nobits
	.weak		__nv_reservedSMEM_offset_0_alias
	.size		__nv_reservedSMEM_offset_0_alias, 0, 0
	.other		__nv_reservedSMEM_offset_0_alias,@"STO_CUDA_RESERVED_SHARED STV_DEFAULT"
__nv_reservedSMEM_offset_0_alias:
	.zero		0


//--------------------- .nv.global                --------------------------
	.section	.nv.global,"aw",@nobits
.nv.global:
	.type		_ZN66_INTERNAL_2631af10_30_flash_bwd_hdim192_bf16_sm80_cu_ef95aea4_39644cute1_E,@object
	.size		_ZN66_INTERNAL_2631af10_30_flash_bwd_hdim192_bf16_sm80_cu_ef95aea4_39644cute1_E,(_ZN66_INTERNAL_2631af10_30_flash_bwd_hdim192_bf16_sm80_cu_ef95aea4_39644cuda3std3__45__cpo6cbeginE - _ZN66_INTERNAL_2631af10_30_flash_bwd_hdim192_bf16_sm80_cu_ef95aea4_39644cute1_E)
_ZN66_INTERNAL_2631af10_30_flash_bwd_hdim192_bf16_sm80_cu_ef95aea4_39644cute1_E:
	.zero		1
	.type		_ZN66_INTERNAL_2631af10_30_flash_bwd_hdim192_bf16_sm80_cu_ef95aea4_39644cuda3std3__45__cpo6cbeginE,@object
	.size		_ZN66_INTERNAL_2631af10_30_flash_bwd_hdim192_bf16_sm80_cu_ef95aea4_39644cuda3std3__45__cpo6cbeginE,(_ZN66_INTERNAL_2631af10_30_flash_bwd_hdim192_bf16_sm80_cu_ef95aea4_39644cuda3std3__48in_placeE - _ZN66_INTERNAL_2631af10_30_flash_bwd_hdim192_bf16_sm80_cu_ef95aea4_39644cuda3std3__45__cpo6cbeginE)
_ZN66_INTERNAL_2631af10_30_flash_bwd_hdim192_bf16_sm80_cu_ef95aea4_39644cuda3std3__45__cpo6cbeginE:
	.zero		1
	.type		_ZN66_INTERNAL_2631af10_30_flash_bwd_hdim192_bf16_sm80_cu_ef95aea4_39644cuda3std3__48in_placeE,@object
	.size		_ZN66_INTERNAL_2631af10_30_flash_bwd_hdim192_bf16_sm80_cu_ef95aea4_39644cuda3std3__48in_placeE,(_ZN66_INTERNAL_2631af10_30_flash_bwd_hdim192_bf16_sm80_cu_ef95aea4_39644cuda3std6ranges3__45__cpo9iter_moveE - _ZN66_INTERNAL_2631af10_30_flash_bwd_hdim192_bf16_sm80_cu_ef95aea4_39644cuda3std3__48in_placeE)
_ZN66_INTERNAL_2631af10_30_flash_bwd_hdim192_bf16_sm80_cu_ef95aea4_39644cuda3std3__48in_placeE:
	.zero		1
	.type		_ZN66_INTERNAL_2631af10_30_flash_bwd_hdim192_bf16_sm80_cu_ef95aea4_39644cuda3std6ranges3__45__cpo9iter_moveE,@object
	.size		_ZN66_INTERNAL_2631af10_30_flash_bwd_hdim192_bf16_sm80_cu_ef95aea4_39644cuda3std6ranges3__45__cpo9iter_moveE,(_ZN66_INTERNAL_2631af10_30_flash_bwd_hdim192_bf16_sm80_cu_ef95aea4_39644cuda3std3__45__cpo5beginE - _ZN66_INTERNAL_2631af10_30_flash_bwd_hdim192_bf16_sm80_cu_ef95aea4_39644cuda3std6ranges3__45__cpo9iter_moveE)
_ZN66_INTERNAL_2631af10_30_flash_bwd_hdim192_bf16_sm80_cu_ef95aea4_39644cuda3std6ranges3__45__cpo9iter_moveE:
	.zero		1
	.type		_ZN66_INTERNAL_2631af10_30_flash_bwd_hdim192_bf16_sm80_cu_ef95aea4_39644cuda3std3__45__cpo5beginE,@object
	.size		_ZN66_INTERNAL_2631af10_30_flash_bwd_hdim192_bf16_sm80_cu_ef95aea4_39644cuda3std3__45__cpo5beginE,(_ZN66_INTERNAL_2631af10_30_flash_bwd_hdim192_bf16_sm80_cu_ef95aea4_39644cuda3std3__468_GLOBAL__N__2631af10_30_flash_bwd_hdim192_bf16_sm80_cu_ef95aea4_39646ignoreE - _ZN66_INTERNAL_2631af10_30_flash_bwd_hdim192_bf16_sm80_cu_ef95aea4_39644cuda3std3__45__cpo5beginE)
_ZN66_INTERNAL_2631af10_30_flash_bwd_hdim192_bf16_sm80_cu_ef95aea4_39644cuda3std3__45__cpo5beginE:
	.zero		1
	.type		_ZN66_INTERNAL_2631af10_30_flash_bwd_hdim192_bf16_sm80_cu_ef95aea4_39644cuda3std3__468_GLOBAL__N__2631af10_30_flash_bwd_hdim192_bf16_sm80_cu_ef95aea4_39646ignoreE,@object
	.size		_ZN66_INTERNAL_2631af10_30_flash_bwd_hdim192_bf16_sm80_cu_ef95aea4_39644cuda3std3__468_GLOBAL__N__2631af10_30_flash_bwd_hdim192_bf16_sm80_cu_ef95aea4_39646ignoreE,(_ZN66_INTERNAL_2631af10_30_flash_bwd_hdim192_bf16_sm80_cu_ef95aea4_39644cute7productE - _ZN66_INTERNAL_2631af10_30_flash_bwd_hdim192_bf16_sm80_cu_ef95aea4_39644cuda3std3__468_GLOBAL__N__2631af10_30_flash_bwd_hdim192_bf16_sm80_cu_ef95aea4_39646ignoreE)
_ZN66_INTERNAL_2631af10_30_flash_bwd_hdim192_bf16_sm80_cu_ef95aea4_39644cuda3std3__468_GLOBAL__N__2631af10_30_flash_bwd_hdim192_bf16_sm80_cu_ef95aea4_39646ignoreE:
	.zero		1
	.type		_ZN66_INTERNAL_2631af10_30_flash_bwd_hdim192_bf16_sm80_cu_ef95aea4_39644cute7productE,@object
	.size		_ZN66_INTERNAL_2631af10_30_flash_bwd_hdim192_bf16_sm80_cu_ef95aea4_39644cute7productE,(_ZN66_INTERNAL_2631af10_30_flash_bwd_hdim192_bf16_sm80_cu_ef95aea4_39644cuda3std3__45__cpo3endE - _ZN66_INTERNAL_2631af10_30_flash_bwd_hdim192_bf16_sm80_cu_ef95aea4_39644cute7productE)
_ZN66_INTERNAL_2631af10_30_flash_bwd_hdim192_bf16_sm80_cu_ef95aea4_39644cute7productE:
	.zero		1
	.type		_ZN66_INTERNAL_2631af10_30_flash_bwd_hdim192_bf16_sm80_cu_ef95aea4_39644cuda3std3__45__cpo3endE,@object
	.size		_ZN66_INTERNAL_2631af10_30_flash_bwd_hdim192_bf16_sm80_cu_ef95aea4_39644cuda3std3__45__cpo3endE,(_ZN66_INTERNAL_2631af10_30_flash_bwd_hdim192_bf16_sm80_cu_ef95aea4_39644cuda3std3__419piecewise_constructE - _ZN66_INTERNAL_2631af10_30_flash_bwd_hdim192_bf16_sm80_cu_ef95aea4_39644cuda3std3__45__cpo3endE)
_ZN66_INTERNAL_2631af10_30_flash_bwd_hdim192_bf16_sm80_cu_ef95aea4_39644cuda3std3__45__cpo3endE:
	.zero		1
	.type		_ZN66_INTERNAL_2631af10_30_flash_bwd_hdim192_bf16_sm80_cu_ef95aea4_39644cuda3std3__419piecewise_constructE,@object
	.size		_ZN66_INTERNAL_2631af10_30_flash_bwd_hdim192_bf16_sm80_cu_ef95aea4_39644cuda3std3__419piecewise_constructE,(_ZN66_INTERNAL_2631af10_30_flash_bwd_hdim192_bf16_sm80_cu_ef95aea4_39644cuda3std3__45__cpo4cendE - _ZN66_INTERNAL_2631af10_30_flash_bwd_hdim192_bf16_sm80_cu_ef95aea4_39644cuda3std3__419piecewise_constructE)
_ZN66_INTERNAL_2631af10_30_flash_bwd_hdim192_bf16_sm80_cu_ef95aea4_39644cuda3std3__419piecewise_constructE:
	.zero		1
	.type		_ZN66_INTERNAL_2631af10_30_flash_bwd_hdim192_bf16_sm80_cu_ef95aea4_39644cuda3std3__45__cpo4cendE,@object
	.size		_ZN66_INTERNAL_2631af10_30_flash_bwd_hdim192_bf16_sm80_cu_ef95aea4_39644cuda3std3__45__cpo4cendE,(_ZN66_INTERNAL_2631af10_30_flash_bwd_hdim192_bf16_sm80_cu_ef95aea4_39644cuda3std6ranges3__45__cpo4swapE - _ZN66_INTERNAL_2631af10_30_flash_bwd_hdim192_bf16_sm80_cu_ef95aea4_39644cuda3std3__45__cpo4cendE)
_ZN66_INTERNAL_2631af10_30_flash_bwd_hdim192_bf16_sm80_cu_ef95aea4_39644cuda3std3__45__cpo4cendE:
	.zero		1
	.type		_ZN66_INTERNAL_2631af10_30_flash_bwd_hdim192_bf16_sm80_cu_ef95aea4_39644cuda3std6ranges3__45__cpo4swapE,@object
	.size		_ZN66_INTERNAL_2631af10_30_flash_bwd_hdim192_bf16_sm80_cu_ef95aea4_39644cuda3std6ranges3__45__cpo4swapE,(.L_7 - _ZN66_INTERNAL_2631af10_30_flash_bwd_hdim192_bf16_sm80_cu_ef95aea4_39644cuda3std6ranges3__45__cpo4swapE)
_ZN66_INTERNAL_2631af10_30_flash_bwd_hdim192_bf16_sm80_cu_ef95aea4_39644cuda3std6ranges3__45__cpo4swapE:
	.zero		1
.L_7:


//--------------------- .nv.shared._ZN7cutlass13device_kernelIN5flash19enable_sm80_to_sm89INS1_16FlashAttnBwdSm80INS1_25CollectiveMainloopBwdSm80ILi1ELi1EN4cute5tupleIJNS5_1CILi64EEES8_NS7_ILi192EEEEEENS_10bfloat16_tEfNS_4arch4Sm80ELb0ELb0ELb0ELb0ELb1ELb0ELb0ELb0ELi2ELi2ELi2ELi2ELb1EEENS1_21CollectiveEpilogueBwdISA_SB_SD_Li256ELb0ELb0ELi4EEENS1_19SingleTileSchedulerILb0ELb0ELb0ELi64EEEEEEEEEvNT_6ParamsE --------------------------
	.section	.nv.shared._ZN7cutlass13device_kernelIN5flash19enable_sm80_to_sm89INS1_16FlashAttnBwdSm80INS1_25CollectiveMainloopBwdSm80ILi1ELi1EN4cute5tupleIJNS5_1CILi64EEES8_NS7_ILi192EEEEEENS_10bfloat16_tEfNS_4arch4Sm80ELb0ELb0ELb0ELb0ELb1ELb0ELb0ELb0ELi2ELi2ELi2ELi2ELb1EEENS1_21CollectiveEpilogueBwdISA_SB_SD_Li256ELb0ELb0ELi4EEENS1_19SingleTileSchedulerILb0ELb0ELb0ELi64EEEEEEEEEvNT_6ParamsE,"aw",@nobits
	.sectionflags	@""
	.align	16
	.zero		1024


//--------------------- .nv.shared._ZN7cutlass13device_kernelIN5flash19enable_sm80_to_sm89INS1_16FlashAttnBwdSm80INS1_25CollectiveMainloopBwdSm80ILi1ELi1EN4cute5tupleIJNS5_1CILi64EEES8_NS7_ILi192EEEEEENS_10bfloat16_tEfNS_4arch4Sm80ELb0ELb0ELb0ELb0ELb0ELb0ELb0ELb0ELi2ELi2ELi2ELi2ELb1EEENS1_24CollectiveEpilogueBwdGQAISA_fSD_Li256ELb0ELb0EEENS1_19SingleTileSchedulerILb0ELb0ELb0ELi64EEEEEEEEEvNT_6ParamsE --------------------------
	.section	.nv.shared._ZN7cutlass13device_kernelIN5flash19enable_sm80_to_sm89INS1_16FlashAttnBwdSm80INS1_25CollectiveMainloopBwdSm80ILi1ELi1EN4cute5tupleIJNS5_1CILi64EEES8_NS7_ILi192EEEEEENS_10bfloat16_tEfNS_4arch4Sm80ELb0ELb0ELb0ELb0ELb0ELb0ELb0ELb0ELi2ELi2ELi2ELi2ELb1EEENS1_24CollectiveEpilogueBwdGQAISA_fSD_Li256ELb0ELb0EEENS1_19SingleTileSchedulerILb0ELb0ELb0ELi64EEEEEEEEEvNT_6ParamsE,"aw",@nobits
	.sectionflags	@""
	.align	16
	.zero		1024


//--------------------- .nv.shared._ZN7cutlass13device_kernelIN5flash19enable_sm80_to_sm89INS1_16FlashAttnBwdSm80INS1_25CollectiveMainloopBwdSm80ILi1ELi1EN4cute5tupleIJNS5_1CILi64EEES8_NS7_ILi192EEEEEENS_10bfloat16_tEfNS_4arch4Sm80ELb0ELb0ELb0ELb0ELb1ELb0ELb0ELb0ELi2ELi2ELi2ELi2ELb1EEENS1_24CollectiveEpilogueBwdGQAISA_fSD_Li256ELb0ELb1EEENS1_19SingleTileSchedulerILb0ELb0ELb0ELi64EEEEEEEEEvNT_6ParamsE --------------------------
	.section	.nv.shared._ZN7cutlass13device_kernelIN5flash19enable_sm80_to_sm89INS1_16FlashAttnBwdSm80INS1_25CollectiveMainloopBwdSm80ILi1ELi1EN4cute5tupleIJNS5_1CILi64EEES8_NS7_ILi192EEEEEENS_10bfloat16_tEfNS_4arch4Sm80ELb0ELb0ELb0ELb0ELb1ELb0ELb0ELb0ELi2ELi2ELi2ELi2ELb1EEENS1_24CollectiveEpilogueBwdGQAISA_fSD_Li256ELb0ELb1EEENS1_19SingleTileSchedulerILb0ELb0ELb0ELi64EEEEEEEEEvNT_6ParamsE,"aw",@nobits
	.sectionflags	@""
	.align	16
	.zero		1024


//--------------------- .nv.shared._ZN7cutlass13device_kernelIN5flash19enable_sm80_to_sm89INS1_16FlashAttnBwdSm80INS1_25CollectiveMainloopBwdSm80ILi1ELi1EN4cute5tupleIJNS5_1CILi64EEES8_NS7_ILi192EEEEEENS_10bfloat16_tEfNS_4arch4Sm80ELb0ELb0ELb0ELb1ELb0ELb0ELb0ELb0ELi2ELi2ELi2ELi2ELb1EEENS1_21CollectiveEpilogueBwdISA_SB_SD_Li256ELb1ELb0ELi4EEENS1_19SingleTileSchedulerILb1ELb0ELb0ELi64EEEEEEEEEvNT_6ParamsE --------------------------
	.section	.nv.shared._ZN7cutlass13device_kernelIN5flash19enable_sm80_to_sm89INS1_16FlashAttnBwdSm80INS1_25CollectiveMainloopBwdSm80ILi1ELi1EN4cute5tupleIJNS5_1CILi64EEES8_NS7_ILi192EEEEEENS_10bfloat16_tEfNS_4arch4Sm80ELb0ELb0ELb0ELb1ELb0ELb0ELb0ELb0ELi2ELi2ELi2ELi2ELb1EEENS1_21CollectiveEpilogueBwdISA_SB_SD_Li256ELb1ELb0ELi4EEENS1_19SingleTileSchedulerILb1ELb0ELb0ELi64EEEEEEEEEvNT_6ParamsE,"aw",@nobits
	.sectionflags	@""
	.align	16
	.zero		1024


//--------------------- .nv.shared._ZN7cutlass13device_kernelIN5flash19enable_sm80_to_sm89INS1_16FlashAttnBwdSm80INS1_25CollectiveMainloopBwdSm80ILi1ELi1EN4cute5tupleIJNS5_1CILi64EEES8_NS7_ILi192EEEEEENS_10bfloat16_tEfNS_4arch4Sm80ELb0ELb0ELb0ELb1ELb1ELb0ELb0ELb0ELi2ELi2ELi2ELi2ELb1EEENS1_21CollectiveEpilogueBwdISA_SB_SD_Li256ELb1ELb0ELi4EEENS1_19SingleTileSchedulerILb1ELb0ELb0ELi64EEEEEEEEEvNT_6ParamsE --------------------------
	.section	.nv.shared._ZN7cutlass13device_kernelIN5flash19enable_sm80_to_sm89INS1_16FlashAttnBwdSm80INS1_25CollectiveMainloopBwdSm80ILi1ELi1EN4cute5tupleIJNS5_1CILi64EEES8_NS7_ILi192EEEEEENS_10bfloat16_tEfNS_4arch4Sm80ELb0ELb0ELb0ELb1ELb1ELb0ELb0ELb0ELi2ELi2ELi2ELi2ELb1EEENS1_21CollectiveEpilogueBwdISA_SB_SD_Li256ELb1ELb0ELi4EEENS1_19SingleTileSchedulerILb1ELb0ELb0ELi64EEEEEEEEEvNT_6ParamsE,"aw",@nobits
	.sectionflags	@""
	.align	16
	.zero		1024


//--------------------- .nv.shared._ZN7cutlass13device_kernelIN5flash19enable_sm80_to_sm89INS1_16FlashAttnBwdSm80INS1_25CollectiveMainloopBwdSm80ILi1ELi1EN4cute5tupleIJNS5_1CILi64EEES8_NS7_ILi192EEEEEENS_10bfloat16_tEfNS_4arch4Sm80ELb0ELb0ELb0ELb1ELb0ELb0ELb0ELb0ELi2ELi2ELi2ELi2ELb1EEENS1_24CollectiveEpilogueBwdGQAISA_fSD_Li256ELb1ELb0EEENS1_19SingleTileSchedulerILb1ELb0ELb0ELi64EEEEEEEEEvNT_6ParamsE --------------------------
	.section	.nv.shared._ZN7cutlass13device_kernelIN5flash19enable_sm80_to_sm89INS1_16FlashAttnBwdSm80INS1_25CollectiveMainloopBwdSm80ILi1ELi1EN4cute5tupleIJNS5_1CILi64EEES8_NS7_ILi192EEEEEENS_10bfloat16_tEfNS_4arch4Sm80ELb0ELb0ELb0ELb1ELb0ELb0ELb0ELb0ELi2ELi2ELi2ELi2ELb1EEENS1_24CollectiveEpilogueBwdGQAISA_fSD_Li256ELb1ELb0EEENS1_19SingleTileSchedulerILb1ELb0ELb0ELi64EEEEEEEEEvNT_6ParamsE,"aw",@nobits
	.sectionflags	@""
	.align	16
	.zero		1024


//--------------------- .nv.shared._ZN7cutlass13device_kernelIN5flash19enable_sm80_to_sm89INS1_16FlashAttnBwdSm80INS1_25CollectiveMainloopBwdSm80ILi1ELi1EN4cute5tupleIJNS5_1CILi64EEES8_NS7_ILi192EEEEEENS_10bfloat16_tEfNS_4arch4Sm80ELb0ELb0ELb0ELb1ELb1ELb0ELb0ELb0ELi2ELi2ELi2ELi2ELb1EEENS1_24CollectiveEpilogueBwdGQAISA_fSD_Li256ELb1ELb1EEENS1_19SingleTileSchedulerILb1ELb0ELb0ELi64EEEEEEEEEvNT_6ParamsE --------------------------
	.section	.nv.shared._ZN7cutlass13device_kernelIN5flash19enable_sm80_to_sm89INS1_16FlashAttnBwdSm80INS1_25CollectiveMainloopBwdSm80ILi1ELi1EN4cute5tupleIJNS5_1CILi64EEES8_NS7_ILi192EEEEEENS_10bfloat16_tEfNS_4arch4Sm80ELb0ELb0ELb0ELb1ELb1ELb0ELb0ELb0ELi2ELi2ELi2ELi2ELb1EEENS1_24CollectiveEpilogueBwdGQAISA_fSD_Li256ELb1ELb1EEENS1_19SingleTileSchedulerILb1ELb0ELb0ELi64EEEEEEEEEvNT_6ParamsE,"aw",@nobits
	.sectionflags	@""
	.align	16
	.zero		1024


//--------------------- .nv.shared._ZN7cutlass13device_kernelIN5flash19enable_sm80_to_sm89INS1_16FlashAttnBwdSm80INS1_25CollectiveMainloopBwdSm80ILi1ELi1EN4cute5tupleIJNS5_1CILi64EEES8_NS7_ILi192EEEEEENS_10bfloat16_tEfNS_4arch4Sm80ELb0ELb1ELb0ELb0ELb0ELb0ELb0ELb0ELi2ELi2ELi2ELi2ELb1EEENS1_21CollectiveEpilogueBwdISA_SB_SD_Li256ELb0ELb0ELi4EEENS1_19SingleTileSchedulerILb0ELb0ELb0ELi64EEEEEEEEEvNT_6ParamsE --------------------------
	.section	.nv.shared._ZN7cutlass13device_kernelIN5flash19enable_sm80_to_sm89INS1_16FlashAttnBwdSm80INS1_25CollectiveMainloopBwdSm80ILi1ELi1EN4cute5tupleIJNS5_1CILi64EEES8_NS7_ILi192EEEEEENS_10bfloat16_tEfNS_4arch4Sm80ELb0ELb1ELb0ELb0ELb0ELb0ELb0ELb0ELi2ELi2ELi2ELi2ELb1EEENS1_21CollectiveEpilogueBwdISA_SB_SD_Li256ELb0ELb0ELi4EEENS1_19SingleTileSchedulerILb0ELb0ELb0ELi64EEEEEEEEEvNT_6ParamsE,"aw",@nobits
	.sectionflags	@""
	.align	16
	.zero		1024


//--------------------- .nv.shared._ZN7cutlass13device_kernelIN5flash19enable_sm80_to_sm89INS1_16FlashAttnBwdSm80INS1_25CollectiveMainloopBwdSm80ILi1ELi1EN4cute5tupleIJNS5_1CILi64EEES8_NS7_ILi192EEEEEENS_10bfloat16_tEfNS_4arch4Sm80ELb0ELb1ELb0ELb0ELb1ELb0ELb0ELb0ELi2ELi2ELi2ELi2ELb1EEENS1_21CollectiveEpilogueBwdISA_SB_SD_Li256ELb0ELb0ELi4EEENS1_19SingleTileSchedulerILb0ELb0ELb0ELi64EEEEEEEEEvNT_6ParamsE --------------------------
	.section	.nv.shared._ZN7cutlass13device_kernelIN5flash19enable_sm80_to_sm89INS1_16FlashAttnBwdSm80INS1_25CollectiveMainloopBwdSm80ILi1ELi1EN4cute5tupleIJNS5_1CILi64EEES8_NS7_ILi192EEEEEENS_10bfloat16_tEfNS_4arch4Sm80ELb0ELb1ELb0ELb0ELb1ELb0ELb0ELb0ELi2ELi2ELi2ELi2ELb1EEENS1_21CollectiveEpilogueBwdISA_SB_SD_Li256ELb0ELb0ELi4EEENS1_19SingleTileSchedulerILb0ELb0ELb0ELi64EEEEEEEEEvNT_6ParamsE,"aw",@nobits
	.sectionflags	@""
	.align	16
	.zero		1024


//--------------------- .nv.shared._ZN7cutlass13device_kernelIN5flash19enable_sm80_to_sm89INS1_16FlashAttnBwdSm80INS1_25CollectiveMainloopBwdSm80ILi1ELi1EN4cute5tupleIJNS5_1CILi64EEES8_NS7_ILi192EEEEEENS_10bfloat16_tEfNS_4arch4Sm80ELb0ELb1ELb0ELb0ELb0ELb0ELb0ELb0ELi2ELi2ELi2ELi2ELb1EEENS1_24CollectiveEpilogueBwdGQAISA_fSD_Li256ELb0ELb0EEENS1_19SingleTileSchedulerILb0ELb0ELb0ELi64EEEEEEEEEvNT_6ParamsE --------------------------
	.section	.nv.shared._ZN7cutlass13device_kernelIN5flash19enable_sm80_to_sm89INS1_16FlashAttnBwdSm80INS1_25CollectiveMainloopBwdSm80ILi1ELi1EN4cute5tupleIJNS5_1CILi64EEES8_NS7_ILi192EEEEEENS_10bfloat16_tEfNS_4arch4Sm80ELb0ELb1ELb0ELb0ELb0ELb0ELb0ELb0ELi2ELi2ELi2ELi2ELb1EEENS1_24CollectiveEpilogueBwdGQAISA_fSD_Li256ELb0ELb0EEENS1_19SingleTileSchedulerILb0ELb0ELb0ELi64EEEEEEEEEvNT_6ParamsE,"aw",@nobits
	.sectionflags	@""
	.align	16
	.zero		1024


//--------------------- .nv.shared._ZN7cutlass13device_kernelIN5flash19enable_sm80_to_sm89INS1_16FlashAttnBwdSm80INS1_25CollectiveMainloopBwdSm80ILi1ELi1EN4cute5tupleIJNS5_1CILi64EEES8_NS7_ILi192EEEEEENS_10bfloat16_tEfNS_4arch4Sm80ELb0ELb1ELb0ELb0ELb1ELb0ELb0ELb0ELi2ELi2ELi2ELi2ELb1EEENS1_24CollectiveEpilogueBwdGQAISA_fSD_Li256ELb0ELb1EEENS1_19SingleTileSchedulerILb0ELb0ELb0ELi64EEEEEEEEEvNT_6ParamsE --------------------------
	.section	.nv.shared._ZN7cutlass13device_kernelIN5flash19enable_sm80_to_sm89INS1_16FlashAttnBwdSm80INS1_25CollectiveMainloopBwdSm80ILi1ELi1EN4cute5tupleIJNS5_1CILi64EEES8_NS7_ILi192EEEEEENS_10bfloat16_tEfNS_4arch4Sm80ELb0ELb1ELb0ELb0ELb1ELb0ELb0ELb0ELi2ELi2ELi2ELi2ELb1EEENS1_24CollectiveEpilogueBwdGQAISA_fSD_Li256ELb0ELb1EEENS1_19SingleTileSchedulerILb0ELb0ELb0ELi64EEEEEEEEEvNT_6ParamsE,"aw",@nobits
	.sectionflags	@""
	.align	16
	.zero		1024


//--------------------- .nv.shared._ZN7cutlass13device_kernelIN5flash19enable_sm80_to_sm89INS1_16FlashAttnBwdSm80INS1_25CollectiveMainloopBwdSm80ILi1ELi1EN4cute5tupleIJNS5_1CILi64EEES8_NS7_ILi192EEEEEENS_10bfloat16_tEfNS_4arch4Sm80ELb0ELb1ELb0ELb1ELb0ELb0ELb0ELb0ELi2ELi2ELi2ELi2ELb1EEENS1_21CollectiveEpilogueBwdISA_SB_SD_Li256ELb1ELb0ELi4EEENS1_19SingleTileSchedulerILb1ELb0ELb0ELi64EEEEEEEEEvNT_6ParamsE --------------------------
	.section	.nv.shared._ZN7cutlass13device_kernelIN5flash19enable_sm80_to_sm89INS1_16FlashAttnBwdSm80INS1_25CollectiveMainloopBwdSm80ILi1ELi1EN4cute5tupleIJNS5_1CILi64EEES8_NS7_ILi192EEEEEENS_10bfloat16_tEfNS_4arch4Sm80ELb0ELb1ELb0ELb1ELb0ELb0ELb0ELb0ELi2ELi2ELi2ELi2ELb1EEENS1_21CollectiveEpilogueBwdISA_SB_SD_Li256ELb1ELb0ELi4EEENS1_19SingleTileSchedulerILb1ELb0ELb0ELi64EEEEEEEEEvNT_6ParamsE,"aw",@nobits
	.sectionflags	@""
	.align	16
	.zero		1024


//--------------------- .nv.shared._ZN7cutlass13device_kernelIN5flash19enable_sm80_to_sm89INS1_16FlashAttnBwdSm80INS1_25CollectiveMainloopBwdSm80ILi1ELi1EN4cute5tupleIJNS5_1CILi64EEES8_NS7_ILi192EEEEEENS_10bfloat16_tEfNS_4arch4Sm80ELb0ELb1ELb0ELb1ELb1ELb0ELb0ELb0ELi2ELi2ELi2ELi2ELb1EEENS1_21CollectiveEpilogueBwdISA_SB_SD_Li256ELb1ELb0ELi4EEENS1_19SingleTileSchedulerILb1ELb0ELb0ELi64EEEEEEEEEvNT_6ParamsE --------------------------
	.section	.nv.shared._ZN7cutlass13device_kernelIN5flash19enable_sm80_to_sm89INS1_16FlashAttnBwdSm80INS1_25CollectiveMainloopBwdSm80ILi1ELi1EN4cute5tupleIJNS5_1CILi64EEES8_NS7_ILi192EEEEEENS_10bfloat16_tEfNS_4arch4Sm80ELb0ELb1ELb0ELb1ELb1ELb0ELb0ELb0ELi2ELi2ELi2ELi2ELb1EEENS1_21CollectiveEpilogueBwdISA_SB_SD_Li256ELb1ELb0ELi4EEENS1_19SingleTileSchedulerILb1ELb0ELb0ELi64EEEEEEEEEvNT_6ParamsE,"aw",@nobits
	.sectionflags	@""
	.align	16
	.zero		1024


//--------------------- .nv.shared._ZN7cutlass13device_kernelIN5flash19enable_sm80_to_sm89INS1_16FlashAttnBwdSm80INS1_25CollectiveMainloopBwdSm80ILi1ELi1EN4cute5tupleIJNS5_1CILi64EEES8_NS7_ILi192EEEEEENS_10bfloat16_tEfNS_4arch4Sm80ELb0ELb1ELb0ELb1ELb0ELb0ELb0ELb0ELi2ELi2ELi2ELi2ELb1EEENS1_24CollectiveEpilogueBwdGQAISA_fSD_Li256ELb1ELb0EEENS1_19SingleTileSchedulerILb1ELb0ELb0ELi64EEEEEEEEEvNT_6ParamsE --------------------------
	.section	.nv.shared._ZN7cutlass13device_kernelIN5flash19enable_sm80_to_sm89INS1_16FlashAttnBwdSm80INS1_25CollectiveMainloopBwdSm80ILi1ELi1EN4cute5tupleIJNS5_1CILi64EEES8_NS7_ILi192EEEEEENS_10bfloat16_tEfNS_4arch4Sm80ELb0ELb1ELb0ELb1ELb0ELb0ELb0ELb0ELi2ELi2ELi2ELi2ELb1EEENS1_24CollectiveEpilogueBwdGQAISA_fSD_Li256ELb1ELb0EEENS1_19SingleTileSchedulerILb1ELb0ELb0ELi64EEEEEEEEEvNT_6ParamsE,"aw",@nobits
	.sectionflags	@""
	.align	16
	.zero		1024


//--------------------- .nv.shared._ZN7cutlass13device_kernelIN5flash19enable_sm80_to_sm89INS1_16FlashAttnBwdSm80INS1_25CollectiveMainloopBwdSm80ILi1ELi1EN4cute5tupleIJNS5_1CILi64EEES8_NS7_ILi192EEEEEENS_10bfloat16_tEfNS_4arch4Sm80ELb0ELb1ELb0ELb1ELb1ELb0ELb0ELb0ELi2ELi2ELi2ELi2ELb1EEENS1_24CollectiveEpilogueBwdGQAISA_fSD_Li256ELb1ELb1EEENS1_19SingleTileSchedulerILb1ELb0ELb0ELi64EEEEEEEEEvNT_6ParamsE --------------------------
	.section	.nv.shared._ZN7cutlass13device_kernelIN5flash19enable_sm80_to_sm89INS1_16FlashAttnBwdSm80INS1_25CollectiveMainloopBwdSm80ILi1ELi1EN4cute5tupleIJNS5_1CILi64EEES8_NS7_ILi192EEEEEENS_10bfloat16_tEfNS_4arch4Sm80ELb0ELb1ELb0ELb1ELb1ELb0ELb0ELb0ELi2ELi2ELi2ELi2ELb1EEENS1_24CollectiveEpilogueBwdGQAISA_fSD_Li256ELb1ELb1EEENS1_19SingleTileSchedulerILb1ELb0ELb0ELi64EEEEEEEEEvNT_6ParamsE,"aw",@nobits
	.sectionflags	@""
	.align	16
	.zero		1024


//--------------------- .nv.shared._ZN7cutlass13device_kernelIN5flash19enable_sm80_to_sm89INS1_16FlashAttnBwdSm80INS1_25CollectiveMainloopBwdSm80ILi1ELi1EN4cute5tupleIJNS5_1CILi64EEES8_NS7_ILi192EEEEEENS_10bfloat16_tEfNS_4arch4Sm80ELb1ELb0ELb0ELb0ELb0ELb0ELb0ELb0ELi2ELi2ELi2ELi2ELb1EEENS1_21CollectiveEpilogueBwdISA_SB_SD_Li256ELb0ELb0ELi4EEENS1_25SingleTileBwdLPTSchedulerILb0ELi64ELb0EEEEEEEEEvNT_6ParamsE --------------------------
	.section	.nv.shared._ZN7cutlass13device_kernelIN5flash19enable_sm80_to_sm89INS1_16FlashAttnBwdSm80INS1_25CollectiveMainloopBwdSm80ILi1ELi1EN4cute5tupleIJNS5_1CILi64EEES8_NS7_ILi192EEEEEENS_10bfloat16_tEfNS_4arch4Sm80ELb1ELb0ELb0ELb0ELb0ELb0ELb0ELb0ELi2ELi2ELi2ELi2ELb1EEENS1_21CollectiveEpilogueBwdISA_SB_SD_Li256ELb0ELb0ELi4EEENS1_25SingleTileBwdLPTSchedulerILb0ELi64ELb0EEEEEEEEEvNT_6ParamsE,"aw",@nobits
	.sectionflags	@""
	.align	16
	.zero		1024


//--------------------- .nv.shared._ZN7cutlass13device_kernelIN5flash19enable_sm80_to_sm89INS1_16FlashAttnBwdSm80INS1_25CollectiveMainloopBwdSm80ILi1ELi1EN4cute5tupleIJNS5_1CILi64EEES8_NS7_ILi192EEEEEENS_10bfloat16_tEfNS_4arch4Sm80ELb1ELb0ELb0ELb0ELb1ELb0ELb0ELb0ELi2ELi2ELi2ELi2ELb1EEENS1_21CollectiveEpilogueBwdISA_SB_SD_Li256ELb0ELb0ELi4EEENS1_25SingleTileBwdLPTSchedulerILb0ELi64ELb1EEEEEEEEEvNT_6ParamsE --------------------------
	.section	.nv.shared._ZN7cutlass13device_kernelIN5flash19enable_sm80_to_sm89INS1_16FlashAttnBwdSm80INS1_25CollectiveMainloopBwdSm80ILi1ELi1EN4cute5tupleIJNS5_1CILi64EEES8_NS7_ILi192EEEEEENS_10bfloat16_tEfNS_4arch4Sm80ELb1ELb0ELb0ELb0ELb1ELb0ELb0ELb0ELi2ELi2ELi2ELi2ELb1EEENS1_21CollectiveEpilogueBwdISA_SB_SD_Li256ELb0ELb0ELi4EEENS1_25SingleTileBwdLPTSchedulerILb0ELi64ELb1EEEEEEEEEvNT_6ParamsE,"aw",@nobits
	.sectionflags	@""
	.align	16
	.zero		1024


//--------------------- .nv.shared._ZN7cutlass13device_kernelIN5flash19enable_sm80_to_sm89INS1_16FlashAttnBwdSm80INS1_25CollectiveMainloopBwdSm80ILi1ELi1EN4cute5tupleIJNS5_1CILi64EEES8_NS7_ILi192EEEEEENS_10bfloat16_tEfNS_4arch4Sm80ELb1ELb0ELb0ELb0ELb0ELb0ELb0ELb0ELi2ELi2ELi2ELi2ELb1EEENS1_24CollectiveEpilogueBwdGQAISA_fSD_Li256ELb0ELb0EEENS1_25SingleTileBwdLPTSchedulerILb0ELi64ELb0EEEEEEEEEvNT_6ParamsE --------------------------
	.section	.nv.shared._ZN7cutlass13device_kernelIN5flash19enable_sm80_to_sm89INS1_16FlashAttnBwdSm80INS1_25CollectiveMainloopBwdSm80ILi1ELi1EN4cute5tupleIJNS5_1CILi64EEES8_NS7_ILi192EEEEEENS_10bfloat16_tEfNS_4arch4Sm80ELb1ELb0ELb0ELb0ELb0ELb0ELb0ELb0ELi2ELi2ELi2ELi2ELb1EEENS1_24CollectiveEpilogueBwdGQAISA_fSD_Li256ELb0ELb0EEENS1_25SingleTileBwdLPTSchedulerILb0ELi64ELb0EEEEEEEEEvNT_6ParamsE,"aw",@nobits
	.sectionflags	@""
	.align	16
	.zero		1024


//--------------------- .nv.shared._ZN7cutlass13device_kernelIN5flash19enable_sm80_to_sm89INS1_16FlashAttnBwdSm80INS1_25CollectiveMainloopBwdSm80ILi1ELi1EN4cute5tupleIJNS5_1CILi64EEES8_NS7_ILi192EEEEEENS_10bfloat16_tEfNS_4arch4Sm80ELb1ELb0ELb0ELb0ELb1ELb0ELb0ELb0ELi2ELi2ELi2ELi2ELb1EEENS1_24CollectiveEpilogueBwdGQAISA_fSD_Li256ELb0ELb1EEENS1_25SingleTileBwdLPTSchedulerILb0ELi64ELb1EEEEEEEEEvNT_6ParamsE --------------------------
	.section	.nv.shared._ZN7cutlass13device_kernelIN5flash19enable_sm80_to_sm89INS1_16FlashAttnBwdSm80INS1_25CollectiveMainloopBwdSm80ILi1ELi1EN4cute5tupleIJNS5_1CILi64EEES8_NS7_ILi192EEEEEENS_10bfloat16_tEfNS_4arch4Sm80ELb1ELb0ELb0ELb0ELb1ELb0ELb0ELb0ELi2ELi2ELi2ELi2ELb1EEENS1_24CollectiveEpilogueBwdGQAISA_fSD_Li256ELb0ELb1EEENS1_25SingleTileBwdLPTSchedulerILb0ELi64ELb1EEEEEEEEEvNT_6ParamsE,"aw",@nobits
	.sectionflags	@""
	.align	16
	.zero		1024


//--------------------- .nv.shared._ZN7cutlass13device_kernelIN5flash19enable_sm80_to_sm89INS1_16FlashAttnBwdSm80INS1_25CollectiveMainloopBwdSm80ILi1ELi1EN4cute5tupleIJNS5_1CILi64EEES8_NS7_ILi192EEEEEENS_10bfloat16_tEfNS_4arch4Sm80ELb1ELb0ELb0ELb1ELb0ELb0ELb0ELb0ELi2ELi2ELi2ELi2ELb1EEENS1_21CollectiveEpilogueBwdISA_SB_SD_Li256ELb1ELb0ELi4EEENS1_25SingleTileBwdLPTSchedulerILb1ELi64ELb0EEEEEEEEEvNT_6ParamsE --------------------------
	.section	.nv.shared._ZN7cutlass13device_kernelIN5flash19enable_sm80_to_sm89INS1_16FlashAttnBwdSm80INS1_25CollectiveMainloopBwdSm80ILi1ELi1EN4cute5tupleIJNS5_1CILi64EEES8_NS7_ILi192EEEEEENS_10bfloat16_tEfNS_4arch4Sm80ELb1ELb0ELb0ELb1ELb0ELb0ELb0ELb0ELi2ELi2ELi2ELi2ELb1EEENS1_21CollectiveEpilogueBwdISA_SB_SD_Li256ELb1ELb0ELi4EEENS1_25SingleTileBwdLPTSchedulerILb1ELi64ELb0EEEEEEEEEvNT_6ParamsE,"aw",@nobits
	.sectionflags	@""
	.align	16
	.zero		1024


//--------------------- .nv.shared._ZN7cutlass13device_kernelIN5flash19enable_sm80_to_sm89INS1_16FlashAttnBwdSm80INS1_25CollectiveMainloopBwdSm80ILi1ELi1EN4cute5tupleIJNS5_1CILi64EEES8_NS7_ILi192EEEEEENS_10bfloat16_tEfNS_4arch4Sm80ELb1ELb0ELb0ELb1ELb1ELb0ELb0ELb0ELi2ELi2ELi2ELi2ELb1EEENS1_21CollectiveEpilogueBwdISA_SB_SD_Li256ELb1ELb0ELi4EEENS1_25SingleTileBwdLPTSchedulerILb1ELi64ELb1EEEEEEEEEvNT_6ParamsE --------------------------
	.section	.nv.shared._ZN7cutlass13device_kernelIN5flash19enable_sm80_to_sm89INS1_16FlashAttnBwdSm80INS1_25CollectiveMainloopBwdSm80ILi1ELi1EN4cute5tupleIJNS5_1CILi64EEES8_NS7_ILi192EEEEEENS_10bfloat16_tEfNS_4arch4Sm80ELb1ELb0ELb0ELb1ELb1ELb0ELb0ELb0ELi2ELi2ELi2ELi2ELb1EEENS1_21CollectiveEpilogueBwdISA_SB_SD_Li256ELb1ELb0ELi4EEENS1_25SingleTileBwdLPTSchedulerILb1ELi64ELb1EEEEEEEEEvNT_6ParamsE,"aw",@nobits
	.sectionflags	@""
	.align	16
	.zero		1024


//--------------------- .nv.shared._ZN7cutlass13device_kernelIN5flash19enable_sm80_to_sm89INS1_16FlashAttnBwdSm80INS1_25CollectiveMainloopBwdSm80ILi1ELi1EN4cute5tupleIJNS5_1CILi64EEES8_NS7_ILi192EEEEEENS_10bfloat16_tEfNS_4arch4Sm80ELb1ELb0ELb0ELb1ELb0ELb0ELb0ELb0ELi2ELi2ELi2ELi2ELb1EEENS1_24CollectiveEpilogueBwdGQAISA_fSD_Li256ELb1ELb0EEENS1_25SingleTileBwdLPTSchedulerILb1ELi64ELb0EEEEEEEEEvNT_6ParamsE --------------------------
	.section	.nv.shared._ZN7cutlass13device_kernelIN5flash19enable_sm80_to_sm89INS1_16FlashAttnBwdSm80INS1_25CollectiveMainloopBwdSm80ILi1ELi1EN4cute5tupleIJNS5_1CILi64EEES8_NS7_ILi192EEEEEENS_10bfloat16_tEfNS_4arch4Sm80ELb1ELb0ELb0ELb1ELb0ELb0ELb0ELb0ELi2ELi2ELi2ELi2ELb1EEENS1_24CollectiveEpilogueBwdGQAISA_fSD_Li256ELb1ELb0EEENS1_25SingleTileBwdLPTSchedulerILb1ELi64ELb0EEEEEEEEEvNT_6ParamsE,"aw",@nobits
	.sectionflags	@""
	.align	16
	.zero		1024


//--------------------- .nv.shared._ZN7cutlass13device_kernelIN5flash19enable_sm80_to_sm89INS1_16FlashAttnBwdSm80INS1_25CollectiveMainloopBwdSm80ILi1ELi1EN4cute5tupleIJNS5_1CILi64EEES8_NS7_ILi192EEEEEENS_10bfloat16_tEfNS_4arch4Sm80ELb1ELb0ELb0ELb1ELb1ELb0ELb0ELb0ELi2ELi2ELi2ELi2ELb1EEENS1_24CollectiveEpilogueBwdGQAISA_fSD_Li256ELb1ELb1EEENS1_25SingleTileBwdLPTSchedulerILb1ELi64ELb1EEEEEEEEEvNT_6ParamsE --------------------------
	.section	.nv.shared._ZN7cutlass13device_kernelIN5flash19enable_sm80_to_sm89INS1_16FlashAttnBwdSm80INS1_25CollectiveMainloopBwdSm80ILi1ELi1EN4cute5tupleIJNS5_1CILi64EEES8_NS7_ILi192EEEEEENS_10bfloat16_tEfNS_4arch4Sm80ELb1ELb0ELb0ELb1ELb1ELb0ELb0ELb0ELi2ELi2ELi2ELi2ELb1EEENS1_24CollectiveEpilogueBwdGQAISA_fSD_Li256ELb1ELb1EEENS1_25SingleTileBwdLPTSchedulerILb1ELi64ELb1EEEEEEEEEvNT_6ParamsE,"aw",@nobits
	.sectionflags	@""
	.align	16
	.zero		1024


//--------------------- .nv.shared._ZN7cutlass13device_kernelIN5flash19enable_sm80_to_sm89INS1_16FlashAttnBwdSm80INS1_25CollectiveMainloopBwdSm80ILi2ELi1EN4cute5tupleIJNS5_1CILi64EEENS7_ILi80EEENS7_ILi192EEEEEENS_10bfloat16_tEfNS_4arch4Sm80ELb0ELb0ELb0ELb0ELb0ELb0ELb1ELb0ELi2ELi4ELi2ELi2ELb0EEENS1_21CollectiveEpilogueBwdISB_SC_SE_Li256ELb0ELb1ELi4EEENS1_19SingleTileSchedulerILb0ELb0ELb0ELi80EEEEEEEEEvNT_6ParamsE --------------------------
	.section	.nv.shared._ZN7cutlass13device_kernelIN5flash19enable_sm80_to_sm89INS1_16FlashAttnBwdSm80INS1_25CollectiveMainloopBwdSm80ILi2ELi1EN4cute5tupleIJNS5_1CILi64EEENS7_ILi80EEENS7_ILi192EEEEEENS_10bfloat16_tEfNS_4arch4Sm80ELb0ELb0ELb0ELb0ELb0ELb0ELb1ELb0ELi2ELi4ELi2ELi2ELb0EEENS1_21CollectiveEpilogueBwdISB_SC_SE_Li256ELb0ELb1ELi4EEENS1_19SingleTileSchedulerILb0ELb0ELb0ELi80EEEEEEEEEvNT_6ParamsE,"aw",@nobits
	.sectionflags	@""
	.align	16
	.zero		1024


//--------------------- .nv.shared._ZN7cutlass13device_kernelIN5flash19enable_sm80_to_sm89INS1_16FlashAttnBwdSm80INS1_25CollectiveMainloopBwdSm80ILi2ELi1EN4cute5tupleIJNS5_1CILi64EEENS7_ILi80EEENS7_ILi192EEEEEENS_10bfloat16_tEfNS_4arch4Sm80ELb0ELb0ELb0ELb0ELb1ELb0ELb1ELb0ELi2ELi4ELi2ELi2ELb0EEENS1_21CollectiveEpilogueBwdISB_SC_SE_Li256ELb0ELb1ELi4EEENS1_19SingleTileSchedulerILb0ELb0ELb0ELi80EEEEEEEEEvNT_6ParamsE --------------------------
	.section	.nv.shared._ZN7cutlass13device_kernelIN5flash19enable_sm80_to_sm89INS1_16FlashAttnBwdSm80INS1_25CollectiveMainloopBwdSm80ILi2ELi1EN4cute5tupleIJNS5_1CILi64EEENS7_ILi80EEENS7_ILi192EEEEEENS_10bfloat16_tEfNS_4arch4Sm80ELb0ELb0ELb0ELb0ELb1ELb0ELb1ELb0ELi2ELi4ELi2ELi2ELb0EEENS1_21CollectiveEpilogueBwdISB_SC_SE_Li256ELb0ELb1ELi4EEENS1_19SingleTileSchedulerILb0ELb0ELb0ELi80EEEEEEEEEvNT_6ParamsE,"aw",@nobits
	.sectionflags	@""
	.align	16
	.zero		1024


//--------------------- .nv.shared._ZN7cutlass13device_kernelIN5flash19enable_sm80_to_sm89INS1_16FlashAttnBwdSm80INS1_25CollectiveMainloopBwdSm80ILi2ELi1EN4cute5tupleIJNS5_1CILi64EEENS7_ILi80EEENS7_ILi192EEEEEENS_10bfloat16_tEfNS_4arch4Sm80ELb0ELb0ELb0ELb0ELb0ELb0ELb1ELb0ELi2ELi4ELi2ELi2ELb0EEENS1_24CollectiveEpilogueBwdGQAISB_fSE_Li256ELb0ELb0EEENS1_19SingleTileSchedulerILb0ELb0ELb0ELi80EEEEEEEEEvNT_6ParamsE --------------------------
	.section	.nv.shared._ZN7cutlass13device_kernelIN5flash19enable_sm80_to_sm89INS1_16FlashAttnBwdSm80INS1_25CollectiveMainloopBwdSm80ILi2ELi1EN4cute5tupleIJNS5_1CILi64EEENS7_ILi80EEENS7_ILi192EEEEEENS_10bfloat16_tEfNS_4arch4Sm80ELb0ELb0ELb0ELb0ELb0ELb0ELb1ELb0ELi2ELi4ELi2ELi2ELb0EEENS1_24CollectiveEpilogueBwdGQAISB_fSE_Li256ELb0ELb0EEENS1_19SingleTileSchedulerILb0ELb0ELb0ELi80EEEEEEEEEvNT_6ParamsE,"aw",@nobits
	.sectionflags	@""
	.align	16
	.zero		1024


//--------------------- .nv.shared._ZN7cutlass13device_kernelIN5flash19enable_sm80_to_sm89INS1_16FlashAttnBwdSm80INS1_25CollectiveMainloopBwdSm80ILi2ELi1EN4cute5tupleIJNS5_1CILi64EEENS7_ILi80EEENS7_ILi192EEEEEENS_10bfloat16_tEfNS_4arch4Sm80ELb0ELb0ELb0ELb0ELb1ELb0ELb1ELb0ELi2ELi4ELi2ELi2ELb0EEENS1_24CollectiveEpilogueBwdGQAISB_fSE_Li256ELb0ELb1EEENS1_19SingleTileSchedulerILb0ELb0ELb0ELi80EEEEEEEEEvNT_6ParamsE --------------------------
	.section	.nv.shared._ZN7cutlass13device_kernelIN5flash19enable_sm80_to_sm89INS1_16FlashAttnBwdSm80INS1_25CollectiveMainloopBwdSm80ILi2ELi1EN4cute5tupleIJNS5_1CILi64EEENS7_ILi80EEENS7_ILi192EEEEEENS_10bfloat16_tEfNS_4arch4Sm80ELb0ELb0ELb0ELb0ELb1ELb0ELb1ELb0ELi2ELi4ELi2ELi2ELb0EEENS1_24CollectiveEpilogueBwdGQAISB_fSE_Li256ELb0ELb1EEENS1_19SingleTileSchedulerILb0ELb0ELb0ELi80EEEEEEEEEvNT_6ParamsE,"aw",@nobits
	.sectionflags	@""
	.align	16
	.zero		1024


//--------------------- .nv.shared._ZN7cutlass13device_kernelIN5flash19enable_sm80_to_sm89INS1_16FlashAttnBwdSm80INS1_25CollectiveMainloopBwdSm80ILi2ELi1EN4cute5tupleIJNS5_1CILi64EEENS7_ILi80EEENS7_ILi192EEEEEENS_10bfloat16_tEfNS_4arch4Sm80ELb0ELb0ELb0ELb1ELb0ELb0ELb1ELb0ELi2ELi4ELi2ELi2ELb0EEENS1_21CollectiveEpilogueBwdISB_SC_SE_Li256ELb1ELb1ELi4EEENS1_19SingleTileSchedulerILb1ELb0ELb0ELi80EEEEEEEEEvNT_6ParamsE --------------------------
	.section	.nv.shared._ZN7cutlass13device_kernelIN5flash19enable_sm80_to_sm89INS1_16FlashAttnBwdSm80INS1_25CollectiveMainloopBwdSm80ILi2ELi1EN4cute5tupleIJNS5_1CILi64EEENS7_ILi80EEENS7_ILi192EEEEEENS_10bfloat16_tEfNS_4arch4Sm80ELb0ELb0ELb0ELb1ELb0ELb0ELb1ELb0ELi2ELi4ELi2ELi2ELb0EEENS1_21CollectiveEpilogueBwdISB_SC_SE_Li256ELb1ELb1ELi4EEENS1_19SingleTileSchedulerILb1ELb0ELb0ELi80EEEEEEEEEvNT_6ParamsE,"aw",@nobits
	.sectionflags	@""
	.align	16
	.zero		1024


//--------------------- .nv.shared._ZN7cutlass13device_kernelIN5flash19enable_sm80_to_sm89INS1_16FlashAttnBwdSm80INS1_25CollectiveMainloopBwdSm80ILi2ELi1EN4cute5tupleIJNS5_1CILi64EEENS7_ILi80EEENS7_ILi192EEEEEENS_10bfloat16_tEfNS_4arch4Sm80ELb0ELb0ELb0ELb1ELb1ELb0ELb1ELb0ELi2ELi4ELi2ELi2ELb0EEENS1_21CollectiveEpilogueBwdISB_SC_SE_Li256ELb1ELb1ELi4EEENS1_19SingleTileSchedulerILb1ELb0ELb0ELi80EEEEEEEEEvNT_6ParamsE --------------------------
	.section	.nv.shared._ZN7cutlass13device_kernelIN5flash19enable_sm80_to_sm89INS1_16FlashAttnBwdSm80INS1_25CollectiveMainloopBwdSm80ILi2ELi1EN4cute5tupleIJNS5_1CILi64EEENS7_ILi80EEENS7_ILi192EEEEEENS_10bfloat16_tEfNS_4arch4Sm80ELb0ELb0ELb0ELb1ELb1ELb0ELb1ELb0ELi2ELi4ELi2ELi2ELb0EEENS1_21CollectiveEpilogueBwdISB_SC_SE_Li256ELb1ELb1ELi4EEENS1_19SingleTileSchedulerILb1ELb0ELb0ELi80EEEEEEEEEvNT_6ParamsE,"aw",@nobits
	.sectionflags	@""
	.align	16
	.zero		1024


//--------------------- .nv.shared._ZN7cutlass13device_kernelIN5flash19enable_sm80_to_sm89INS1_16FlashAttnBwdSm80INS1_25CollectiveMainloopBwdSm80ILi2ELi1EN4cute5tupleIJNS5_1CILi64EEENS7_ILi80EEENS7_ILi192EEEEEENS_10bfloat16_tEfNS_4arch4Sm80ELb0ELb0ELb0ELb1ELb0ELb0ELb1ELb0ELi2ELi4ELi2ELi2ELb0EEENS1_24CollectiveEpilogueBwdGQAISB_fSE_Li256ELb1ELb0EEENS1_19SingleTileSchedulerILb1ELb0ELb0ELi80EEEEEEEEEvNT_6ParamsE --------------------------
	.section	.nv.shared._ZN7cutlass13device_kernelIN5flash19enable_sm80_to_sm89INS1_16FlashAttnBwdSm80INS1_25CollectiveMainloopBwdSm80ILi2ELi1EN4cute5tupleIJNS5_1CILi64EEENS7_ILi80EEENS7_ILi192EEEEEENS_10bfloat16_tEfNS_4arch4Sm80ELb0ELb0ELb0ELb1ELb0ELb0ELb1ELb0ELi2ELi4ELi2ELi2ELb0EEENS1_24CollectiveEpilogueBwdGQAISB_fSE_Li256ELb1ELb0EEENS1_19SingleTileSchedulerILb1ELb0ELb0ELi80EEEEEEEEEvNT_6ParamsE,"aw",@nobits
	.sectionflags	@""
	.align	16
	.zero		1024


//--------------------- .nv.shared._ZN7cutlass13device_kernelIN5flash19enable_sm80_to_sm89INS1_16FlashAttnBwdSm80INS1_25CollectiveMainloopBwdSm80ILi2ELi1EN4cute5tupleIJNS5_1CILi64EEENS7_ILi80EEENS7_ILi192EEEEEENS_10bfloat16_tEfNS_4arch4Sm80ELb0ELb0ELb0ELb1ELb1ELb0ELb1ELb0ELi2ELi4ELi2ELi2ELb0EEENS1_24CollectiveEpilogueBwdGQAISB_fSE_Li256ELb1ELb1EEENS1_19SingleTileSchedulerILb1ELb0ELb0ELi80EEEEEEEEEvNT_6ParamsE --------------------------
	.section	.nv.shared._ZN7cutlass13device_kernelIN5flash19enable_sm80_to_sm89INS1_16FlashAttnBwdSm80INS1_25CollectiveMainloopBwdSm80ILi2ELi1EN4cute5tupleIJNS5_1CILi64EEENS7_ILi80EEENS7_ILi192EEEEEENS_10bfloat16_tEfNS_4arch4Sm80ELb0ELb0ELb0ELb1ELb1ELb0ELb1ELb0ELi2ELi4ELi2ELi2ELb0EEENS1_24CollectiveEpilogueBwdGQAISB_fSE_Li256ELb1ELb1EEENS1_19SingleTileSchedulerILb1ELb0ELb0ELi80EEEEEEEEEvNT_6ParamsE,"aw",@nobits
	.sectionflags	@""
	.align	16
	.zero		1024


//--------------------- .nv.shared._ZN7cutlass13device_kernelIN5flash19enable_sm80_to_sm89INS1_16FlashAttnBwdSm80INS1_25CollectiveMainloopBwdSm80ILi2ELi1EN4cute5tupleIJNS5_1CILi64EEENS7_ILi80EEENS7_ILi192EEEEEENS_10bfloat16_tEfNS_4arch4Sm80ELb0ELb1ELb0ELb0ELb0ELb0ELb1ELb0ELi2ELi4ELi2ELi2ELb0EEENS1_21CollectiveEpilogueBwdISB_SC_SE_Li256ELb0ELb1ELi4EEENS1_19SingleTileSchedulerILb0ELb0ELb0ELi80EEEEEEEEEvNT_6ParamsE --------------------------
	.section	.nv.shared._ZN7cutlass13device_kernelIN5flash19enable_sm80_to_sm89INS1_16FlashAttnBwdSm80INS1_25CollectiveMainloopBwdSm80ILi2ELi1EN4cute5tupleIJNS5_1CILi64EEENS7_ILi80EEENS7_ILi192EEEEEENS_10bfloat16_tEfNS_4arch4Sm80ELb0ELb1ELb0ELb0ELb0ELb0ELb1ELb0ELi2ELi4ELi2ELi2ELb0EEENS1_21CollectiveEpilogueBwdISB_SC_SE_Li256ELb0ELb1ELi4EEENS1_19SingleTileSchedulerILb0ELb0ELb0ELi80EEEEEEEEEvNT_6ParamsE,"aw",@nobits
	.sectionflags	@""
	.align	16
	.zero		1024


//--------------------- .nv.shared._ZN7cutlass13device_kernelIN5flash19enable_sm80_to_sm89INS1_16FlashAttnBwdSm80INS1_25CollectiveMainloopBwdSm80ILi2ELi1EN4cute5tupleIJNS5_1CILi64EEENS7_ILi80EEENS7_ILi192EEEEEENS_10bfloat16_tEfNS_4arch4Sm80ELb0ELb1ELb0ELb0ELb1ELb0ELb1ELb0ELi2ELi4ELi2ELi2ELb0EEENS1_21CollectiveEpilogueBwdISB_SC_SE_Li256ELb0ELb1ELi4EEENS1_19SingleTileSchedulerILb0ELb0ELb0ELi80EEEEEEEEEvNT_6ParamsE --------------------------
	.section	.nv.shared._ZN7cutlass13device_kernelIN5flash19enable_sm80_to_sm89INS1_16FlashAttnBwdSm80INS1_25CollectiveMainloopBwdSm80ILi2ELi1EN4cute5tupleIJNS5_1CILi64EEENS7_ILi80EEENS7_ILi192EEEEEENS_10bfloat16_tEfNS_4arch4Sm80ELb0ELb1ELb0ELb0ELb1ELb0ELb1ELb0ELi2ELi4ELi2ELi2ELb0EEENS1_21CollectiveEpilogueBwdISB_SC_SE_Li256ELb0ELb1ELi4EEENS1_19SingleTileSchedulerILb0ELb0ELb0ELi80EEEEEEEEEvNT_6ParamsE,"aw",@nobits
	.sectionflags	@""
	.align	16
	.zero		1024


//--------------------- .nv.shared._ZN7cutlass13device_kernelIN5flash19enable_sm80_to_sm89INS1_16FlashAttnBwdSm80INS1_25CollectiveMainloopBwdSm80ILi2ELi1EN4cute5tupleIJNS5_1CILi64EEENS7_ILi80EEENS7_ILi192EEEEEENS_10bfloat16_tEfNS_4arch4Sm80ELb0ELb1ELb0ELb0ELb0ELb0ELb1ELb0ELi2ELi4ELi2ELi2ELb0EEENS1_24CollectiveEpilogueBwdGQAISB_fSE_Li256ELb0ELb0EEENS1_19SingleTileSchedulerILb0ELb0ELb0ELi80EEEEEEEEEvNT_6ParamsE --------------------------
	.section	.nv.shared._ZN7cutlass13device_kernelIN5flash19enable_sm80_to_sm89INS1_16FlashAttnBwdSm80INS1_25CollectiveMainloopBwdSm80ILi2ELi1EN4cute5tupleIJNS5_1CILi64EEENS7_ILi80EEENS7_ILi192EEEEEENS_10bfloat16_tEfNS_4arch4Sm80ELb0ELb1ELb0ELb0ELb0ELb0ELb1ELb0ELi2ELi4ELi2ELi2ELb0EEENS1_24CollectiveEpilogueBwdGQAISB_fSE_Li256ELb0ELb0EEENS1_19SingleTileSchedulerILb0ELb0ELb0ELi80EEEEEEEEEvNT_6ParamsE,"aw",@nobits
	.sectionflags	@""
	.align	16
	.zero		1024


//--------------------- .nv.shared._ZN7cutlass13device_kernelIN5flash19enable_sm80_to_sm89INS1_16FlashAttnBwdSm80INS1_25CollectiveMainloopBwdSm80ILi2ELi1EN4cute5tupleIJNS5_1CILi64EEENS7_ILi80EEENS7_ILi192EEEEEENS_10bfloat16_tEfNS_4arch4Sm80ELb0ELb1ELb0ELb0ELb1ELb0ELb1ELb0ELi2ELi4ELi2ELi2ELb0EEENS1_24CollectiveEpilogueBwdGQAISB_fSE_Li256ELb0ELb1EEENS1_19SingleTileSchedulerILb0ELb0ELb0ELi80EEEEEEEEEvNT_6ParamsE --------------------------
	.section	.nv.shared._ZN7cutlass13device_kernelIN5flash19enable_sm80_to_sm89INS1_16FlashAttnBwdSm80INS1_25CollectiveMainloopBwdSm80ILi2ELi1EN4cute5tupleIJNS5_1CILi64EEENS7_ILi80EEENS7_ILi192EEEEEENS_10bfloat16_tEfNS_4arch4Sm80ELb0ELb1ELb0ELb0ELb1ELb0ELb1ELb0ELi2ELi4ELi2ELi2ELb0EEENS1_24CollectiveEpilogueBwdGQAISB_fSE_Li256ELb0ELb1EEENS1_19SingleTileSchedulerILb0ELb0ELb0ELi80EEEEEEEEEvNT_6ParamsE,"aw",@nobits
	.sectionflags	@""
	.align	16
	.zero		1024


//--------------------- .nv.shared._ZN7cutlass13device_kernelIN5flash19enable_sm80_to_sm89INS1_16FlashAttnBwdSm80INS1_25CollectiveMainloopBwdSm80ILi2ELi1EN4cute5tupleIJNS5_1CILi64EEENS7_ILi80EEENS7_ILi192EEEEEENS_10bfloat16_tEfNS_4arch4Sm80ELb0ELb1ELb0ELb1ELb0ELb0ELb1ELb0ELi2ELi4ELi2ELi2ELb0EEENS1_21CollectiveEpilogueBwdISB_SC_SE_Li256ELb1ELb1ELi4EEENS1_19SingleTileSchedulerILb1ELb0ELb0ELi80EEEEEEEEEvNT_6ParamsE --------------------------
	.section	.nv.shared._ZN7cutlass13device_kernelIN5flash19enable_sm80_to_sm89INS1_16FlashAttnBwdSm80INS1_25CollectiveMainloopBwdSm80ILi2ELi1EN4cute5tupleIJNS5_1CILi64EEENS7_ILi80EEENS7_ILi192EEEEEENS_10bfloat16_tEfNS_4arch4Sm80ELb0ELb1ELb0ELb1ELb0ELb0ELb1ELb0ELi2ELi4ELi2ELi2ELb0EEENS1_21CollectiveEpilogueBwdISB_SC_SE_Li256ELb1ELb1ELi4EEENS1_19SingleTileSchedulerILb1ELb0ELb0ELi80EEEEEEEEEvNT_6ParamsE,"aw",@nobits
	.sectionflags	@""
	.align	16
	.zero		1024


//--------------------- .nv.shared._ZN7cutlass13device_kernelIN5flash19enable_sm80_to_sm89INS1_16FlashAttnBwdSm80INS1_25CollectiveMainloopBwdSm80ILi2ELi1EN4cute5tupleIJNS5_1CILi64EEENS7_ILi80EEENS7_ILi192EEEEEENS_10bfloat16_tEfNS_4arch4Sm80ELb0ELb1ELb0ELb1ELb1ELb0ELb1ELb0ELi2ELi4ELi2ELi2ELb0EEENS1_21CollectiveEpilogueBwdISB_SC_SE_Li256ELb1ELb1ELi4EEENS1_19SingleTileSchedulerILb1ELb0ELb0ELi80EEEEEEEEEvNT_6ParamsE --------------------------
	.section	.nv.shared._ZN7cutlass13device_kernelIN5flash19enable_sm80_to_sm89INS1_16FlashAttnBwdSm80INS1_25CollectiveMainloopBwdSm80ILi2ELi1EN4cute5tupleIJNS5_1CILi64EEENS7_ILi80EEENS7_ILi192EEEEEENS_10bfloat16_tEfNS_4arch4Sm80ELb0ELb1ELb0ELb1ELb1ELb0ELb1ELb0ELi2ELi4ELi2ELi2ELb0EEENS1_21CollectiveEpilogueBwdISB_SC_SE_Li256ELb1ELb1ELi4EEENS1_19SingleTileSchedulerILb1ELb0ELb0ELi80EEEEEEEEEvNT_6ParamsE,"aw",@nobits
	.sectionflags	@""
	.align	16
	.zero		1024


//--------------------- .nv.shared._ZN7cutlass13device_kernelIN5flash19enable_sm80_to_sm89INS1_16FlashAttnBwdSm80INS1_25CollectiveMainloopBwdSm80ILi2ELi1EN4cute5tupleIJNS5_1CILi64EEENS7_ILi80EEENS7_ILi192EEEEEENS_10bfloat16_tEfNS_4arch4Sm80ELb0ELb1ELb0ELb1ELb0ELb0ELb1ELb0ELi2ELi4ELi2ELi2ELb0EEENS1_24CollectiveEpilogueBwdGQAISB_fSE_Li256ELb1ELb0EEENS1_19SingleTileSchedulerILb1ELb0ELb0ELi80EEEEEEEEEvNT_6ParamsE --------------------------
	.section	.nv.shared._ZN7cutlass13device_kernelIN5flash19enable_sm80_to_sm89INS1_16FlashAttnBwdSm80INS1_25CollectiveMainloopBwdSm80ILi2ELi1EN4cute5tupleIJNS5_1CILi64EEENS7_ILi80EEENS7_ILi192EEEEEENS_10bfloat16_tEfNS_4arch4Sm80ELb0ELb1ELb0ELb1ELb0ELb0ELb1ELb0ELi2ELi4ELi2ELi2ELb0EEENS1_24CollectiveEpilogueBwdGQAISB_fSE_Li256ELb1ELb0EEENS1_19SingleTileSchedulerILb1ELb0ELb0ELi80EEEEEEEEEvNT_6ParamsE,"aw",@nobits
	.sectionflags	@""
	.align	16
	.zero		1024


//--------------------- .nv.shared._ZN7cutlass13device_kernelIN5flash19enable_sm80_to_sm89INS1_16FlashAttnBwdSm80INS1_25CollectiveMainloopBwdSm80ILi2ELi1EN4cute5tupleIJNS5_1CILi64EEENS7_ILi80EEENS7_ILi192EEEEEENS_10bfloat16_tEfNS_4arch4Sm80ELb0ELb1ELb0ELb1ELb1ELb0ELb1ELb0ELi2ELi4ELi2ELi2ELb0EEENS1_24CollectiveEpilogueBwdGQAISB_fSE_Li256ELb1ELb1EEENS1_19SingleTileSchedulerILb1ELb0ELb0ELi80EEEEEEEEEvNT_6ParamsE --------------------------
	.section	.nv.shared._ZN7cutlass13device_kernelIN5flash19enable_sm80_to_sm89INS1_16FlashAttnBwdSm80INS1_25CollectiveMainloopBwdSm80ILi2ELi1EN4cute5tupleIJNS5_1CILi64EEENS7_ILi80EEENS7_ILi192EEEEEENS_10bfloat16_tEfNS_4arch4Sm80ELb0ELb1ELb0ELb1ELb1ELb0ELb1ELb0ELi2ELi4ELi2ELi2ELb0EEENS1_24CollectiveEpilogueBwdGQAISB_fSE_Li256ELb1ELb1EEENS1_19SingleTileSchedulerILb1ELb0ELb0ELi80EEEEEEEEEvNT_6ParamsE,"aw",@nobits
	.sectionflags	@""
	.align	16
	.zero		1024


//--------------------- .nv.shared._ZN7cutlass13device_kernelIN5flash19enable_sm80_to_sm89INS1_16FlashAttnBwdSm80INS1_25CollectiveMainloopBwdSm80ILi2ELi1EN4cute5tupleIJNS5_1CILi64EEENS7_ILi80EEENS7_ILi192EEEEEENS_10bfloat16_tEfNS_4arch4Sm80ELb1ELb0ELb0ELb0ELb0ELb0ELb1ELb0ELi2ELi4ELi2ELi2ELb0EEENS1_21CollectiveEpilogueBwdISB_SC_SE_Li256ELb0ELb1ELi4EEENS1_25SingleTileBwdLPTSchedulerILb0ELi80ELb0EEEEEEEEEvNT_6ParamsE --------------------------
	.section	.nv.shared._ZN7cutlass13device_kernelIN5flash19enable_sm80_to_sm89INS1_16FlashAttnBwdSm80INS1_25CollectiveMainloopBwdSm80ILi2ELi1EN4cute5tupleIJNS5_1CILi64EEENS7_ILi80EEENS7_ILi192EEEEEENS_10bfloat16_tEfNS_4arch4Sm80ELb1ELb0ELb0ELb0ELb0ELb0ELb1ELb0ELi2ELi4ELi2ELi2ELb0EEENS1_21CollectiveEpilogueBwdISB_SC_SE_Li256ELb0ELb1ELi4EEENS1_25SingleTileBwdLPTSchedulerILb0ELi80ELb0EEEEEEEEEvNT_6ParamsE,"aw",@nobits
	.sectionflags	@""
	.align	16
	.zero		1024


//--------------------- .nv.shared._ZN7cutlass13device_kernelIN5flash19enable_sm80_to_sm89INS1_16FlashAttnBwdSm80INS1_25CollectiveMainloopBwdSm80ILi2ELi1EN4cute5tupleIJNS5_1CILi64EEENS7_ILi80EEENS7_ILi192EEEEEENS_10bfloat16_tEfNS_4arch4Sm80ELb1ELb0ELb0ELb0ELb1ELb0ELb1ELb0ELi2ELi4ELi2ELi2ELb0EEENS1_21CollectiveEpilogueBwdISB_SC_SE_Li256ELb0ELb1ELi4EEENS1_25SingleTileBwdLPTSchedulerILb0ELi80ELb1EEEEEEEEEvNT_6ParamsE --------------------------
	.section	.nv.shared._ZN7cutlass13device_kernelIN5flash19enable_sm80_to_sm89INS1_16FlashAttnBwdSm80INS1_25CollectiveMainloopBwdSm80ILi2ELi1EN4cute5tupleIJNS5_1CILi64EEENS7_ILi80EEENS7_ILi192EEEEEENS_10bfloat16_tEfNS_4arch4Sm80ELb1ELb0ELb0ELb0ELb1ELb0ELb1ELb0ELi2ELi4ELi2ELi2ELb0EEENS1_21CollectiveEpilogueBwdISB_SC_SE_Li256ELb0ELb1ELi4EEENS1_25SingleTileBwdLPTSchedulerILb0ELi80ELb1EEEEEEEEEvNT_6ParamsE,"aw",@nobits
	.sectionflags	@""
	.align	16
	.zero		1024


//--------------------- .nv.shared._ZN7cutlass13device_kernelIN5flash19enable_sm80_to_sm89INS1_16FlashAttnBwdSm80INS1_25CollectiveMainloopBwdSm80ILi2ELi1EN4cute5tupleIJNS5_1CILi64EEENS7_ILi80EEENS7_ILi192EEEEEENS_10bfloat16_tEfNS_4arch4Sm80ELb1ELb0ELb0ELb0ELb0ELb0ELb1ELb0ELi2ELi4ELi2ELi2ELb0EEENS1_24CollectiveEpilogueBwdGQAISB_fSE_Li256ELb0ELb0EEENS1_25SingleTileBwdLPTSchedulerILb0ELi80ELb0EEEEEEEEEvNT_6ParamsE --------------------------
	.section	.nv.shared._ZN7cutlass13device_kernelIN5flash19enable_sm80_to_sm89INS1_16FlashAttnBwdSm80INS1_25CollectiveMainloopBwdSm80ILi2ELi1EN4cute5tupleIJNS5_1CILi64EEENS7_ILi80EEENS7_ILi192EEEEEENS_10bfloat16_tEfNS_4arch4Sm80ELb1ELb0ELb0ELb0ELb0ELb0ELb1ELb0ELi2ELi4ELi2ELi2ELb0EEENS1_24CollectiveEpilogueBwdGQAISB_fSE_Li256ELb0ELb0EEENS1_25SingleTileBwdLPTSchedulerILb0ELi80ELb0EEEEEEEEEvNT_6ParamsE,"aw",@nobits
	.sectionflags	@""
	.align	16
	.zero		1024


//--------------------- .nv.shared._ZN7cutlass13device_kernelIN5flash19enable_sm80_to_sm89INS1_16FlashAttnBwdSm80INS1_25CollectiveMainloopBwdSm80ILi2ELi1EN4cute5tupleIJNS5_1CILi64EEENS7_ILi80EEENS7_ILi192EEEEEENS_10bfloat16_tEfNS_4arch4Sm80ELb1ELb0ELb0ELb0ELb1ELb0ELb1ELb0ELi2ELi4ELi2ELi2ELb0EEENS1_24CollectiveEpilogueBwdGQAISB_fSE_Li256ELb0ELb1EEENS1_25SingleTileBwdLPTSchedulerILb0ELi80ELb1EEEEEEEEEvNT_6ParamsE --------------------------
	.section	.nv.shared._ZN7cutlass13device_kernelIN5flash19enable_sm80_to_sm89INS1_16FlashAttnBwdSm80INS1_25CollectiveMainloopBwdSm80ILi2ELi1EN4cute5tupleIJNS5_1CILi64EEENS7_ILi80EEENS7_ILi192EEEEEENS_10bfloat16_tEfNS_4arch4Sm80ELb1ELb0ELb0ELb0ELb1ELb0ELb1ELb0ELi2ELi4ELi2ELi2ELb0EEENS1_24CollectiveEpilogueBwdGQAISB_fSE_Li256ELb0ELb1EEENS1_25SingleTileBwdLPTSchedulerILb0ELi80ELb1EEEEEEEEEvNT_6ParamsE,"aw",@nobits
	.sectionflags	@""
	.align	16
	.zero		1024


//--------------------- .nv.shared._ZN7cutlass13device_kernelIN5flash22FlashAttnBwdPreprocessIN4cute5tupleIJNS3_1CILi64EEENS5_ILi192EEEEEENS_10bfloat16_tEfNS_4arch4Sm80ELb1ELb0EEEEEvNT_6ParamsE --------------------------
	.section	.nv.shared._ZN7cutlass13device_kernelIN5flash22FlashAttnBwdPreprocessIN4cute5tupleIJNS3_1CILi64EEENS5_ILi192EEEEEENS_10bfloat16_tEfNS_4arch4Sm80ELb1ELb0EEEEEvNT_6ParamsE,"aw",@nobits
	.sectionflags	@""
	.align	16
	.zero		1024


//--------------------- .nv.shared._ZN7cutlass13device_kernelIN5flash19enable_sm80_to_sm89INS1_16FlashAttnBwdSm80INS1_25CollectiveMainloopBwdSm80ILi2ELi1EN4cute5tupleIJNS5_1CILi64EEENS7_ILi80EEENS7_ILi192EEEEEENS_10bfloat16_tEfNS_4arch4Sm80ELb1ELb0ELb0ELb1ELb0ELb0ELb1ELb0ELi2ELi4ELi2ELi2ELb0EEENS1_21CollectiveEpilogueBwdISB_SC_SE_Li256ELb1ELb1ELi4EEENS1_25SingleTileBwdLPTSchedulerILb1ELi80ELb0EEEEEEEEEvNT_6ParamsE --------------------------
	.section	.nv.shared._ZN7cutlass13device_kernelIN5flash19enable_sm80_to_sm89INS1_16FlashAttnBwdSm80INS1_25CollectiveMainloopBwdSm80ILi2ELi1EN4cute5tupleIJNS5_1CILi64EEENS7_ILi80EEENS7_ILi192EEEEEENS_10bfloat16_tEfNS_4arch4Sm80ELb1ELb0ELb0ELb1ELb0ELb0ELb1ELb0ELi2ELi4ELi2ELi2ELb0EEENS1_21CollectiveEpilogueBwdISB_SC_SE_Li256ELb1ELb1ELi4EEENS1_25SingleTileBwdLPTSchedulerILb1ELi80ELb0EEEEEEEEEvNT_6ParamsE,"aw",@nobits
	.sectionflags	@""
	.align	16
	.zero		1024


//--------------------- .nv.shared._ZN7cutlass13device_kernelIN5flash19enable_sm80_to_sm89INS1_16FlashAttnBwdSm80INS1_25CollectiveMainloopBwdSm80ILi2ELi1EN4cute5tupleIJNS5_1CILi64EEENS7_ILi80EEENS7_ILi192EEEEEENS_10bfloat16_tEfNS_4arch4Sm80ELb1ELb0ELb0ELb1ELb1ELb0ELb1ELb0ELi2ELi4ELi2ELi2ELb0EEENS1_21CollectiveEpilogueBwdISB_SC_SE_Li256ELb1ELb1ELi4EEENS1_25SingleTileBwdLPTSchedulerILb1ELi80ELb1EEEEEEEEEvNT_6ParamsE --------------------------
	.section	.nv.shared._ZN7cutlass13device_kernelIN5flash19enable_sm80_to_sm89INS1_16FlashAttnBwdSm80INS1_25CollectiveMainloopBwdSm80ILi2ELi1EN4cute5tupleIJNS5_1CILi64EEENS7_ILi80EEENS7_ILi192EEEEEENS_10bfloat16_tEfNS_4arch4Sm80ELb1ELb0ELb0ELb1ELb1ELb0ELb1ELb0ELi2ELi4ELi2ELi2ELb0EEENS1_21CollectiveEpilogueBwdISB_SC_SE_Li256ELb1ELb1ELi4EEENS1_25SingleTileBwdLPTSchedulerILb1ELi80ELb1EEEEEEEEEvNT_6ParamsE,"aw",@nobits
	.sectionflags	@""
	.align	16
	.zero		1024


//--------------------- .nv.shared._ZN7cutlass13device_kernelIN5flash19enable_sm80_to_sm89INS1_16FlashAttnBwdSm80INS1_25CollectiveMainloopBwdSm80ILi2ELi1EN4cute5tupleIJNS5_1CILi64EEENS7_ILi80EEENS7_ILi192EEEEEENS_10bfloat16_tEfNS_4arch4Sm80ELb1ELb0ELb0ELb1ELb0ELb0ELb1ELb0ELi2ELi4ELi2ELi2ELb0EEENS1_24CollectiveEpilogueBwdGQAISB_fSE_Li256ELb1ELb0EEENS1_25SingleTileBwdLPTSchedulerILb1ELi80ELb0EEEEEEEEEvNT_6ParamsE --------------------------
	.section	.nv.shared._ZN7cutlass13device_kernelIN5flash19enable_sm80_to_sm89INS1_16FlashAttnBwdSm80INS1_25CollectiveMainloopBwdSm80ILi2ELi1EN4cute5tupleIJNS5_1CILi64EEENS7_ILi80EEENS7_ILi192EEEEEENS_10bfloat16_tEfNS_4arch4Sm80ELb1ELb0ELb0ELb1ELb0ELb0ELb1ELb0ELi2ELi4ELi2ELi2ELb0EEENS1_24CollectiveEpilogueBwdGQAISB_fSE_Li256ELb1ELb0EEENS1_25SingleTileBwdLPTSchedulerILb1ELi80ELb0EEEEEEEEEvNT_6ParamsE,"aw",@nobits
	.sectionflags	@""
	.align	16
	.zero		1024


//--------------------- .nv.shared._ZN7cutlass13device_kernelIN5flash32FlashAttnBwdPostprocessConvertdQIN4cute5tupleIJNS3_1CILi80EEENS5_ILi192EEEEEENS_10bfloat16_tEfNS_4arch4Sm80ELi256ENS3_8TiledMMAINS3_8MMA_AtomIJNS3_30SM80_16x8x16_F32BF16BF16F32_TNEEEENS3_6LayoutINS4_IJNS5_ILi4EEENS5_ILi2EEENS5_ILi1EEEEEENS4_IJSJ_SH_NS5_ILi0EEEEEEEENS4_IJNS5_ILi64EEENS5_ILi16EEESP_EEEEELb1EEEEEvNT_6ParamsE --------------------------
	.section	.nv.shared._ZN7cutlass13device_kernelIN5flash32FlashAttnBwdPostprocessConvertdQIN4cute5tupleIJNS3_1CILi80EEENS5_ILi192EEEEEENS_10bfloat16_tEfNS_4arch4Sm80ELi256ENS3_8TiledMMAINS3_8MMA_AtomIJNS3_30SM80_16x8x16_F32BF16BF16F32_TNEEEENS3_6LayoutINS4_IJNS5_ILi4EEENS5_ILi2EEENS5_ILi1EEEEEENS4_IJSJ_SH_NS5_ILi0EEEEEEEENS4_IJNS5_ILi64EEENS5_ILi16EEESP_EEEEELb1EEEEEvNT_6ParamsE,"aw",@nobits
	.sectionflags	@""
	.align	16
	.zero		1024


//--------------------- .nv.shared._ZN7cutlass13device_kernelIN5flash32FlashAttnBwdPostprocessConvertdQIN4cute5tupleIJNS3_1CILi64EEENS5_ILi192EEEEEENS_10bfloat16_tEfNS_4arch4Sm80ELi256ENS3_8TiledMMAINS3_8MMA_AtomIJNS3_30SM80_16x8x16_F32BF16BF16F32_TNEEEENS3_6LayoutINS4_IJNS5_ILi2EEENS5_ILi4EEENS5_ILi1EEEEEENS4_IJSJ_SH_NS5_ILi0EEEEEEEENS4_IJNS5_ILi32EEES6_NS5_ILi16EEEEEEEELb0EEEEEvNT_6ParamsE --------------------------
	.section	.nv.shared._ZN7cutlass13device_kernelIN5flash32FlashAttnBwdPostprocessConvertdQIN4cute5tupleIJNS3_1CILi64EEENS5_ILi192EEEEEENS_10bfloat16_tEfNS_4arch4Sm80ELi256ENS3_8TiledMMAINS3_8MMA_AtomIJNS3_30SM80_16x8x16_F32BF16BF16F32_TNEEEENS3_6LayoutINS4_IJNS5_ILi2EEENS5_ILi4EEENS5_ILi1EEEEEENS4_IJSJ_SH_NS5_ILi0EEEEEEEENS4_IJNS5_ILi32EEES6_NS5_ILi16EEEEEEEELb0EEEEEvNT_6ParamsE,"aw",@nobits
	.sectionflags	@""
	.align	16
	.zero		1024


//--------------------- .nv.shared._ZN7cutlass13device_kernelIN5flash19enable_sm80_to_sm89INS1_16FlashAttnBwdSm80INS1_25CollectiveMainloopBwdSm80ILi2ELi1EN4cute5tupleIJNS5_1CILi64EEENS7_ILi80EEENS7_ILi192EEEEEENS_10bfloat16_tEfNS_4arch4Sm80ELb1ELb0ELb0ELb1ELb1ELb0ELb1ELb0ELi2ELi4ELi2ELi2ELb0EEENS1_24CollectiveEpilogueBwdGQAISB_fSE_Li256ELb1ELb1EEENS1_25SingleTileBwdLPTSchedulerILb1ELi80ELb1EEEEEEEEEvNT_6ParamsE --------------------------
	.section	.nv.shared._ZN7cutlass13device_kernelIN5flash19enable_sm80_to_sm89INS1_16FlashAttnBwdSm80INS1_25CollectiveMainloopBwdSm80ILi2ELi1EN4cute5tupleIJNS5_1CILi64EEENS7_ILi80EEENS7_ILi192EEEEEENS_10bfloat16_tEfNS_4arch4Sm80ELb1ELb0ELb0ELb1ELb1ELb0ELb1ELb0ELi2ELi4ELi2ELi2ELb0EEENS1_24CollectiveEpilogueBwdGQAISB_fSE_Li256ELb1ELb1EEENS1_25SingleTileBwdLPTSchedulerILb1ELi80ELb1EEEEEEEEEvNT_6ParamsE,"aw",@nobits
	.sectionflags	@""
	.align	16
	.zero		1024


//--------------------- .nv.shared._ZN7cutlass13device_kernelIN5flash22FlashAttnBwdPreprocessIN4cute5tupleIJNS3_1CILi64EEENS5_ILi192EEEEEENS_10bfloat16_tEfNS_4arch4Sm80ELb1ELb1EEEEEvNT_6ParamsE --------------------------
	.section	.nv.shared._ZN7cutlass13device_kernelIN5flash22FlashAttnBwdPreprocessIN4cute5tupleIJNS3_1CILi64EEENS5_ILi192EEEEEENS_10bfloat16_tEfNS_4arch4Sm80ELb1ELb1EEEEEvNT_6ParamsE,"aw",@nobits
	.sectionflags	@""
	.align	16
	.zero		1024


//--------------------- .nv.constant0._ZN7cutlass13device_kernelIN5flash19enable_sm80_to_sm89INS1_16FlashAttnBwdSm80INS1_25CollectiveMainloopBwdSm80ILi1ELi1EN4cute5tupleIJNS5_1CILi64EEES8_NS7_ILi192EEEEEENS_10bfloat16_tEfNS_4arch4Sm80ELb0ELb0ELb0ELb0ELb0ELb0ELb0ELb0ELi2ELi2ELi2ELi2ELb1EEENS1_21CollectiveEpilogueBwdISA_SB_SD_Li256ELb0ELb0ELi4EEENS1_19SingleTileSchedulerILb0ELb0ELb0ELi64EEEEEEEEEvNT_6ParamsE --------------------------
	.section	.nv.constant0._ZN7cutlass13device_kernelIN5flash19enable_sm80_to_sm89INS1_16FlashAttnBwdSm80INS1_25CollectiveMainloopBwdSm80ILi1ELi1EN4cute5tupleIJNS5_1CILi64EEES8_NS7_ILi192EEEEEENS_10bfloat16_tEfNS_4arch4Sm80ELb0ELb0ELb0ELb0ELb0ELb0ELb0ELb0ELi2ELi2ELi2ELi2ELb1EEENS1_21CollectiveEpilogueBwdISA_SB_SD_Li256ELb0ELb0ELi4EEENS1_19SingleTileSchedulerILb0ELb0ELb0ELi64EEEEEEEEEvNT_6ParamsE,"a",@progbits
	.sectionflags	@""
	.align	4
.nv.constant0._ZN7cutlass13device_kernelIN5flash19enable_sm80_to_sm89INS1_16FlashAttnBwdSm80INS1_25CollectiveMainloopBwdSm80ILi1ELi1EN4cute5tupleIJNS5_1CILi64EEES8_NS7_ILi192EEEEEENS_10bfloat16_tEfNS_4arch4Sm80ELb0ELb0ELb0ELb0ELb0ELb0ELb0ELb0ELi2ELi2ELi2ELi2ELb1EEENS1_21CollectiveEpilogueBwdISA_SB_SD_Li256ELb0ELb0ELi4EEENS1_19SingleTileSchedulerILb0ELb0ELb0ELi64EEEEEEEEEvNT_6ParamsE:
	.zero		1152


//--------------------- .nv.constant0._ZN7cutlass13device_kernelIN5flash19enable_sm80_to_sm89INS1_16FlashAttnBwdSm80INS1_25CollectiveMainloopBwdSm80ILi1ELi1EN4cute5tupleIJNS5_1CILi64EEES8_NS7_ILi192EEEEEENS_10bfloat16_tEfNS_4arch4Sm80ELb0ELb0ELb0ELb0ELb1ELb0ELb0ELb0ELi2ELi2ELi2ELi2ELb1EEENS1_21CollectiveEpilogueBwdISA_SB_SD_Li256ELb0ELb0ELi4EEENS1_19SingleTileSchedulerILb0ELb0ELb0ELi64EEEEEEEEEvNT_6ParamsE --------------------------
	.section	.nv.constant0._ZN7cutlass13device_kernelIN5flash19enable_sm80_to_sm89INS1_16FlashAttnBwdSm80INS1_25CollectiveMainloopBwdSm80ILi1ELi1EN4cute5tupleIJNS5_1CILi64EEES8_NS7_ILi192EEEEEENS_10bfloat16_tEfNS_4arch4Sm80ELb0ELb0ELb0ELb0ELb1ELb0ELb0ELb0ELi2ELi2ELi2ELi2ELb1EEENS1_21CollectiveEpilogueBwdISA_SB_SD_Li256ELb0ELb0ELi4EEENS1_19SingleTileSchedulerILb0ELb0ELb0ELi64EEEEEEEEEvNT_6ParamsE,"a",@progbits
	.sectionflags	@""
	.align	4
.nv.constant0._ZN7cutlass13device_kernelIN5flash19enable_sm80_to_sm89INS1_16FlashAttnBwdSm80INS1_25CollectiveMainloopBwdSm80ILi1ELi1EN4cute5tupleIJNS5_1CILi64EEES8_NS7_ILi192EEEEEENS_10bfloat16_tEfNS_4arch4Sm80ELb0ELb0ELb0ELb0ELb1ELb0ELb0ELb0ELi2ELi2ELi2ELi2ELb1EEENS1_21CollectiveEpilogueBwdISA_SB_SD_Li256ELb0ELb0ELi4EEENS1_19SingleTileSchedulerILb0ELb0ELb0ELi64EEEEEEEEEvNT_6ParamsE:
	.zero		1152


//--------------------- .nv.constant0._ZN7cutlass13device_kernelIN5flash19enable_sm80_to_sm89INS1_16FlashAttnBwdSm80INS1_25CollectiveMainloopBwdSm80ILi1ELi1EN4cute5tupleIJNS5_1CILi64EEES8_NS7_ILi192EEEEEENS_10bfloat16_tEfNS_4arch4Sm80ELb0ELb0ELb0ELb0ELb0ELb0ELb0ELb0ELi2ELi2ELi2ELi2ELb1EEENS1_24CollectiveEpilogueBwdGQAISA_fSD_Li256ELb0ELb0EEENS1_19SingleTileSchedulerILb0ELb0ELb0ELi64EEEEEEEEEvNT_6ParamsE --------------------------
	.section	.nv.constant0._ZN7cutlass13device_kernelIN5flash19enable_sm80_to_sm89INS1_16FlashAttnBwdSm80INS1_25CollectiveMainloopBwdSm80ILi1ELi1EN4cute5tupleIJNS5_1CILi64EEES8_NS7_ILi192EEEEEENS_10bfloat16_tEfNS_4arch4Sm80ELb0ELb0ELb0ELb0ELb0ELb0ELb0ELb0ELi2ELi2ELi2ELi2ELb1EEENS1_24CollectiveEpilogueBwdGQAISA_fSD_Li256ELb0ELb0EEENS1_19SingleTileSchedulerILb0ELb0ELb0ELi64EEEEEEEEEvNT_6ParamsE,"a",@progbits
	.sectionflags	@""
	.align	4
.nv.constant0._ZN7cutlass13device_kernelIN5flash19enable_sm80_to_sm89INS1_16FlashAttnBwdSm80INS1_25CollectiveMainloopBwdSm80ILi1ELi1EN4cute5tupleIJNS5_1CILi64EEES8_NS7_ILi192EEEEEENS_10bfloat16_tEfNS_4arch4Sm80ELb0ELb0ELb0ELb0ELb0ELb0ELb0ELb0ELi2ELi2ELi2ELi2ELb1EEENS1_24CollectiveEpilogueBwdGQAISA_fSD_Li256ELb0ELb0EEENS1_19SingleTileSchedulerILb0ELb0ELb0ELi64EEEEEEEEEvNT_6ParamsE:
	.zero		1160


//--------------------- .nv.constant0._ZN7cutlass13device_kernelIN5flash19enable_sm80_to_sm89INS1_16FlashAttnBwdSm80INS1_25CollectiveMainloopBwdSm80ILi1ELi1EN4cute5tupleIJNS5_1CILi64EEES8_NS7_ILi192EEEEEENS_10bfloat16_tEfNS_4arch4Sm80ELb0ELb0ELb0ELb0ELb1ELb0ELb0ELb0ELi2ELi2ELi2ELi2ELb1EEENS1_24CollectiveEpilogueBwdGQAISA_fSD_Li256ELb0ELb1EEENS1_19SingleTileSchedulerILb0ELb0ELb0ELi64EEEEEEEEEvNT_6ParamsE --------------------------
	.section	.nv.constant0._ZN7cutlass13device_kernelIN5flash19enable_sm80_to_sm89INS1_16FlashAttnBwdSm80INS1_25CollectiveMainloopBwdSm80ILi1ELi1EN4cute5tupleIJNS5_1CILi64EEES8_NS7_ILi192EEEEEENS_10bfloat16_tEfNS_4arch4Sm80ELb0ELb0ELb0ELb0ELb1ELb0ELb0ELb0ELi2ELi2ELi2ELi2ELb1EEENS1_24CollectiveEpilogueBwdGQAISA_fSD_Li256ELb0ELb1EEENS1_19SingleTileSchedulerILb0ELb0ELb0ELi64EEEEEEEEEvNT_6ParamsE,"a",@progbits
	.sectionflags	@""
	.align	4
.nv.constant0._ZN7cutlass13device_kernelIN5flash19enable_sm80_to_sm89INS1_16FlashAttnBwdSm80INS1_25CollectiveMainloopBwdSm80ILi1ELi1EN4cute5tupleIJNS5_1CILi64EEES8_NS7_ILi192EEEEEENS_10bfloat16_tEfNS_4arch4Sm80ELb0ELb0ELb0ELb0ELb1ELb0ELb0ELb0ELi2ELi2ELi2ELi2ELb1EEENS1_24CollectiveEpilogueBwdGQAISA_fSD_Li256ELb0ELb1EEENS1_19SingleTileSchedulerILb0ELb0ELb0ELi64EEEEEEEEEvNT_6ParamsE:
	.zero		1160


//--------------------- .nv.constant0._ZN7cutlass13device_kernelIN5flash19enable_sm80_to_sm89INS1_16FlashAttnBwdSm80INS1_25CollectiveMainloopBwdSm80ILi1ELi1EN4cute5tupleIJNS5_1CILi64EEES8_NS7_ILi192EEEEEENS_10bfloat16_tEfNS_4arch4Sm80ELb0ELb0ELb0ELb1ELb0ELb0ELb0ELb0ELi2ELi2ELi2ELi2ELb1EEENS1_21CollectiveEpilogueBwdISA_SB_SD_Li256ELb1ELb0ELi4EEENS1_19SingleTileSchedulerILb1ELb0ELb0ELi64EEEEEEEEEvNT_6ParamsE --------------------------
	.section	.nv.constant0._ZN7cutlass13device_kernelIN5flash19enable_sm80_to_sm89INS1_16FlashAttnBwdSm80INS1_25CollectiveMainloopBwdSm80ILi1ELi1EN4cute5tupleIJNS5_1CILi64EEES8_NS7_ILi192EEEEEENS_10bfloat16_tEfNS_4arch4Sm80ELb0ELb0ELb0ELb1ELb0ELb0ELb0ELb0ELi2ELi2ELi2ELi2ELb1EEENS1_21CollectiveEpilogueBwdISA_SB_SD_Li256ELb1ELb0ELi4EEENS1_19SingleTileSchedulerILb1ELb0ELb0ELi64EEEEEEEEEvNT_6ParamsE,"a",@progbits
	.sectionflags	@""
	.align	4
.nv.constant0._ZN7cutlass13device_kernelIN5flash19enable_sm80_to_sm89INS1_16FlashAttnBwdSm80INS1_25CollectiveMainloopBwdSm80ILi1ELi1EN4cute5tupleIJNS5_1CILi64EEES8_NS7_ILi192EEEEEENS_10bfloat16_tEfNS_4arch4Sm80ELb0ELb0ELb0ELb1ELb0ELb0ELb0ELb0ELi2ELi2ELi2ELi2ELb1EEENS1_21CollectiveEpilogueBwdISA_SB_SD_Li256ELb1ELb0ELi4EEENS1_19SingleTileSchedulerILb1ELb0ELb0ELi64EEEEEEEEEvNT_6ParamsE:
	.zero		1152


//--------------------- .nv.constant0._ZN7cutlass13device_kernelIN5flash19enable_sm80_to_sm89INS1_16FlashAttnBwdSm80INS1_25CollectiveMainloopBwdSm80ILi1ELi1EN4cute5tupleIJNS5_1CILi64EEES8_NS7_ILi192EEEEEENS_10bfloat16_tEfNS_4arch4Sm80ELb0ELb0ELb0ELb1ELb1ELb0ELb0ELb0ELi2ELi2ELi2ELi2ELb1EEENS1_21CollectiveEpilogueBwdISA_SB_SD_Li256ELb1ELb0ELi4EEENS1_19SingleTileSchedulerILb1ELb0ELb0ELi64EEEEEEEEEvNT_6ParamsE --------------------------
	.section	.nv.constant0._ZN7cutlass13device_kernelIN5flash19enable_sm80_to_sm89INS1_16FlashAttnBwdSm80INS1_25CollectiveMainloopBwdSm80ILi1ELi1EN4cute5tupleIJNS5_1CILi64EEES8_NS7_ILi192EEEEEENS_10bfloat16_tEfNS_4arch4Sm80ELb0ELb0ELb0ELb1ELb1ELb0ELb0ELb0ELi2ELi2ELi2ELi2ELb1EEENS1_21CollectiveEpilogueBwdISA_SB_SD_Li256ELb1ELb0ELi4EEENS1_19SingleTileSchedulerILb1ELb0ELb0ELi64EEEEEEEEEvNT_6ParamsE,"a",@progbits
	.sectionflags	@""
	.align	4
.nv.constant0._ZN7cutlass13device_kernelIN5flash19enable_sm80_to_sm89INS1_16FlashAttnBwdSm80INS1_25CollectiveMainloopBwdSm80ILi1ELi1EN4cute5tupleIJNS5_1CILi64EEES8_NS7_ILi192EEEEEENS_10bfloat16_tEfNS_4arch4Sm80ELb0ELb0ELb0ELb1ELb1ELb0ELb0ELb0ELi2ELi2ELi2ELi2ELb1EEENS1_21CollectiveEpilogueBwdISA_SB_SD_Li256ELb1ELb0ELi4EEENS1_19SingleTileSchedulerILb1ELb0ELb0ELi64EEEEEEEEEvNT_6ParamsE:
	.zero		1152


//--------------------- .nv.constant0._ZN7cutlass13device_kernelIN5flash19enable_sm80_to_sm89INS1_16FlashAttnBwdSm80INS1_25CollectiveMainloopBwdSm80ILi1ELi1EN4cute5tupleIJNS5_1CILi64EEES8_NS7_ILi192EEEEEENS_10bfloat16_tEfNS_4arch4Sm80ELb0ELb0ELb0ELb1ELb0ELb0ELb0ELb0ELi2ELi2ELi2ELi2ELb1EEENS1_24CollectiveEpilogueBwdGQAISA_fSD_Li256ELb1ELb0EEENS1_19SingleTileSchedulerILb1ELb0ELb0ELi64EEEEEEEEEvNT_6ParamsE --------------------------
	.section	.nv.constant0._ZN7cutlass13device_kernelIN5flash19enable_sm80_to_sm89INS1_16FlashAttnBwdSm80INS1_25CollectiveMainloopBwdSm80ILi1ELi1EN4cute5tupleIJNS5_1CILi64EEES8_NS7_ILi192EEEEEENS_10bfloat16_tEfNS_4arch4Sm80ELb0ELb0ELb0ELb1ELb0ELb0ELb0ELb0ELi2ELi2ELi2ELi2ELb1EEENS1_24CollectiveEpilogueBwdGQAISA_fSD_Li256ELb1ELb0EEENS1_19SingleTileSchedulerILb1ELb0ELb0ELi64EEEEEEEEEvNT_6ParamsE,"a",@progbits
	.sectionflags	@""
	.align	4
.nv.constant0._ZN7cutlass13device_kernelIN5flash19enable_sm80_to_sm89INS1_16FlashAttnBwdSm80INS1_25CollectiveMainloopBwdSm80ILi1ELi1EN4cute5tupleIJNS5_1CILi64EEES8_NS7_ILi192EEEEEENS_10bfloat16_tEfNS_4arch4Sm80ELb0ELb0ELb0ELb1ELb0ELb0ELb0ELb0ELi2ELi2ELi2ELi2ELb1EEENS1_24CollectiveEpilogueBwdGQAISA_fSD_Li256ELb1ELb0EEENS1_19SingleTileSchedulerILb1ELb0ELb0ELi64EEEEEEEEEvNT_6ParamsE:
	.zero		1160


//--------------------- .nv.constant0._ZN7cutlass13device_kernelIN5flash19enable_sm80_to_sm89INS1_16FlashAttnBwdSm80INS1_25CollectiveMainloopBwdSm80ILi1ELi1EN4cute5tupleIJNS5_1CILi64EEES8_NS7_ILi192EEEEEENS_10bfloat16_tEfNS_4arch4Sm80ELb0ELb0ELb0ELb1ELb1ELb0ELb0ELb0ELi2ELi2ELi2ELi2ELb1EEENS1_24CollectiveEpilogueBwdGQAISA_fSD_Li256ELb1ELb1EEENS1_19SingleTileSchedulerILb1ELb0ELb0ELi64EEEEEEEEEvNT_6ParamsE --------------------------
	.section	.nv.constant0._ZN7cutlass13device_kernelIN5flash19enable_sm80_to_sm89INS1_16FlashAttnBwdSm80INS1_25CollectiveMainloopBwdSm80ILi1ELi1EN4cute5tupleIJNS5_1CILi64EEES8_NS7_ILi192EEEEEENS_10bfloat16_tEfNS_4arch4Sm80ELb0ELb0ELb0ELb1ELb1ELb0ELb0ELb0ELi2ELi2ELi2ELi2ELb1EEENS1_24CollectiveEpilogueBwdGQAISA_fSD_Li256ELb1ELb1EEENS1_19SingleTileSchedulerILb1ELb0ELb0ELi64EEEEEEEEEvNT_6ParamsE,"a",@progbits
	.sectionflags	@""
	.align	4
.nv.constant0._ZN7cutlass13device_kernelIN5flash19enable_sm80_to_sm89INS1_16FlashAttnBwdSm80INS1_25CollectiveMainloopBwdSm80ILi1ELi1EN4cute5tupleIJNS5_1CILi64EEES8_NS7_ILi192EEEEEENS_10bfloat16_tEfNS_4arch4Sm80ELb0ELb0ELb0ELb1ELb1ELb0ELb0ELb0ELi2ELi2ELi2ELi2ELb1EEENS1_24CollectiveEpilogueBwdGQAISA_fSD_Li256ELb1ELb1EEENS1_19SingleTileSchedulerILb1ELb0ELb0ELi64EEEEEEEEEvNT_6ParamsE:
	.zero		1160


//--------------------- .nv.constant0._ZN7cutlass13device_kernelIN5flash19enable_sm80_to_sm89INS1_16FlashAttnBwdSm80INS1_25CollectiveMainloopBwdSm80ILi1ELi1EN4cute5tupleIJNS5_1CILi64EEES8_NS7_ILi192EEEEEENS_10bfloat16_tEfNS_4arch4Sm80ELb0ELb1ELb0ELb0ELb0ELb0ELb0ELb0ELi2ELi2ELi2ELi2ELb1EEENS1_21CollectiveEpilogueBwdISA_SB_SD_Li256ELb0ELb0ELi4EEENS1_19SingleTileSchedulerILb0ELb0ELb0ELi64EEEEEEEEEvNT_6ParamsE --------------------------
	.section	.nv.constant0._ZN7cutlass13device_kernelIN5flash19enable_sm80_to_sm89INS1_16FlashAttnBwdSm80INS1_25CollectiveMainloopBwdSm80ILi1ELi1EN4cute5tupleIJNS5_1CILi64EEES8_NS7_ILi192EEEEEENS_10bfloat16_tEfNS_4arch4Sm80ELb0ELb1ELb0ELb0ELb0ELb0ELb0ELb0ELi2ELi2ELi2ELi2ELb1EEENS1_21CollectiveEpilogueBwdISA_SB_SD_Li256ELb0ELb0ELi4EEENS1_19SingleTileSchedulerILb0ELb0ELb0ELi64EEEEEEEEEvNT_6ParamsE,"a",@progbits
	.sectionflags	@""
	.align	4
.nv.constant0._ZN7cutlass13device_kernelIN5flash19enable_sm80_to_sm89INS1_16FlashAttnBwdSm80INS1_25CollectiveMainloopBwdSm80ILi1ELi1EN4cute5tupleIJNS5_1CILi64EEES8_NS7_ILi192EEEEEENS_10bfloat16_tEfNS_4arch4Sm80ELb0ELb1ELb0ELb0ELb0ELb0ELb0ELb0ELi2ELi2ELi2ELi2ELb1EEENS1_21CollectiveEpilogueBwdISA_SB_SD_Li256ELb0ELb0ELi4EEENS1_19SingleTileSchedulerILb0ELb0ELb0ELi64EEEEEEEEEvNT_6ParamsE:
	.zero		1152


//--------------------- .nv.constant0._ZN7cutlass13device_kernelIN5flash19enable_sm80_to_sm89INS1_16FlashAttnBwdSm80INS1_25CollectiveMainloopBwdSm80ILi1ELi1EN4cute5tupleIJNS5_1CILi64EEES8_NS7_ILi192EEEEEENS_10bfloat16_tEfNS_4arch4Sm80ELb0ELb1ELb0ELb0ELb1ELb0ELb0ELb0ELi2ELi2ELi2ELi2ELb1EEENS1_21CollectiveEpilogueBwdISA_SB_SD_Li256ELb0ELb0ELi4EEENS1_19SingleTileSchedulerILb0ELb0ELb0ELi64EEEEEEEEEvNT_6ParamsE --------------------------
	.section	.nv.constant0._ZN7cutlass13device_kernelIN5flash19enable_sm80_to_sm89INS1_16FlashAttnBwdSm80INS1_25CollectiveMainloopBwdSm80ILi1ELi1EN4cute5tupleIJNS5_1CILi64EEES8_NS7_ILi192EEEEEENS_10bfloat16_tEfNS_4arch4Sm80ELb0ELb1ELb0ELb0ELb1ELb0ELb0ELb0ELi2ELi2ELi2ELi2ELb1EEENS1_21CollectiveEpilogueBwdISA_SB_SD_Li256ELb0ELb0ELi4EEENS1_19SingleTileSchedulerILb0ELb0ELb0ELi64EEEEEEEEEvNT_6ParamsE,"a",@progbits
	.sectionflags	@""
	.align	4
.nv.constant0._ZN7cutlass13device_kernelIN5flash19enable_sm80_to_sm89INS1_16FlashAttnBwdSm80INS1_25CollectiveMainloopBwdSm80ILi1ELi1EN4cute5tupleIJNS5_1CILi64EEES8_NS7_ILi192EEEEEENS_10bfloat16_tEfNS_4arch4Sm80ELb0ELb1ELb0ELb0ELb1ELb0ELb0ELb0ELi2ELi2ELi2ELi2ELb1EEENS1_21CollectiveEpilogueBwdISA_SB_SD_Li256ELb0ELb0ELi4EEENS1_19SingleTileSchedulerILb0ELb0ELb0ELi64EEEEEEEEEvNT_6ParamsE:
	.zero		1152


//--------------------- .nv.constant0._ZN7cutlass13device_kernelIN5flash19enable_sm80_to_sm89INS1_16FlashAttnBwdSm80INS1_25CollectiveMainloopBwdSm80ILi1ELi1EN4cute5tupleIJNS5_1CILi64EEES8_NS7_ILi192EEEEEENS_10bfloat16_tEfNS_4arch4Sm80ELb0ELb1ELb0ELb0ELb0ELb0ELb0ELb0ELi2ELi2ELi2ELi2ELb1EEENS1_24CollectiveEpilogueBwdGQAISA_fSD_Li256ELb0ELb0EEENS1_19SingleTileSchedulerILb0ELb0ELb0ELi64EEEEEEEEEvNT_6ParamsE --------------------------
	.section	.nv.constant0._ZN7cutlass13device_kernelIN5flash19enable_sm80_to_sm89INS1_16FlashAttnBwdSm80INS1_25CollectiveMainloopBwdSm80ILi1ELi1EN4cute5tupleIJNS5_1CILi64EEES8_NS7_ILi192EEEEEENS_10bfloat16_tEfNS_4arch4Sm80ELb0ELb1ELb0ELb0ELb0ELb0ELb0ELb0ELi2ELi2ELi2ELi2ELb1EEENS1_24CollectiveEpilogueBwdGQAISA_fSD_Li256ELb0ELb0EEENS1_19SingleTileSchedulerILb0ELb0ELb0ELi64EEEEEEEEEvNT_6ParamsE,"a",@progbits
	.sectionflags	@""
	.align	4
.nv.constant0._ZN7cutlass13device_kernelIN5flash19enable_sm80_to_sm89INS1_16FlashAttnBwdSm80INS1_25CollectiveMainloopBwdSm80ILi1ELi1EN4cute5tupleIJNS5_1CILi64EEES8_NS7_ILi192EEEEEENS_10bfloat16_tEfNS_4arch4Sm80ELb0ELb1ELb0ELb0ELb0ELb0ELb0ELb0ELi2ELi2ELi2ELi2ELb1EEENS1_24CollectiveEpilogueBwdGQAISA_fSD_Li256ELb0ELb0EEENS1_19SingleTileSchedulerILb0ELb0ELb0ELi64EEEEEEEEEvNT_6ParamsE:
	.zero		1160


//--------------------- .nv.constant0._ZN7cutlass13device_kernelIN5flash19enable_sm80_to_sm89INS1_16FlashAttnBwdSm80INS1_25CollectiveMainloopBwdSm80ILi1ELi1EN4cute5tupleIJNS5_1CILi64EEES8_NS7_ILi192EEEEEENS_10bfloat16_tEfNS_4arch4Sm80ELb0ELb1ELb0ELb0ELb1ELb0ELb0ELb0ELi2ELi2ELi2ELi2ELb1EEENS1_24CollectiveEpilogueBwdGQAISA_fSD_Li256ELb0ELb1EEENS1_19SingleTileSchedulerILb0ELb0ELb0ELi64EEEEEEEEEvNT_6ParamsE --------------------------
	.section	.nv.constant0._ZN7cutlass13device_kernelIN5flash19enable_sm80_to_sm89INS1_16FlashAttnBwdSm80INS1_25CollectiveMainloopBwdSm80ILi1ELi1EN4cute5tupleIJNS5_1CILi64EEES8_NS7_ILi192EEEEEENS_10bfloat16_tEfNS_4arch4Sm80ELb0ELb1ELb0ELb0ELb1ELb0ELb0ELb0ELi2ELi2ELi2ELi2ELb1EEENS1_24CollectiveEpilogueBwdGQAISA_fSD_Li256ELb0ELb1EEENS1_19SingleTileSchedulerILb0ELb0ELb0ELi64EEEEEEEEEvNT_6ParamsE,"a",@progbits
	.sectionflags	@""
	.align	4
.nv.constant0._ZN7cutlass13device_kernelIN5flash19enable_sm80_to_sm89INS1_16FlashAttnBwdSm80INS1_25CollectiveMainloopBwdSm80ILi1ELi1EN4cute5tupleIJNS5_1CILi64EEES8_NS7_ILi192EEEEEENS_10bfloat16_tEfNS_4arch4Sm80ELb0ELb1ELb0ELb0ELb1ELb0ELb0ELb0ELi2ELi2ELi2ELi2ELb1EEENS1_24CollectiveEpilogueBwdGQAISA_fSD_Li256ELb0ELb1EEENS1_19SingleTileSchedulerILb0ELb0ELb0ELi64EEEEEEEEEvNT_6ParamsE:
	.zero		1160


//--------------------- .nv.constant0._ZN7cutlass13device_kernelIN5flash19enable_sm80_to_sm89INS1_16FlashAttnBwdSm80INS1_25CollectiveMainloopBwdSm80ILi1ELi1EN4cute5tupleIJNS5_1CILi64EEES8_NS7_ILi192EEEEEENS_10bfloat16_tEfNS_4arch4Sm80ELb0ELb1ELb0ELb1ELb0ELb0ELb0ELb0ELi2ELi2ELi2ELi2ELb1EEENS1_21CollectiveEpilogueBwdISA_SB_SD_Li256ELb1ELb0ELi4EEENS1_19SingleTileSchedulerILb1ELb0ELb0ELi64EEEEEEEEEvNT_6ParamsE --------------------------
	.section	.nv.constant0._ZN7cutlass13device_kernelIN5flash19enable_sm80_to_sm89INS1_16FlashAttnBwdSm80INS1_25CollectiveMainloopBwdSm80ILi1ELi1EN4cute5tupleIJNS5_1CILi64EEES8_NS7_ILi192EEEEEENS_10bfloat16_tEfNS_4arch4Sm80ELb0ELb1ELb0ELb1ELb0ELb0ELb0ELb0ELi2ELi2ELi2ELi2ELb1EEENS1_21CollectiveEpilogueBwdISA_SB_SD_Li256ELb1ELb0ELi4EEENS1_19SingleTileSchedulerILb1ELb0ELb0ELi64EEEEEEEEEvNT_6ParamsE,"a",@progbits
	.sectionflags	@""
	.align	4
.nv.constant0._ZN7cutlass13device_kernelIN5flash19enable_sm80_to_sm89INS1_16FlashAttnBwdSm80INS1_25CollectiveMainloopBwdSm80ILi1ELi1EN4cute5tupleIJNS5_1CILi64EEES8_NS7_ILi192EEEEEENS_10bfloat16_tEfNS_4arch4Sm80ELb0ELb1ELb0ELb1ELb0ELb0ELb0ELb0ELi2ELi2ELi2ELi2ELb1EEENS1_21CollectiveEpilogueBwdISA_SB_SD_Li256ELb1ELb0ELi4EEENS1_19SingleTileSchedulerILb1ELb0ELb0ELi64EEEEEEEEEvNT_6ParamsE:
	.zero		1152


//--------------------- .nv.constant0._ZN7cutlass13device_kernelIN5flash19enable_sm80_to_sm89INS1_16FlashAttnBwdSm80INS1_25CollectiveMainloopBwdSm80ILi1ELi1EN4cute5tupleIJNS5_1CILi64EEES8_NS7_ILi192EEEEEENS_10bfloat16_tEfNS_4arch4Sm80ELb0ELb1ELb0ELb1ELb1ELb0ELb0ELb0ELi2ELi2ELi2ELi2ELb1EEENS1_21CollectiveEpilogueBwdISA_SB_SD_Li256ELb1ELb0ELi4EEENS1_19SingleTileSchedulerILb1ELb0ELb0ELi64EEEEEEEEEvNT_6ParamsE --------------------------
	.section	.nv.constant0._ZN7cutlass13device_kernelIN5flash19enable_sm80_to_sm89INS1_16FlashAttnBwdSm80INS1_25CollectiveMainloopBwdSm80ILi1ELi1EN4cute5tupleIJNS5_1CILi64EEES8_NS7_ILi192EEEEEENS_10bfloat16_tEfNS_4arch4Sm80ELb0ELb1ELb0ELb1ELb1ELb0ELb0ELb0ELi2ELi2ELi2ELi2ELb1EEENS1_21CollectiveEpilogueBwdISA_SB_SD_Li256ELb1ELb0ELi4EEENS1_19SingleTileSchedulerILb1ELb0ELb0ELi64EEEEEEEEEvNT_6ParamsE,"a",@progbits
	.sectionflags	@""
	.align	4
.nv.constant0._ZN7cutlass13device_kernelIN5flash19enable_sm80_to_sm89INS1_16FlashAttnBwdSm80INS1_25CollectiveMainloopBwdSm80ILi1ELi1EN4cute5tupleIJNS5_1CILi64EEES8_NS7_ILi192EEEEEENS_10bfloat16_tEfNS_4arch4Sm80ELb0ELb1ELb0ELb1ELb1ELb0ELb0ELb0ELi2ELi2ELi2ELi2ELb1EEENS1_21CollectiveEpilogueBwdISA_SB_SD_Li256ELb1ELb0ELi4EEENS1_19SingleTileSchedulerILb1ELb0ELb0ELi64EEEEEEEEEvNT_6ParamsE:
	.zero		1152


//--------------------- .nv.constant0._ZN7cutlass13device_kernelIN5flash19enable_sm80_to_sm89INS1_16FlashAttnBwdSm80INS1_25CollectiveMainloopBwdSm80ILi1ELi1EN4cute5tupleIJNS5_1CILi64EEES8_NS7_ILi192EEEEEENS_10bfloat16_tEfNS_4arch4Sm80ELb0ELb1ELb0ELb1ELb0ELb0ELb0ELb0ELi2ELi2ELi2ELi2ELb1EEENS1_24CollectiveEpilogueBwdGQAISA_fSD_Li256ELb1ELb0EEENS1_19SingleTileSchedulerILb1ELb0ELb0ELi64EEEEEEEEEvNT_6ParamsE --------------------------
	.section	.nv.constant0._ZN7cutlass13device_kernelIN5flash19enable_sm80_to_sm89INS1_16FlashAttnBwdSm80INS1_25CollectiveMainloopBwdSm80ILi1ELi1EN4cute5tupleIJNS5_1CILi64EEES8_NS7_ILi192EEEEEENS_10bfloat16_tEfNS_4arch4Sm80ELb0ELb1ELb0ELb1ELb0ELb0ELb0ELb0ELi2ELi2ELi2ELi2ELb1EEENS1_24CollectiveEpilogueBwdGQAISA_fSD_Li256ELb1ELb0EEENS1_19SingleTileSchedulerILb1ELb0ELb0ELi64EEEEEEEEEvNT_6ParamsE,"a",@progbits
	.sectionflags	@""
	.align	4
.nv.constant0._ZN7cutlass13device_kernelIN5flash19enable_sm80_to_sm89INS1_16FlashAttnBwdSm80INS1_25CollectiveMainloopBwdSm80ILi1ELi1EN4cute5tupleIJNS5_1CILi64EEES8_NS7_ILi192EEEEEENS_10bfloat16_tEfNS_4arch4Sm80ELb0ELb1ELb0ELb1ELb0ELb0ELb0ELb0ELi2ELi2ELi2ELi2ELb1EEENS1_24CollectiveEpilogueBwdGQAISA_fSD_Li256ELb1ELb0EEENS1_19SingleTileSchedulerILb1ELb0ELb0ELi64EEEEEEEEEvNT_6ParamsE:
	.zero		1160


//--------------------- .nv.constant0._ZN7cutlass13device_kernelIN5flash19enable_sm80_to_sm89INS1_16FlashAttnBwdSm80INS1_25CollectiveMainloopBwdSm80ILi1ELi1EN4cute5tupleIJNS5_1CILi64EEES8_NS7_ILi192EEEEEENS_10bfloat16_tEfNS_4arch4Sm80ELb0ELb1ELb0ELb1ELb1ELb0ELb0ELb0ELi2ELi2ELi2ELi2ELb1EEENS1_24CollectiveEpilogueBwdGQAISA_fSD_Li256ELb1ELb1EEENS1_19SingleTileSchedulerILb1ELb0ELb0ELi64EEEEEEEEEvNT_6ParamsE --------------------------
	.section	.nv.constant0._ZN7cutlass13device_kernelIN5flash19enable_sm80_to_sm89INS1_16FlashAttnBwdSm80INS1_25CollectiveMainloopBwdSm80ILi1ELi1EN4cute5tupleIJNS5_1CILi64EEES8_NS7_ILi192EEEEEENS_10bfloat16_tEfNS_4arch4Sm80ELb0ELb1ELb0ELb1ELb1ELb0ELb0ELb0ELi2ELi2ELi2ELi2ELb1EEENS1_24CollectiveEpilogueBwdGQAISA_fSD_Li256ELb1ELb1EEENS1_19SingleTileSchedulerILb1ELb0ELb0ELi64EEEEEEEEEvNT_6ParamsE,"a",@progbits
	.sectionflags	@""
	.align	4
.nv.constant0._ZN7cutlass13device_kernelIN5flash19enable_sm80_to_sm89INS1_16FlashAttnBwdSm80INS1_25CollectiveMainloopBwdSm80ILi1ELi1EN4cute5tupleIJNS5_1CILi64EEES8_NS7_ILi192EEEEEENS_10bfloat16_tEfNS_4arch4Sm80ELb0ELb1ELb0ELb1ELb1ELb0ELb0ELb0ELi2ELi2ELi2ELi2ELb1EEENS1_24CollectiveEpilogueBwdGQAISA_fSD_Li256ELb1ELb1EEENS1_19SingleTileSchedulerILb1ELb0ELb0ELi64EEEEEEEEEvNT_6ParamsE:
	.zero		1160


//--------------------- .nv.constant0._ZN7cutlass13device_kernelIN5flash19enable_sm80_to_sm89INS1_16FlashAttnBwdSm80INS1_25CollectiveMainloopBwdSm80ILi1ELi1EN4cute5tupleIJNS5_1CILi64EEES8_NS7_ILi192EEEEEENS_10bfloat16_tEfNS_4arch4Sm80ELb1ELb0ELb0ELb0ELb0ELb0ELb0ELb0ELi2ELi2ELi2ELi2ELb1EEENS1_21CollectiveEpilogueBwdISA_SB_SD_Li256ELb0ELb0ELi4EEENS1_25SingleTileBwdLPTSchedulerILb0ELi64ELb0EEEEEEEEEvNT_6ParamsE --------------------------
	.section	.nv.constant0._ZN7cutlass13device_kernelIN5flash19enable_sm80_to_sm89INS1_16FlashAttnBwdSm80INS1_25CollectiveMainloopBwdSm80ILi1ELi1EN4cute5tupleIJNS5_1CILi64EEES8_NS7_ILi192EEEEEENS_10bfloat16_tEfNS_4arch4Sm80ELb1ELb0ELb0ELb0ELb0ELb0ELb0ELb0ELi2ELi2ELi2ELi2ELb1EEENS1_21CollectiveEpilogueBwdISA_SB_SD_Li256ELb0ELb0ELi4EEENS1_25SingleTileBwdLPTSchedulerILb0ELi64ELb0EEEEEEEEEvNT_6ParamsE,"a",@progbits
	.sectionflags	@""
	.align	4
.nv.constant0._ZN7cutlass13device_kernelIN5flash19enable_sm80_to_sm89INS1_16FlashAttnBwdSm80INS1_25CollectiveMainloopBwdSm80ILi1ELi1EN4cute5tupleIJNS5_1CILi64EEES8_NS7_ILi192EEEEEENS_10bfloat16_tEfNS_4arch4Sm80ELb1ELb0ELb0ELb0ELb0ELb0ELb0ELb0ELi2ELi2ELi2ELi2ELb1EEENS1_21CollectiveEpilogueBwdISA_SB_SD_Li256ELb0ELb0ELi4EEENS1_25SingleTileBwdLPTSchedulerILb0ELi64ELb0EEEEEEEEEvNT_6ParamsE:
	.zero		1176


//--------------------- .nv.constant0._ZN7cutlass13device_kernelIN5flash19enable_sm80_to_sm89INS1_16FlashAttnBwdSm80INS1_25CollectiveMainloopBwdSm80ILi1ELi1EN4cute5tupleIJNS5_1CILi64EEES8_NS7_ILi192EEEEEENS_10bfloat16_tEfNS_4arch4Sm80ELb1ELb0ELb0ELb0ELb1ELb0ELb0ELb0ELi2ELi2ELi2ELi2ELb1EEENS1_21CollectiveEpilogueBwdISA_SB_SD_Li256ELb0ELb0ELi4EEENS1_25SingleTileBwdLPTSchedulerILb0ELi64ELb1EEEEEEEEEvNT_6ParamsE --------------------------
	.section	.nv.constant0._ZN7cutlass13device_kernelIN5flash19enable_sm80_to_sm89INS1_16FlashAttnBwdSm80INS1_25CollectiveMainloopBwdSm80ILi1ELi1EN4cute5tupleIJNS5_1CILi64EEES8_NS7_ILi192EEEEEENS_10bfloat16_tEfNS_4arch4Sm80ELb1ELb0ELb0ELb0ELb1ELb0ELb0ELb0ELi2ELi2ELi2ELi2ELb1EEENS1_21CollectiveEpilogueBwdISA_SB_SD_Li256ELb0ELb0ELi4EEENS1_25SingleTileBwdLPTSchedulerILb0ELi64ELb1EEEEEEEEEvNT_6ParamsE,"a",@progbits
	.sectionflags	@""
	.align	4
.nv.constant0._ZN7cutlass13device_kernelIN5flash19enable_sm80_to_sm89INS1_16FlashAttnBwdSm80INS1_25CollectiveMainloopBwdSm80ILi1ELi1EN4cute5tupleIJNS5_1CILi64EEES8_NS7_ILi192EEEEEENS_10bfloat16_tEfNS_4arch4Sm80ELb1ELb0ELb0ELb0ELb1ELb0ELb0ELb0ELi2ELi2ELi2ELi2ELb1EEENS1_21CollectiveEpilogueBwdISA_SB_SD_Li256ELb0ELb0ELi4EEENS1_25SingleTileBwdLPTSchedulerILb0ELi64ELb1EEEEEEEEEvNT_6ParamsE:
	.zero		1176


//--------------------- .nv.constant0._ZN7cutlass13device_kernelIN5flash19enable_sm80_to_sm89INS1_16FlashAttnBwdSm80INS1_25CollectiveMainloopBwdSm80ILi1ELi1EN4cute5tupleIJNS5_1CILi64EEES8_NS7_ILi192EEEEEENS_10bfloat16_tEfNS_4arch4Sm80ELb1ELb0ELb0ELb0ELb0ELb0ELb0ELb0ELi2ELi2ELi2ELi2ELb1EEENS1_24CollectiveEpilogueBwdGQAISA_fSD_Li256ELb0ELb0EEENS1_25SingleTileBwdLPTSchedulerILb0ELi64ELb0EEEEEEEEEvNT_6ParamsE --------------------------
	.section	.nv.constant0._ZN7cutlass13device_kernelIN5flash19enable_sm80_to_sm89INS1_16FlashAttnBwdSm80INS1_25CollectiveMainloopBwdSm80ILi1ELi1EN4cute5tupleIJNS5_1CILi64EEES8_NS7_ILi192EEEEEENS_10bfloat16_tEfNS_4arch4Sm80ELb1ELb0ELb0ELb0ELb0ELb0ELb0ELb0ELi2ELi2ELi2ELi2ELb1EEENS1_24CollectiveEpilogueBwdGQAISA_fSD_Li256ELb0ELb0EEENS1_25SingleTileBwdLPTSchedulerILb0ELi64ELb0EEEEEEEEEvNT_6ParamsE,"a",@progbits
	.sectionflags	@""
	.align	4
.nv.constant0._ZN7cutlass13device_kernelIN5flash19enable_sm80_to_sm89INS1_16FlashAttnBwdSm80INS1_25CollectiveMainloopBwdSm80ILi1ELi1EN4cute5tupleIJNS5_1CILi64EEES8_NS7_ILi192EEEEEENS_10bfloat16_tEfNS_4arch4Sm80ELb1ELb0ELb0ELb0ELb0ELb0ELb0ELb0ELi2ELi2ELi2ELi2ELb1EEENS1_24CollectiveEpilogueBwdGQAISA_fSD_Li256ELb0ELb0EEENS1_25SingleTileBwdLPTSchedulerILb0ELi64ELb0EEEEEEEEEvNT_6ParamsE:
	.zero		1184


//--------------------- .nv.constant0._ZN7cutlass13device_kernelIN5flash19enable_sm80_to_sm89INS1_16FlashAttnBwdSm80INS1_25CollectiveMainloopBwdSm80ILi1ELi1EN4cute5tupleIJNS5_1CILi64EEES8_NS7_ILi192EEEEEENS_10bfloat16_tEfNS_4arch4Sm80ELb1ELb0ELb0ELb0ELb1ELb0ELb0ELb0ELi2ELi2ELi2ELi2ELb1EEENS1_24CollectiveEpilogueBwdGQAISA_fSD_Li256ELb0ELb1EEENS1_25SingleTileBwdLPTSchedulerILb0ELi64ELb1EEEEEEEEEvNT_6ParamsE --------------------------
	.section	.nv.constant0._ZN7cutlass13device_kernelIN5flash19enable_sm80_to_sm89INS1_16FlashAttnBwdSm80INS1_25CollectiveMainloopBwdSm80ILi1ELi1EN4cute5tupleIJNS5_1CILi64EEES8_NS7_ILi192EEEEEENS_10bfloat16_tEfNS_4arch4Sm80ELb1ELb0ELb0ELb0ELb1ELb0ELb0ELb0ELi2ELi2ELi2ELi2ELb1EEENS1_24CollectiveEpilogueBwdGQAISA_fSD_Li256ELb0ELb1EEENS1_25SingleTileBwdLPTSchedulerILb0ELi64ELb1EEEEEEEEEvNT_6ParamsE,"a",@progbits
	.sectionflags	@""
	.align	4
.nv.constant0._ZN7cutlass13device_kernelIN5flash19enable_sm80_to_sm89INS1_16FlashAttnBwdSm80INS1_25CollectiveMainloopBwdSm80ILi1ELi1EN4cute5tupleIJNS5_1CILi64EEES8_NS7_ILi192EEEEEENS_10bfloat16_tEfNS_4arch4Sm80ELb1ELb0ELb0ELb0ELb1ELb0ELb0ELb0ELi2ELi2ELi2ELi2ELb1EEENS1_24CollectiveEpilogueBwdGQAISA_fSD_Li256ELb0ELb1EEENS1_25SingleTileBwdLPTSchedulerILb0ELi64ELb1EEEEEEEEEvNT_6ParamsE:
	.zero		1184


//--------------------- .nv.constant0._ZN7cutlass13device_kernelIN5flash19enable_sm80_to_sm89INS1_16FlashAttnBwdSm80INS1_25CollectiveMainloopBwdSm80ILi1ELi1EN4cute5tupleIJNS5_1CILi64EEES8_NS7_ILi192EEEEEENS_10bfloat16_tEfNS_4arch4Sm80ELb1ELb0ELb0ELb1ELb0ELb0ELb0ELb0ELi2ELi2ELi2ELi2ELb1EEENS1_21CollectiveEpilogueBwdISA_SB_SD_Li256ELb1ELb0ELi4EEENS1_25SingleTileBwdLPTSchedulerILb1ELi64ELb0EEEEEEEEEvNT_6ParamsE --------------------------
	.section	.nv.constant0._ZN7cutlass13device_kernelIN5flash19enable_sm80_to_sm89INS1_16FlashAttnBwdSm80INS1_25CollectiveMainloopBwdSm80ILi1ELi1EN4cute5tupleIJNS5_1CILi64EEES8_NS7_ILi192EEEEEENS_10bfloat16_tEfNS_4arch4Sm80ELb1ELb0ELb0ELb1ELb0ELb0ELb0ELb0ELi2ELi2ELi2ELi2ELb1EEENS1_21CollectiveEpilogueBwdISA_SB_SD_Li256ELb1ELb0ELi4EEENS1_25SingleTileBwdLPTSchedulerILb1ELi64ELb0EEEEEEEEEvNT_6ParamsE,"a",@progbits
	.sectionflags	@""
	.align	4
.nv.constant0._ZN7cutlass13device_kernelIN5flash19enable_sm80_to_sm89INS1_16FlashAttnBwdSm80INS1_25CollectiveMainloopBwdSm80ILi1ELi1EN4cute5tupleIJNS5_1CILi64EEES8_NS7_ILi192EEEEEENS_10bfloat16_tEfNS_4arch4Sm80ELb1ELb0ELb0ELb1ELb0ELb0ELb0ELb0ELi2ELi2ELi2ELi2ELb1EEENS1_21CollectiveEpilogueBwdISA_SB_SD_Li256ELb1ELb0ELi4EEENS1_25SingleTileBwdLPTSchedulerILb1ELi64ELb0EEEEEEEEEvNT_6ParamsE:
	.zero		1176


//--------------------- .nv.constant0._ZN7cutlass13device_kernelIN5flash19enable_sm80_to_sm89INS1_16FlashAttnBwdSm80INS1_25CollectiveMainloopBwdSm80ILi1ELi1EN4cute5tupleIJNS5_1CILi64EEES8_NS7_ILi192EEEEEENS_10bfloat16_tEfNS_4arch4Sm80ELb1ELb0ELb0ELb1ELb1ELb0ELb0ELb0ELi2ELi2ELi2ELi2ELb1EEENS1_21CollectiveEpilogueBwdISA_SB_SD_Li256ELb1ELb0ELi4EEENS1_25SingleTileBwdLPTSchedulerILb1ELi64ELb1EEEEEEEEEvNT_6ParamsE --------------------------
	.section	.nv.constant0._ZN7cutlass13device_kernelIN5flash19enable_sm80_to_sm89INS1_16FlashAttnBwdSm80INS1_25CollectiveMainloopBwdSm80ILi1ELi1EN4cute5tupleIJNS5_1CILi64EEES8_NS7_ILi192EEEEEENS_10bfloat16_tEfNS_4arch4Sm80ELb1ELb0ELb0ELb1ELb1ELb0ELb0ELb0ELi2ELi2ELi2ELi2ELb1EEENS1_21CollectiveEpilogueBwdISA_SB_SD_Li256ELb1ELb0ELi4EEENS1_25SingleTileBwdLPTSchedulerILb1ELi64ELb1EEEEEEEEEvNT_6ParamsE,"a",@progbits
	.sectionflags	@""
	.align	4
.nv.constant0._ZN7cutlass13device_kernelIN5flash19enable_sm80_to_sm89INS1_16FlashAttnBwdSm80INS1_25CollectiveMainloopBwdSm80ILi1ELi1EN4cute5tupleIJNS5_1CILi64EEES8_NS7_ILi192EEEEEENS_10bfloat16_tEfNS_4arch4Sm80ELb1ELb0ELb0ELb1ELb1ELb0ELb0ELb0ELi2ELi2ELi2ELi2ELb1EEENS1_21CollectiveEpilogueBwdISA_SB_SD_Li256ELb1ELb0ELi4EEENS1_25SingleTileBwdLPTSchedulerILb1ELi64ELb1EEEEEEEEEvNT_6ParamsE:
	.zero		1176


//--------------------- .nv.constant0._ZN7cutlass13device_kernelIN5flash19enable_sm80_to_sm89INS1_16FlashAttnBwdSm80INS1_25CollectiveMainloopBwdSm80ILi1ELi1EN4cute5tupleIJNS5_1CILi64EEES8_NS7_ILi192EEEEEENS_10bfloat16_tEfNS_4arch4Sm80ELb1ELb0ELb0ELb1ELb0ELb0ELb0ELb0ELi2ELi2ELi2ELi2ELb1EEENS1_24CollectiveEpilogueBwdGQAISA_fSD_Li256ELb1ELb0EEENS1_25SingleTileBwdLPTSchedulerILb1ELi64ELb0EEEEEEEEEvNT_6ParamsE --------------------------
	.section	.nv.constant0._ZN7cutlass13device_kernelIN5flash19enable_sm80_to_sm89INS1_16FlashAttnBwdSm80INS1_25CollectiveMainloopBwdSm80ILi1ELi1EN4cute5tupleIJNS5_1CILi64EEES8_NS7_ILi192EEEEEENS_10bfloat16_tEfNS_4arch4Sm80ELb1ELb0ELb0ELb1ELb0ELb0ELb0ELb0ELi2ELi2ELi2ELi2ELb1EEENS1_24CollectiveEpilogueBwdGQAISA_fSD_Li256ELb1ELb0EEENS1_25SingleTileBwdLPTSchedulerILb1ELi64ELb0EEEEEEEEEvNT_6ParamsE,"a",@progbits
	.sectionflags	@""
	.align	4
.nv.constant0._ZN7cutlass13device_kernelIN5flash19enable_sm80_to_sm89INS1_16FlashAttnBwdSm80INS1_25CollectiveMainloopBwdSm80ILi1ELi1EN4cute5tupleIJNS5_1CILi64EEES8_NS7_ILi192EEEEEENS_10bfloat16_tEfNS_4arch4Sm80ELb1ELb0ELb0ELb1ELb0ELb0ELb0ELb0ELi2ELi2ELi2ELi2ELb1EEENS1_24CollectiveEpilogueBwdGQAISA_fSD_Li256ELb1ELb0EEENS1_25SingleTileBwdLPTSchedulerILb1ELi64ELb0EEEEEEEEEvNT_6ParamsE:
	.zero		1184


//--------------------- .nv.constant0._ZN7cutlass13device_kernelIN5flash19enable_sm80_to_sm89INS1_16FlashAttnBwdSm80INS1_25CollectiveMainloopBwdSm80ILi1ELi1EN4cute5tupleIJNS5_1CILi64EEES8_NS7_ILi192EEEEEENS_10bfloat16_tEfNS_4arch4Sm80ELb1ELb0ELb0ELb1ELb1ELb0ELb0ELb0ELi2ELi2ELi2ELi2ELb1EEENS1_24CollectiveEpilogueBwdGQAISA_fSD_Li256ELb1ELb1EEENS1_25SingleTileBwdLPTSchedulerILb1ELi64ELb1EEEEEEEEEvNT_6ParamsE --------------------------
	.section	.nv.constant0._ZN7cutlass13device_kernelIN5flash19enable_sm80_to_sm89INS1_16FlashAttnBwdSm80INS1_25CollectiveMainloopBwdSm80ILi1ELi1EN4cute5tupleIJNS5_1CILi64EEES8_NS7_ILi192EEEEEENS_10bfloat16_tEfNS_4arch4Sm80ELb1ELb0ELb0ELb1ELb1ELb0ELb0ELb0ELi2ELi2ELi2ELi2ELb1EEENS1_24CollectiveEpilogueBwdGQAISA_fSD_Li256ELb1ELb1EEENS1_25SingleTileBwdLPTSchedulerILb1ELi64ELb1EEEEEEEEEvNT_6ParamsE,"a",@progbits
	.sectionflags	@""
	.align	4
.nv.constant0._ZN7cutlass13device_kernelIN5flash19enable_sm80_to_sm89INS1_16FlashAttnBwdSm80INS1_25CollectiveMainloopBwdSm80ILi1ELi1EN4cute5tupleIJNS5_1CILi64EEES8_NS7_ILi192EEEEEENS_10bfloat16_tEfNS_4arch4Sm80ELb1ELb0ELb0ELb1ELb1ELb0ELb0ELb0ELi2ELi2ELi2ELi2ELb1EEENS1_24CollectiveEpilogueBwdGQAISA_fSD_Li256ELb1ELb1EEENS1_25SingleTileBwdLPTSchedulerILb1ELi64ELb1EEEEEEEEEvNT_6ParamsE:
	.zero		1184


//--------------------- .nv.constant0._ZN7cutlass13device_kernelIN5flash19enable_sm80_to_sm89INS1_16FlashAttnBwdSm80INS1_25CollectiveMainloopBwdSm80ILi2ELi1EN4cute5tupleIJNS5_1CILi64EEENS7_ILi80EEENS7_ILi192EEEEEENS_10bfloat16_tEfNS_4arch4Sm80ELb0ELb0ELb0ELb0ELb0ELb0ELb1ELb0ELi2ELi4ELi2ELi2ELb0EEENS1_21CollectiveEpilogueBwdISB_SC_SE_Li256ELb0ELb1ELi4EEENS1_19SingleTileSchedulerILb0ELb0ELb0ELi80EEEEEEEEEvNT_6ParamsE --------------------------
	.section	.nv.constant0._ZN7cutlass13device_kernelIN5flash19enable_sm80_to_sm89INS1_16FlashAttnBwdSm80INS1_25CollectiveMainloopBwdSm80ILi2ELi1EN4cute5tupleIJNS5_1CILi64EEENS7_ILi80EEENS7_ILi192EEEEEENS_10bfloat16_tEfNS_4arch4Sm80ELb0ELb0ELb0ELb0ELb0ELb0ELb1ELb0ELi2ELi4ELi2ELi2ELb0EEENS1_21CollectiveEpilogueBwdISB_SC_SE_Li256ELb0ELb1ELi4EEENS1_19SingleTileSchedulerILb0ELb0ELb0ELi80EEEEEEEEEvNT_6ParamsE,"a",@progbits
	.sectionflags	@""
	.align	4
.nv.constant0._ZN7cutlass13device_kernelIN5flash19enable_sm80_to_sm89INS1_16FlashAttnBwdSm80INS1_25CollectiveMainloopBwdSm80ILi2ELi1EN4cute5tupleIJNS5_1CILi64EEENS7_ILi80EEENS7_ILi192EEEEEENS_10bfloat16_tEfNS_4arch4Sm80ELb0ELb0ELb0ELb0ELb0ELb0ELb1ELb0ELi2ELi4ELi2ELi2ELb0EEENS1_21CollectiveEpilogueBwdISB_SC_SE_Li256ELb0ELb1ELi4EEENS1_19SingleTileSchedulerILb0ELb0ELb0ELi80EEEEEEEEEvNT_6ParamsE:
	.zero		1152


//--------------------- .nv.constant0._ZN7cutlass13device_kernelIN5flash19enable_sm80_to_sm89INS1_16FlashAttnBwdSm80INS1_25CollectiveMainloopBwdSm80ILi2ELi1EN4cute5tupleIJNS5_1CILi64EEENS7_ILi80EEENS7_ILi192EEEEEENS_10bfloat16_tEfNS_4arch4Sm80ELb0ELb0ELb0ELb0ELb1ELb0ELb1ELb0ELi2ELi4ELi2ELi2ELb0EEENS1_21CollectiveEpilogueBwdISB_SC_SE_Li256ELb0ELb1ELi4EEENS1_19SingleTileSchedulerILb0ELb0ELb0ELi80EEEEEEEEEvNT_6ParamsE --------------------------
	.section	.nv.constant0._ZN7cutlass13device_kernelIN5flash19enable_sm80_to_sm89INS1_16FlashAttnBwdSm80INS1_25CollectiveMainloopBwdSm80ILi2ELi1EN4cute5tupleIJNS5_1CILi64EEENS7_ILi80EEENS7_ILi192EEEEEENS_10bfloat16_tEfNS_4arch4Sm80ELb0ELb0ELb0ELb0ELb1ELb0ELb1ELb0ELi2ELi4ELi2ELi2ELb0EEENS1_21CollectiveEpilogueBwdISB_SC_SE_Li256ELb0ELb1ELi4EEENS1_19SingleTileSchedulerILb0ELb0ELb0ELi80EEEEEEEEEvNT_6ParamsE,"a",@progbits
	.sectionflags	@""
	.align	4
.nv.constant0._ZN7cutlass13device_kernelIN5flash19enable_sm80_to_sm89INS1_16FlashAttnBwdSm80INS1_25CollectiveMainloopBwdSm80ILi2ELi1EN4cute5tupleIJNS5_1CILi64EEENS7_ILi80EEENS7_ILi192EEEEEENS_10bfloat16_tEfNS_4arch4Sm80ELb0ELb0ELb0ELb0ELb1ELb0ELb1ELb0ELi2ELi4ELi2ELi2ELb0EEENS1_21CollectiveEpilogueBwdISB_SC_SE_Li256ELb0ELb1ELi4EEENS1_19SingleTileSchedulerILb0ELb0ELb0ELi80EEEEEEEEEvNT_6ParamsE:
	.zero		1152


//--------------------- .nv.constant0._ZN7cutlass13device_kernelIN5flash19enable_sm80_to_sm89INS1_16FlashAttnBwdSm80INS1_25CollectiveMainloopBwdSm80ILi2ELi1EN4cute5tupleIJNS5_1CILi64EEENS7_ILi80EEENS7_ILi192EEEEEENS_10bfloat16_tEfNS_4arch4Sm80ELb0ELb0ELb0ELb0ELb0ELb0ELb1ELb0ELi2ELi4ELi2ELi2ELb0EEENS1_24CollectiveEpilogueBwdGQAISB_fSE_Li256ELb0ELb0EEENS1_19SingleTileSchedulerILb0ELb0ELb0ELi80EEEEEEEEEvNT_6ParamsE --------------------------
	.section	.nv.constant0._ZN7cutlass13device_kernelIN5flash19enable_sm80_to_sm89INS1_16FlashAttnBwdSm80INS1_25CollectiveMainloopBwdSm80ILi2ELi1EN4cute5tupleIJNS5_1CILi64EEENS7_ILi80EEENS7_ILi192EEEEEENS_10bfloat16_tEfNS_4arch4Sm80ELb0ELb0ELb0ELb0ELb0ELb0ELb1ELb0ELi2ELi4ELi2ELi2ELb0EEENS1_24CollectiveEpilogueBwdGQAISB_fSE_Li256ELb0ELb0EEENS1_19SingleTileSchedulerILb0ELb0ELb0ELi80EEEEEEEEEvNT_6ParamsE,"a",@progbits
	.sectionflags	@""
	.align	4
.nv.constant0._ZN7cutlass13device_kernelIN5flash19enable_sm80_to_sm89INS1_16FlashAttnBwdSm80INS1_25CollectiveMainloopBwdSm80ILi2ELi1EN4cute5tupleIJNS5_1CILi64EEENS7_ILi80EEENS7_ILi192EEEEEENS_10bfloat16_tEfNS_4arch4Sm80ELb0ELb0ELb0ELb0ELb0ELb0ELb1ELb0ELi2ELi4ELi2ELi2ELb0EEENS1_24CollectiveEpilogueBwdGQAISB_fSE_Li256ELb0ELb0EEENS1_19SingleTileSchedulerILb0ELb0ELb0ELi80EEEEEEEEEvNT_6ParamsE:
	.zero		1160


//--------------------- .nv.constant0._ZN7cutlass13device_kernelIN5flash19enable_sm80_to_sm89INS1_16FlashAttnBwdSm80INS1_25CollectiveMainloopBwdSm80ILi2ELi1EN4cute5tupleIJNS5_1CILi64EEENS7_ILi80EEENS7_ILi192EEEEEENS_10bfloat16_tEfNS_4arch4Sm80ELb0ELb0ELb0ELb0ELb1ELb0ELb1ELb0ELi2ELi4ELi2ELi2ELb0EEENS1_24CollectiveEpilogueBwdGQAISB_fSE_Li256ELb0ELb1EEENS1_19SingleTileSchedulerILb0ELb0ELb0ELi80EEEEEEEEEvNT_6ParamsE --------------------------
	.section	.nv.constant0._ZN7cutlass13device_kernelIN5flash19enable_sm80_to_sm89INS1_16FlashAttnBwdSm80INS1_25CollectiveMainloopBwdSm80ILi2ELi1EN4cute5tupleIJNS5_1CILi64EEENS7_ILi80EEENS7_ILi192EEEEEENS_10bfloat16_tEfNS_4arch4Sm80ELb0ELb0ELb0ELb0ELb1ELb0ELb1ELb0ELi2ELi4ELi2ELi2ELb0EEENS1_24CollectiveEpilogueBwdGQAISB_fSE_Li256ELb0ELb1EEENS1_19SingleTileSchedulerILb0ELb0ELb0ELi80EEEEEEEEEvNT_6ParamsE,"a",@progbits
	.sectionflags	@""
	.align	4
.nv.constant0._ZN7cutlass13device_kernelIN5flash19enable_sm80_to_sm89INS1_16FlashAttnBwdSm80INS1_25CollectiveMainloopBwdSm80ILi2ELi1EN4cute5tupleIJNS5_1CILi64EEENS7_ILi80EEENS7_ILi192EEEEEENS_10bfloat16_tEfNS_4arch4Sm80ELb0ELb0ELb0ELb0ELb1ELb0ELb1ELb0ELi2ELi4ELi2ELi2ELb0EEENS1_24CollectiveEpilogueBwdGQAISB_fSE_Li256ELb0ELb1EEENS1_19SingleTileSchedulerILb0ELb0ELb0ELi80EEEEEEEEEvNT_6ParamsE:
	.zero		1160


//--------------------- .nv.constant0._ZN7cutlass13device_kernelIN5flash19enable_sm80_to_sm89INS1_16FlashAttnBwdSm80INS1_25CollectiveMainloopBwdSm80ILi2ELi1EN4cute5tupleIJNS5_1CILi64EEENS7_ILi80EEENS7_ILi192EEEEEENS_10bfloat16_tEfNS_4arch4Sm80ELb0ELb0ELb0ELb1ELb0ELb0ELb1ELb0ELi2ELi4ELi2ELi2ELb0EEENS1_21CollectiveEpilogueBwdISB_SC_SE_Li256ELb1ELb1ELi4EEENS1_19SingleTileSchedulerILb1ELb0ELb0ELi80EEEEEEEEEvNT_6ParamsE --------------------------
	.section	.nv.constant0._ZN7cutlass13device_kernelIN5flash19enable_sm80_to_sm89INS1_16FlashAttnBwdSm80INS1_25CollectiveMainloopBwdSm80ILi2ELi1EN4cute5tupleIJNS5_1CILi64EEENS7_ILi80EEENS7_ILi192EEEEEENS_10bfloat16_tEfNS_4arch4Sm80ELb0ELb0ELb0ELb1ELb0ELb0ELb1ELb0ELi2ELi4ELi2ELi2ELb0EEENS1_21CollectiveEpilogueBwdISB_SC_SE_Li256ELb1ELb1ELi4EEENS1_19SingleTileSchedulerILb1ELb0ELb0ELi80EEEEEEEEEvNT_6ParamsE,"a",@progbits
	.sectionflags	@""
	.align	4
.nv.constant0._ZN7cutlass13device_kernelIN5flash19enable_sm80_to_sm89INS1_16FlashAttnBwdSm80INS1_25CollectiveMainloopBwdSm80ILi2ELi1EN4cute5tupleIJNS5_1CILi64EEENS7_ILi80EEENS7_ILi192EEEEEENS_10bfloat16_tEfNS_4arch4Sm80ELb0ELb0ELb0ELb1ELb0ELb0ELb1ELb0ELi2ELi4ELi2ELi2ELb0EEENS1_21CollectiveEpilogueBwdISB_SC_SE_Li256ELb1ELb1ELi4EEENS1_19SingleTileSchedulerILb1ELb0ELb0ELi80EEEEEEEEEvNT_6ParamsE:
	.zero		1152


//--------------------- .nv.constant0._ZN7cutlass13device_kernelIN5flash19enable_sm80_to_sm89INS1_16FlashAttnBwdSm80INS1_25CollectiveMainloopBwdSm80ILi2ELi1EN4cute5tupleIJNS5_1CILi64EEENS7_ILi80EEENS7_ILi192EEEEEENS_10bfloat16_tEfNS_4arch4Sm80ELb0ELb0ELb0ELb1ELb1ELb0ELb1ELb0ELi2ELi4ELi2ELi2ELb0EEENS1_21CollectiveEpilogueBwdISB_SC_SE_Li256ELb1ELb1ELi4EEENS1_19SingleTileSchedulerILb1ELb0ELb0ELi80EEEEEEEEEvNT_6ParamsE --------------------------
	.section	.nv.constant0._ZN7cutlass13device_kernelIN5flash19enable_sm80_to_sm89INS1_16FlashAttnBwdSm80INS1_25CollectiveMainloopBwdSm80ILi2ELi1EN4cute5tupleIJNS5_1CILi64EEENS7_ILi80EEENS7_ILi192EEEEEENS_10bfloat16_tEfNS_4arch4Sm80ELb0ELb0ELb0ELb1ELb1ELb0ELb1ELb0ELi2ELi4ELi2ELi2ELb0EEENS1_21CollectiveEpilogueBwdISB_SC_SE_Li256ELb1ELb1ELi4EEENS1_19SingleTileSchedulerILb1ELb0ELb0ELi80EEEEEEEEEvNT_6ParamsE,"a",@progbits
	.sectionflags	@""
	.align	4
.nv.constant0._ZN7cutlass13device_kernelIN5flash19enable_sm80_to_sm89INS1_16FlashAttnBwdSm80INS1_25CollectiveMainloopBwdSm80ILi2ELi1EN4cute5tupleIJNS5_1CILi64EEENS7_ILi80EEENS7_ILi192EEEEEENS_10bfloat16_tEfNS_4arch4Sm80ELb0ELb0ELb0ELb1ELb1ELb0ELb1ELb0ELi2ELi4ELi2ELi2ELb0EEENS1_21CollectiveEpilogueBwdISB_SC_SE_Li256ELb1ELb1ELi4EEENS1_19SingleTileSchedulerILb1ELb0ELb0ELi80EEEEEEEEEvNT_6ParamsE:
	.zero		1152


//--------------------- .nv.constant0._ZN7cutlass13device_kernelIN5flash19enable_sm80_to_sm89INS1_16FlashAttnBwdSm80INS1_25CollectiveMainloopBwdSm80ILi2ELi1EN4cute5tupleIJNS5_1CILi64EEENS7_ILi80EEENS7_ILi192EEEEEENS_10bfloat16_tEfNS_4arch4Sm80ELb0ELb0ELb0ELb1ELb0ELb0ELb1ELb0ELi2ELi4ELi2ELi2ELb0EEENS1_24CollectiveEpilogueBwdGQAISB_fSE_Li256ELb1ELb0EEENS1_19SingleTileSchedulerILb1ELb0ELb0ELi80EEEEEEEEEvNT_6ParamsE --------------------------
	.section	.nv.constant0._ZN7cutlass13device_kernelIN5flash19enable_sm80_to_sm89INS1_16FlashAttnBwdSm80INS1_25CollectiveMainloopBwdSm80ILi2ELi1EN4cute5tupleIJNS5_1CILi64EEENS7_ILi80EEENS7_ILi192EEEEEENS_10bfloat16_tEfNS_4arch4Sm80ELb0ELb0ELb0ELb1ELb0ELb0ELb1ELb0ELi2ELi4ELi2ELi2ELb0EEENS1_24CollectiveEpilogueBwdGQAISB_fSE_Li256ELb1ELb0EEENS1_19SingleTileSchedulerILb1ELb0ELb0ELi80EEEEEEEEEvNT_6ParamsE,"a",@progbits
	.sectionflags	@""
	.align	4
.nv.constant0._ZN7cutlass13device_kernelIN5flash19enable_sm80_to_sm89INS1_16FlashAttnBwdSm80INS1_25CollectiveMainloopBwdSm80ILi2ELi1EN4cute5tupleIJNS5_1CILi64EEENS7_ILi80EEENS7_ILi192EEEEEENS_10bfloat16_tEfNS_4arch4Sm80ELb0ELb0ELb0ELb1ELb0ELb0ELb1ELb0ELi2ELi4ELi2ELi2ELb0EEENS1_24CollectiveEpilogueBwdGQAISB_fSE_Li256ELb1ELb0EEENS1_19SingleTileSchedulerILb1ELb0ELb0ELi80EEEEEEEEEvNT_6ParamsE:
	.zero		1160


//--------------------- .nv.constant0._ZN7cutlass13device_kernelIN5flash19enable_sm80_to_sm89INS1_16FlashAttnBwdSm80INS1_25CollectiveMainloopBwdSm80ILi2ELi1EN4cute5tupleIJNS5_1CILi64EEENS7_ILi80EEENS7_ILi192EEEEEENS_10bfloat16_tEfNS_4arch4Sm80ELb0ELb0ELb0ELb1ELb1ELb0ELb1ELb0ELi2ELi4ELi2ELi2ELb0EEENS1_24CollectiveEpilogueBwdGQAISB_fSE_Li256ELb1ELb1EEENS1_19SingleTileSchedulerILb1ELb0ELb0ELi80EEEEEEEEEvNT_6ParamsE --------------------------
	.section	.nv.constant0._ZN7cutlass13device_kernelIN5flash19enable_sm80_to_sm89INS1_16FlashAttnBwdSm80INS1_25CollectiveMainloopBwdSm80ILi2ELi1EN4cute5tupleIJNS5_1CILi64EEENS7_ILi80EEENS7_ILi192EEEEEENS_10bfloat16_tEfNS_4arch4Sm80ELb0ELb0ELb0ELb1ELb1ELb0ELb1ELb0ELi2ELi4ELi2ELi2ELb0EEENS1_24CollectiveEpilogueBwdGQAISB_fSE_Li256ELb1ELb1EEENS1_19SingleTileSchedulerILb1ELb0ELb0ELi80EEEEEEEEEvNT_6ParamsE,"a",@progbits
	.sectionflags	@""
	.align	4
.nv.constant0._ZN7cutlass13device_kernelIN5flash19enable_sm80_to_sm89INS1_16FlashAttnBwdSm80INS1_25CollectiveMainloopBwdSm80ILi2ELi1EN4cute5tupleIJNS5_1CILi64EEENS7_ILi80EEENS7_ILi192EEEEEENS_10bfloat16_tEfNS_4arch4Sm80ELb0ELb0ELb0ELb1ELb1ELb0ELb1ELb0ELi2ELi4ELi2ELi2ELb0EEENS1_24CollectiveEpilogueBwdGQAISB_fSE_Li256ELb1ELb1EEENS1_19SingleTileSchedulerILb1ELb0ELb0ELi80EEEEEEEEEvNT_6ParamsE:
	.zero		1160


//--------------------- .nv.constant0._ZN7cutlass13device_kernelIN5flash19enable_sm80_to_sm89INS1_16FlashAttnBwdSm80INS1_25CollectiveMainloopBwdSm80ILi2ELi1EN4cute5tupleIJNS5_1CILi64EEENS7_ILi80EEENS7_ILi192EEEEEENS_10bfloat16_tEfNS_4arch4Sm80ELb0ELb1ELb0ELb0ELb0ELb0ELb1ELb0ELi2ELi4ELi2ELi2ELb0EEENS1_21CollectiveEpilogueBwdISB_SC_SE_Li256ELb0ELb1ELi4EEENS1_19SingleTileSchedulerILb0ELb0ELb0ELi80EEEEEEEEEvNT_6ParamsE --------------------------
	.section	.nv.constant0._ZN7cutlass13device_kernelIN5flash19enable_sm80_to_sm89INS1_16FlashAttnBwdSm80INS1_25CollectiveMainloopBwdSm80ILi2ELi1EN4cute5tupleIJNS5_1CILi64EEENS7_ILi80EEENS7_ILi192EEEEEENS_10bfloat16_tEfNS_4arch4Sm80ELb0ELb1ELb0ELb0ELb0ELb0ELb1ELb0ELi2ELi4ELi2ELi2ELb0EEENS1_21CollectiveEpilogueBwdISB_SC_SE_Li256ELb0ELb1ELi4EEENS1_19SingleTileSchedulerILb0ELb0ELb0ELi80EEEEEEEEEvNT_6ParamsE,"a",@progbits
	.sectionflags	@""
	.align	4
.nv.constant0._ZN7cutlass13device_kernelIN5flash19enable_sm80_to_sm89INS1_16FlashAttnBwdSm80INS1_25CollectiveMainloopBwdSm80ILi2ELi1EN4cute5tupleIJNS5_1CILi64EEENS7_ILi80EEENS7_ILi192EEEEEENS_10bfloat16_tEfNS_4arch4Sm80ELb0ELb1ELb0ELb0ELb0ELb0ELb1ELb0ELi2ELi4ELi2ELi2ELb0EEENS1_21CollectiveEpilogueBwdISB_SC_SE_Li256ELb0ELb1ELi4EEENS1_19SingleTileSchedulerILb0ELb0ELb0ELi80EEEEEEEEEvNT_6ParamsE:
	.zero		1152


//--------------------- .nv.constant0._ZN7cutlass13device_kernelIN5flash19enable_sm80_to_sm89INS1_16FlashAttnBwdSm80INS1_25CollectiveMainloopBwdSm80ILi2ELi1EN4cute5tupleIJNS5_1CILi64EEENS7_ILi80EEENS7_ILi192EEEEEENS_10bfloat16_tEfNS_4arch4Sm80ELb0ELb1ELb0ELb0ELb1ELb0ELb1ELb0ELi2ELi4ELi2ELi2ELb0EEENS1_21CollectiveEpilogueBwdISB_SC_SE_Li256ELb0ELb1ELi4EEENS1_19SingleTileSchedulerILb0ELb0ELb0ELi80EEEEEEEEEvNT_6ParamsE --------------------------
	.section	.nv.constant0._ZN7cutlass13device_kernelIN5flash19enable_sm80_to_sm89INS1_16FlashAttnBwdSm80INS1_25CollectiveMainloopBwdSm80ILi2ELi1EN4cute5tupleIJNS5_1CILi64EEENS7_ILi80EEENS7_ILi192EEEEEENS_10bfloat16_tEfNS_4arch4Sm80ELb0ELb1ELb0ELb0ELb1ELb0ELb1ELb0ELi2ELi4ELi2ELi2ELb0EEENS1_21CollectiveEpilogueBwdISB_SC_SE_Li256ELb0ELb1ELi4EEENS1_19SingleTileSchedulerILb0ELb0ELb0ELi80EEEEEEEEEvNT_6ParamsE,"a",@progbits
	.sectionflags	@""
	.align	4
.nv.constant0._ZN7cutlass13device_kernelIN5flash19enable_sm80_to_sm89INS1_16FlashAttnBwdSm80INS1_25CollectiveMainloopBwdSm80ILi2ELi1EN4cute5tupleIJNS5_1CILi64EEENS7_ILi80EEENS7_ILi192EEEEEENS_10bfloat16_tEfNS_4arch4Sm80ELb0ELb1ELb0ELb0ELb1ELb0ELb1ELb0ELi2ELi4ELi2ELi2ELb0EEENS1_21CollectiveEpilogueBwdISB_SC_SE_Li256ELb0ELb1ELi4EEENS1_19SingleTileSchedulerILb0ELb0ELb0ELi80EEEEEEEEEvNT_6ParamsE:
	.zero		1152


//--------------------- .nv.constant0._ZN7cutlass13device_kernelIN5flash19enable_sm80_to_sm89INS1_16FlashAttnBwdSm80INS1_25CollectiveMainloopBwdSm80ILi2ELi1EN4cute5tupleIJNS5_1CILi64EEENS7_ILi80EEENS7_ILi192EEEEEENS_10bfloat16_tEfNS_4arch4Sm80ELb0ELb1ELb0ELb0ELb0ELb0ELb1ELb0ELi2ELi4ELi2ELi2ELb0EEENS1_24CollectiveEpilogueBwdGQAISB_fSE_Li256ELb0ELb0EEENS1_19SingleTileSchedulerILb0ELb0ELb0ELi80EEEEEEEEEvNT_6ParamsE --------------------------
	.section	.nv.constant0._ZN7cutlass13device_kernelIN5flash19enable_sm80_to_sm89INS1_16FlashAttnBwdSm80INS1_25CollectiveMainloopBwdSm80ILi2ELi1EN4cute5tupleIJNS5_1CILi64EEENS7_ILi80EEENS7_ILi192EEEEEENS_10bfloat16_tEfNS_4arch4Sm80ELb0ELb1ELb0ELb0ELb0ELb0ELb1ELb0ELi2ELi4ELi2ELi2ELb0EEENS1_24CollectiveEpilogueBwdGQAISB_fSE_Li256ELb0ELb0EEENS1_19SingleTileSchedulerILb0ELb0ELb0ELi80EEEEEEEEEvNT_6ParamsE,"a",@progbits
	.sectionflags	@""
	.align	4
.nv.constant0._ZN7cutlass13device_kernelIN5flash19enable_sm80_to_sm89INS1_16FlashAttnBwdSm80INS1_25CollectiveMainloopBwdSm80ILi2ELi1EN4cute5tupleIJNS5_1CILi64EEENS7_ILi80EEENS7_ILi192EEEEEENS_10bfloat16_tEfNS_4arch4Sm80ELb0ELb1ELb0ELb0ELb0ELb0ELb1ELb0ELi2ELi4ELi2ELi2ELb0EEENS1_24CollectiveEpilogueBwdGQAISB_fSE_Li256ELb0ELb0EEENS1_19SingleTileSchedulerILb0ELb0ELb0ELi80EEEEEEEEEvNT_6ParamsE:
	.zero		1160


//--------------------- .nv.constant0._ZN7cutlass13device_kernelIN5flash19enable_sm80_to_sm89INS1_16FlashAttnBwdSm80INS1_25CollectiveMainloopBwdSm80ILi2ELi1EN4cute5tupleIJNS5_1CILi64EEENS7_ILi80EEENS7_ILi192EEEEEENS_10bfloat16_tEfNS_4arch4Sm80ELb0ELb1ELb0ELb0ELb1ELb0ELb1ELb0ELi2ELi4ELi2ELi2ELb0EEENS1_24CollectiveEpilogueBwdGQAISB_fSE_Li256ELb0ELb1EEENS1_19SingleTileSchedulerILb0ELb0ELb0ELi80EEEEEEEEEvNT_6ParamsE --------------------------
	.section	.nv.constant0._ZN7cutlass13device_kernelIN5flash19enable_sm80_to_sm89INS1_16FlashAttnBwdSm80INS1_25CollectiveMainloopBwdSm80ILi2ELi1EN4cute5tupleIJNS5_1CILi64EEENS7_ILi80EEENS7_ILi192EEEEEENS_10bfloat16_tEfNS_4arch4Sm80ELb0ELb1ELb0ELb0ELb1ELb0ELb1ELb0ELi2ELi4ELi2ELi2ELb0EEENS1_24CollectiveEpilogueBwdGQAISB_fSE_Li256ELb0ELb1EEENS1_19SingleTileSchedulerILb0ELb0ELb0ELi80EEEEEEEEEvNT_6ParamsE,"a",@progbits
	.sectionflags	@""
	.align	4
.nv.constant0._ZN7cutlass13device_kernelIN5flash19enable_sm80_to_sm89INS1_16FlashAttnBwdSm80INS1_25CollectiveMainloopBwdSm80ILi2ELi1EN4cute5tupleIJNS5_1CILi64EEENS7_ILi80EEENS7_ILi192EEEEEENS_10bfloat16_tEfNS_4arch4Sm80ELb0ELb1ELb0ELb0ELb1ELb0ELb1ELb0ELi2ELi4ELi2ELi2ELb0EEENS1_24CollectiveEpilogueBwdGQAISB_fSE_Li256ELb0ELb1EEENS1_19SingleTileSchedulerILb0ELb0ELb0ELi80EEEEEEEEEvNT_6ParamsE:
	.zero		1160


//--------------------- .nv.constant0._ZN7cutlass13device_kernelIN5flash19enable_sm80_to_sm89INS1_16FlashAttnBwdSm80INS1_25CollectiveMainloopBwdSm80ILi2ELi1EN4cute5tupleIJNS5_1CILi64EEENS7_ILi80EEENS7_ILi192EEEEEENS_10bfloat16_tEfNS_4arch4Sm80ELb0ELb1ELb0ELb1ELb0ELb0ELb1ELb0ELi2ELi4ELi2ELi2ELb0EEENS1_21CollectiveEpilogueBwdISB_SC_SE_Li256ELb1ELb1ELi4EEENS1_19SingleTileSchedulerILb1ELb0ELb0ELi80EEEEEEEEEvNT_6ParamsE --------------------------
	.section	.nv.constant0._ZN7cutlass13device_kernelIN5flash19enable_sm80_to_sm89INS1_16FlashAttnBwdSm80INS1_25CollectiveMainloopBwdSm80ILi2ELi1EN4cute5tupleIJNS5_1CILi64EEENS7_ILi80EEENS7_ILi192EEEEEENS_10bfloat16_tEfNS_4arch4Sm80ELb0ELb1ELb0ELb1ELb0ELb0ELb1ELb0ELi2ELi4ELi2ELi2ELb0EEENS1_21CollectiveEpilogueBwdISB_SC_SE_Li256ELb1ELb1ELi4EEENS1_19SingleTileSchedulerILb1ELb0ELb0ELi80EEEEEEEEEvNT_6ParamsE,"a",@progbits
	.sectionflags	@""
	.align	4
.nv.constant0._ZN7cutlass13device_kernelIN5flash19enable_sm80_to_sm89INS1_16FlashAttnBwdSm80INS1_25CollectiveMainloopBwdSm80ILi2ELi1EN4cute5tupleIJNS5_1CILi64EEENS7_ILi80EEENS7_ILi192EEEEEENS_10bfloat16_tEfNS_4arch4Sm80ELb0ELb1ELb0ELb1ELb0ELb0ELb1ELb0ELi2ELi4ELi2ELi2ELb0EEENS1_21CollectiveEpilogueBwdISB_SC_SE_Li256ELb1ELb1ELi4EEENS1_19SingleTileSchedulerILb1ELb0ELb0ELi80EEEEEEEEEvNT_6ParamsE:
	.zero		1152


//--------------------- .nv.constant0._ZN7cutlass13device_kernelIN5flash19enable_sm80_to_sm89INS1_16FlashAttnBwdSm80INS1_25CollectiveMainloopBwdSm80ILi2ELi1EN4cute5tupleIJNS5_1CILi64EEENS7_ILi80EEENS7_ILi192EEEEEENS_10bfloat16_tEfNS_4arch4Sm80ELb0ELb1ELb0ELb1ELb1ELb0ELb1ELb0ELi2ELi4ELi2ELi2ELb0EEENS1_21CollectiveEpilogueBwdISB_SC_SE_Li256ELb1ELb1ELi4EEENS1_19SingleTileSchedulerILb1ELb0ELb0ELi80EEEEEEEEEvNT_6ParamsE --------------------------
	.section	.nv.constant0._ZN7cutlass13device_kernelIN5flash19enable_sm80_to_sm89INS1_16FlashAttnBwdSm80INS1_25CollectiveMainloopBwdSm80ILi2ELi1EN4cute5tupleIJNS5_1CILi64EEENS7_ILi80EEENS7_ILi192EEEEEENS_10bfloat16_tEfNS_4arch4Sm80ELb0ELb1ELb0ELb1ELb1ELb0ELb1ELb0ELi2ELi4ELi2ELi2ELb0EEENS1_21CollectiveEpilogueBwdISB_SC_SE_Li256ELb1ELb1ELi4EEENS1_19SingleTileSchedulerILb1ELb0ELb0ELi80EEEEEEEEEvNT_6ParamsE,"a",@progbits
	.sectionflags	@""
	.align	4
.nv.constant0._ZN7cutlass13device_kernelIN5flash19enable_sm80_to_sm89INS1_16FlashAttnBwdSm80INS1_25CollectiveMainloopBwdSm80ILi2ELi1EN4cute5tupleIJNS5_1CILi64EEENS7_ILi80EEENS7_ILi192EEEEEENS_10bfloat16_tEfNS_4arch4Sm80ELb0ELb1ELb0ELb1ELb1ELb0ELb1ELb0ELi2ELi4ELi2ELi2ELb0EEENS1_21CollectiveEpilogueBwdISB_SC_SE_Li256ELb1ELb1ELi4EEENS1_19SingleTileSchedulerILb1ELb0ELb0ELi80EEEEEEEEEvNT_6ParamsE:
	.zero		1152


//--------------------- .nv.constant0._ZN7cutlass13device_kernelIN5flash19enable_sm80_to_sm89INS1_16FlashAttnBwdSm80INS1_25CollectiveMainloopBwdSm80ILi2ELi1EN4cute5tupleIJNS5_1CILi64EEENS7_ILi80EEENS7_ILi192EEEEEENS_10bfloat16_tEfNS_4arch4Sm80ELb0ELb1ELb0ELb1ELb0ELb0ELb1ELb0ELi2ELi4ELi2ELi2ELb0EEENS1_24CollectiveEpilogueBwdGQAISB_fSE_Li256ELb1ELb0EEENS1_19SingleTileSchedulerILb1ELb0ELb0ELi80EEEEEEEEEvNT_6ParamsE --------------------------
	.section	.nv.constant0._ZN7cutlass13device_kernelIN5flash19enable_sm80_to_sm89INS1_16FlashAttnBwdSm80INS1_25CollectiveMainloopBwdSm80ILi2ELi1EN4cute5tupleIJNS5_1CILi64EEENS7_ILi80EEENS7_ILi192EEEEEENS_10bfloat16_tEfNS_4arch4Sm80ELb0ELb1ELb0ELb1ELb0ELb0ELb1ELb0ELi2ELi4ELi2ELi2ELb0EEENS1_24CollectiveEpilogueBwdGQAISB_fSE_Li256ELb1ELb0EEENS1_19SingleTileSchedulerILb1ELb0ELb0ELi80EEEEEEEEEvNT_6ParamsE,"a",@progbits
	.sectionflags	@""
	.align	4
.nv.constant0._ZN7cutlass13device_kernelIN5flash19enable_sm80_to_sm89INS1_16FlashAttnBwdSm80INS1_25CollectiveMainloopBwdSm80ILi2ELi1EN4cute5tupleIJNS5_1CILi64EEENS7_ILi80EEENS7_ILi192EEEEEENS_10bfloat16_tEfNS_4arch4Sm80ELb0ELb1ELb0ELb1ELb0ELb0ELb1ELb0ELi2ELi4ELi2ELi2ELb0EEENS1_24CollectiveEpilogueBwdGQAISB_fSE_Li256ELb1ELb0EEENS1_19SingleTileSchedulerILb1ELb0ELb0ELi80EEEEEEEEEvNT_6ParamsE:
	.zero		1160


//--------------------- .nv.constant0._ZN7cutlass13device_kernelIN5flash19enable_sm80_to_sm89INS1_16FlashAttnBwdSm80INS1_25CollectiveMainloopBwdSm80ILi2ELi1EN4cute5tupleIJNS5_1CILi64EEENS7_ILi80EEENS7_ILi192EEEEEENS_10bfloat16_tEfNS_4arch4Sm80ELb0ELb1ELb0ELb1ELb1ELb0ELb1ELb0ELi2ELi4ELi2ELi2ELb0EEENS1_24CollectiveEpilogueBwdGQAISB_fSE_Li256ELb1ELb1EEENS1_19SingleTileSchedulerILb1ELb0ELb0ELi80EEEEEEEEEvNT_6ParamsE --------------------------
	.section	.nv.constant0._ZN7cutlass13device_kernelIN5flash19enable_sm80_to_sm89INS1_16FlashAttnBwdSm80INS1_25CollectiveMainloopBwdSm80ILi2ELi1EN4cute5tupleIJNS5_1CILi64EEENS7_ILi80EEENS7_ILi192EEEEEENS_10bfloat16_tEfNS_4arch4Sm80ELb0ELb1ELb0ELb1ELb1ELb0ELb1ELb0ELi2ELi4ELi2ELi2ELb0EEENS1_24CollectiveEpilogueBwdGQAISB_fSE_Li256ELb1ELb1EEENS1_19SingleTileSchedulerILb1ELb0ELb0ELi80EEEEEEEEEvNT_6ParamsE,"a",@progbits
	.sectionflags	@""
	.align	4
.nv.constant0._ZN7cutlass13device_kernelIN5flash19enable_sm80_to_sm89INS1_16FlashAttnBwdSm80INS1_25CollectiveMainloopBwdSm80ILi2ELi1EN4cute5tupleIJNS5_1CILi64EEENS7_ILi80EEENS7_ILi192EEEEEENS_10bfloat16_tEfNS_4arch4Sm80ELb0ELb1ELb0ELb1ELb1ELb0ELb1ELb0ELi2ELi4ELi2ELi2ELb0EEENS1_24CollectiveEpilogueBwdGQAISB_fSE_Li256ELb1ELb1EEENS1_19SingleTileSchedulerILb1ELb0ELb0ELi80EEEEEEEEEvNT_6ParamsE:
	.zero		1160


//--------------------- .nv.constant0._ZN7cutlass13device_kernelIN5flash19enable_sm80_to_sm89INS1_16FlashAttnBwdSm80INS1_25CollectiveMainloopBwdSm80ILi2ELi1EN4cute5tupleIJNS5_1CILi64EEENS7_ILi80EEENS7_ILi192EEEEEENS_10bfloat16_tEfNS_4arch4Sm80ELb1ELb0ELb0ELb0ELb0ELb0ELb1ELb0ELi2ELi4ELi2ELi2ELb0EEENS1_21CollectiveEpilogueBwdISB_SC_SE_Li256ELb0ELb1ELi4EEENS1_25SingleTileBwdLPTSchedulerILb0ELi80ELb0EEEEEEEEEvNT_6ParamsE --------------------------
	.section	.nv.constant0._ZN7cutlass13device_kernelIN5flash19enable_sm80_to_sm89INS1_16FlashAttnBwdSm80INS1_25CollectiveMainloopBwdSm80ILi2ELi1EN4cute5tupleIJNS5_1CILi64EEENS7_ILi80EEENS7_ILi192EEEEEENS_10bfloat16_tEfNS_4arch4Sm80ELb1ELb0ELb0ELb0ELb0ELb0ELb1ELb0ELi2ELi4ELi2ELi2ELb0EEENS1_21CollectiveEpilogueBwdISB_SC_SE_Li256ELb0ELb1ELi4EEENS1_25SingleTileBwdLPTSchedulerILb0ELi80ELb0EEEEEEEEEvNT_6ParamsE,"a",@progbits
	.sectionflags	@""
	.align	4
.nv.constant0._ZN7cutlass13device_kernelIN5flash19enable_sm80_to_sm89INS1_16FlashAttnBwdSm80INS1_25CollectiveMainloopBwdSm80ILi2ELi1EN4cute5tupleIJNS5_1CILi64EEENS7_ILi80EEENS7_ILi192EEEEEENS_10bfloat16_tEfNS_4arch4Sm80ELb1ELb0ELb0ELb0ELb0ELb0ELb1ELb0ELi2ELi4ELi2ELi2ELb0EEENS1_21CollectiveEpilogueBwdISB_SC_SE_Li256ELb0ELb1ELi4EEENS1_25SingleTileBwdLPTSchedulerILb0ELi80ELb0EEEEEEEEEvNT_6ParamsE:
	.zero		1176


//--------------------- .nv.constant0._ZN7cutlass13device_kernelIN5flash19enable_sm80_to_sm89INS1_16FlashAttnBwdSm80INS1_25CollectiveMainloopBwdSm80ILi2ELi1EN4cute5tupleIJNS5_1CILi64EEENS7_ILi80EEENS7_ILi192EEEEEENS_10bfloat16_tEfNS_4arch4Sm80ELb1ELb0ELb0ELb0ELb1ELb0ELb1ELb0ELi2ELi4ELi2ELi2ELb0EEENS1_21CollectiveEpilogueBwdISB_SC_SE_Li256ELb0ELb1ELi4EEENS1_25SingleTileBwdLPTSchedulerILb0ELi80ELb1EEEEEEEEEvNT_6ParamsE --------------------------
	.section	.nv.constant0._ZN7cutlass13device_kernelIN5flash19enable_sm80_to_sm89INS1_16FlashAttnBwdSm80INS1_25CollectiveMainloopBwdSm80ILi2ELi1EN4cute5tupleIJNS5_1CILi64EEENS7_ILi80EEENS7_ILi192EEEEEENS_10bfloat16_tEfNS_4arch4Sm80ELb1ELb0ELb0ELb0ELb1ELb0ELb1ELb0ELi2ELi4ELi2ELi2ELb0EEENS1_21CollectiveEpilogueBwdISB_SC_SE_Li256ELb0ELb1ELi4EEENS1_25SingleTileBwdLPTSchedulerILb0ELi80ELb1EEEEEEEEEvNT_6ParamsE,"a",@progbits
	.sectionflags	@""
	.align	4
.nv.constant0._ZN7cutlass13device_kernelIN5flash19enable_sm80_to_sm89INS1_16FlashAttnBwdSm80INS1_25CollectiveMainloopBwdSm80ILi2ELi1EN4cute5tupleIJNS5_1CILi64EEENS7_ILi80EEENS7_ILi192EEEEEENS_10bfloat16_tEfNS_4arch4Sm80ELb1ELb0ELb0ELb0ELb1ELb0ELb1ELb0ELi2ELi4ELi2ELi2ELb0EEENS1_21CollectiveEpilogueBwdISB_SC_SE_Li256ELb0ELb1ELi4EEENS1_25SingleTileBwdLPTSchedulerILb0ELi80ELb1EEEEEEEEEvNT_6ParamsE:
	.zero		1176


//--------------------- .nv.constant0._ZN7cutlass13device_kernelIN5flash19enable_sm80_to_sm89INS1_16FlashAttnBwdSm80INS1_25CollectiveMainloopBwdSm80ILi2ELi1EN4cute5tupleIJNS5_1CILi64EEENS7_ILi80EEENS7_ILi192EEEEEENS_10bfloat16_tEfNS_4arch4Sm80ELb1ELb0ELb0ELb0ELb0ELb0ELb1ELb0ELi2ELi4ELi2ELi2ELb0EEENS1_24CollectiveEpilogueBwdGQAISB_fSE_Li256ELb0ELb0EEENS1_25SingleTileBwdLPTSchedulerILb0ELi80ELb0EEEEEEEEEvNT_6ParamsE --------------------------
	.section	.nv.constant0._ZN7cutlass13device_kernelIN5flash19enable_sm80_to_sm89INS1_16FlashAttnBwdSm80INS1_25CollectiveMainloopBwdSm80ILi2ELi1EN4cute5tupleIJNS5_1CILi64EEENS7_ILi80EEENS7_ILi192EEEEEENS_10bfloat16_tEfNS_4arch4Sm80ELb1ELb0ELb0ELb0ELb0ELb0ELb1ELb0ELi2ELi4ELi2ELi2ELb0EEENS1_24CollectiveEpilogueBwdGQAISB_fSE_Li256ELb0ELb0EEENS1_25SingleTileBwdLPTSchedulerILb0ELi80ELb0EEEEEEEEEvNT_6ParamsE,"a",@progbits
	.sectionflags	@""
	.align	4
.nv.constant0._ZN7cutlass13device_kernelIN5flash19enable_sm80_to_sm89INS1_16FlashAttnBwdSm80INS1_25CollectiveMainloopBwdSm80ILi2ELi1EN4cute5tupleIJNS5_1CILi64EEENS7_ILi80EEENS7_ILi192EEEEEENS_10bfloat16_tEfNS_4arch4Sm80ELb1ELb0ELb0ELb0ELb0ELb0ELb1ELb0ELi2ELi4ELi2ELi2ELb0EEENS1_24CollectiveEpilogueBwdGQAISB_fSE_Li256ELb0ELb0EEENS1_25SingleTileBwdLPTSchedulerILb0ELi80ELb0EEEEEEEEEvNT_6ParamsE:
	.zero		1184


//--------------------- .nv.constant0._ZN7cutlass13device_kernelIN5flash19enable_sm80_to_sm89INS1_16FlashAttnBwdSm80INS1_25CollectiveMainloopBwdSm80ILi2ELi1EN4cute5tupleIJNS5_1CILi64EEENS7_ILi80EEENS7_ILi192EEEEEENS_10bfloat16_tEfNS_4arch4Sm80ELb1ELb0ELb0ELb0ELb1ELb0ELb1ELb0ELi2ELi4ELi2ELi2ELb0EEENS1_24CollectiveEpilogueBwdGQAISB_fSE_Li256ELb0ELb1EEENS1_25SingleTileBwdLPTSchedulerILb0ELi80ELb1EEEEEEEEEvNT_6ParamsE --------------------------
	.section	.nv.constant0._ZN7cutlass13device_kernelIN5flash19enable_sm80_to_sm89INS1_16FlashAttnBwdSm80INS1_25CollectiveMainloopBwdSm80ILi2ELi1EN4cute5tupleIJNS5_1CILi64EEENS7_ILi80EEENS7_ILi192EEEEEENS_10bfloat16_tEfNS_4arch4Sm80ELb1ELb0ELb0ELb0ELb1ELb0ELb1ELb0ELi2ELi4ELi2ELi2ELb0EEENS1_24CollectiveEpilogueBwdGQAISB_fSE_Li256ELb0ELb1EEENS1_25SingleTileBwdLPTSchedulerILb0ELi80ELb1EEEEEEEEEvNT_6ParamsE,"a",@progbits
	.sectionflags	@""
	.align	4
.nv.constant0._ZN7cutlass13device_kernelIN5flash19enable_sm80_to_sm89INS1_16FlashAttnBwdSm80INS1_25CollectiveMainloopBwdSm80ILi2ELi1EN4cute5tupleIJNS5_1CILi64EEENS7_ILi80EEENS7_ILi192EEEEEENS_10bfloat16_tEfNS_4arch4Sm80ELb1ELb0ELb0ELb0ELb1ELb0ELb1ELb0ELi2ELi4ELi2ELi2ELb0EEENS1_24CollectiveEpilogueBwdGQAISB_fSE_Li256ELb0ELb1EEENS1_25SingleTileBwdLPTSchedulerILb0ELi80ELb1EEEEEEEEEvNT_6ParamsE:
	.zero		1184


//--------------------- .nv.constant0._ZN7cutlass13device_kernelIN5flash22FlashAttnBwdPreprocessIN4cute5tupleIJNS3_1CILi64EEENS5_ILi192EEEEEENS_10bfloat16_tEfNS_4arch4Sm80ELb1ELb0EEEEEvNT_6ParamsE --------------------------
	.section	.nv.constant0._ZN7cutlass13device_kernelIN5flash22FlashAttnBwdPreprocessIN4cute5tupleIJNS3_1CILi64EEENS5_ILi192EEEEEENS_10bfloat16_tEfNS_4arch4Sm80ELb1ELb0EEEEEvNT_6ParamsE,"a",@progbits
	.sectionflags	@""
	.align	4
.nv.constant0._ZN7cutlass13device_kernelIN5flash22FlashAttnBwdPreprocessIN4cute5tupleIJNS3_1CILi64EEENS5_ILi192EEEEEENS_10bfloat16_tEfNS_4arch4Sm80ELb1ELb0EEEEEvNT_6ParamsE:
	.zero		768


//--------------------- .nv.constant0._ZN7cutlass13device_kernelIN5flash19enable_sm80_to_sm89INS1_16FlashAttnBwdSm80INS1_25CollectiveMainloopBwdSm80ILi2ELi1EN4cute5tupleIJNS5_1CILi64EEENS7_ILi80EEENS7_ILi192EEEEEENS_10bfloat16_tEfNS_4arch4Sm80ELb1ELb0ELb0ELb1ELb0ELb0ELb1ELb0ELi2ELi4ELi2ELi2ELb0EEENS1_21CollectiveEpilogueBwdISB_SC_SE_Li256ELb1ELb1ELi4EEENS1_25SingleTileBwdLPTSchedulerILb1ELi80ELb0EEEEEEEEEvNT_6ParamsE --------------------------
	.section	.nv.constant0._ZN7cutlass13device_kernelIN5flash19enable_sm80_to_sm89INS1_16FlashAttnBwdSm80INS1_25CollectiveMainloopBwdSm80ILi2ELi1EN4cute5tupleIJNS5_1CILi64EEENS7_ILi80EEENS7_ILi192EEEEEENS_10bfloat16_tEfNS_4arch4Sm80ELb1ELb0ELb0ELb1ELb0ELb0ELb1ELb0ELi2ELi4ELi2ELi2ELb0EEENS1_21CollectiveEpilogueBwdISB_SC_SE_Li256ELb1ELb1ELi4EEENS1_25SingleTileBwdLPTSchedulerILb1ELi80ELb0EEEEEEEEEvNT_6ParamsE,"a",@progbits
	.sectionflags	@""
	.align	4
.nv.constant0._ZN7cutlass13device_kernelIN5flash19enable_sm80_to_sm89INS1_16FlashAttnBwdSm80INS1_25CollectiveMainloopBwdSm80ILi2ELi1EN4cute5tupleIJNS5_1CILi64EEENS7_ILi80EEENS7_ILi192EEEEEENS_10bfloat16_tEfNS_4arch4Sm80ELb1ELb0ELb0ELb1ELb0ELb0ELb1ELb0ELi2ELi4ELi2ELi2ELb0EEENS1_21CollectiveEpilogueBwdISB_SC_SE_Li256ELb1ELb1ELi4EEENS1_25SingleTileBwdLPTSchedulerILb1ELi80ELb0EEEEEEEEEvNT_6ParamsE:
	.zero		1176


//--------------------- .nv.constant0._ZN7cutlass13device_kernelIN5flash19enable_sm80_to_sm89INS1_16FlashAttnBwdSm80INS1_25CollectiveMainloopBwdSm80ILi2ELi1EN4cute5tupleIJNS5_1CILi64EEENS7_ILi80EEENS7_ILi192EEEEEENS_10bfloat16_tEfNS_4arch4Sm80ELb1ELb0ELb0ELb1ELb1ELb0ELb1ELb0ELi2ELi4ELi2ELi2ELb0EEENS1_21CollectiveEpilogueBwdISB_SC_SE_Li256ELb1ELb1ELi4EEENS1_25SingleTileBwdLPTSchedulerILb1ELi80ELb1EEEEEEEEEvNT_6ParamsE --------------------------
	.section	.nv.constant0._ZN7cutlass13device_kernelIN5flash19enable_sm80_to_sm89INS1_16FlashAttnBwdSm80INS1_25CollectiveMainloopBwdSm80ILi2ELi1EN4cute5tupleIJNS5_1CILi64EEENS7_ILi80EEENS7_ILi192EEEEEENS_10bfloat16_tEfNS_4arch4Sm80ELb1ELb0ELb0ELb1ELb1ELb0ELb1ELb0ELi2ELi4ELi2ELi2ELb0EEENS1_21CollectiveEpilogueBwdISB_SC_SE_Li256ELb1ELb1ELi4EEENS1_25SingleTileBwdLPTSchedulerILb1ELi80ELb1EEEEEEEEEvNT_6ParamsE,"a",@progbits
	.sectionflags	@""
	.align	4
.nv.constant0._ZN7cutlass13device_kernelIN5flash19enable_sm80_to_sm89INS1_16FlashAttnBwdSm80INS1_25CollectiveMainloopBwdSm80ILi2ELi1EN4cute5tupleIJNS5_1CILi64EEENS7_ILi80EEENS7_ILi192EEEEEENS_10bfloat16_tEfNS_4arch4Sm80ELb1ELb0ELb0ELb1ELb1ELb0ELb1ELb0ELi2ELi4ELi2ELi2ELb0EEENS1_21CollectiveEpilogueBwdISB_SC_SE_Li256ELb1ELb1ELi4EEENS1_25SingleTileBwdLPTSchedulerILb1ELi80ELb1EEEEEEEEEvNT_6ParamsE:
	.zero		1176


//--------------------- .nv.constant0._ZN7cutlass13device_kernelIN5flash19enable_sm80_to_sm89INS1_16FlashAttnBwdSm80INS1_25CollectiveMainloopBwdSm80ILi2ELi1EN4cute5tupleIJNS5_1CILi64EEENS7_ILi80EEENS7_ILi192EEEEEENS_10bfloat16_tEfNS_4arch4Sm80ELb1ELb0ELb0ELb1ELb0ELb0ELb1ELb0ELi2ELi4ELi2ELi2ELb0EEENS1_24CollectiveEpilogueBwdGQAISB_fSE_Li256ELb1ELb0EEENS1_25SingleTileBwdLPTSchedulerILb1ELi80ELb0EEEEEEEEEvNT_6ParamsE --------------------------
	.section	.nv.constant0._ZN7cutlass13device_kernelIN5flash19enable_sm80_to_sm89INS1_16FlashAttnBwdSm80INS1_25CollectiveMainloopBwdSm80ILi2ELi1EN4cute5tupleIJNS5_1CILi64EEENS7_ILi80EEENS7_ILi192EEEEEENS_10bfloat16_tEfNS_4arch4Sm80ELb1ELb0ELb0ELb1ELb0ELb0ELb1ELb0ELi2ELi4ELi2ELi2ELb0EEENS1_24CollectiveEpilogueBwdGQAISB_fSE_Li256ELb1ELb0EEENS1_25SingleTileBwdLPTSchedulerILb1ELi80ELb0EEEEEEEEEvNT_6ParamsE,"a",@progbits
	.sectionflags	@""
	.align	4
.nv.constant0._ZN7cutlass13device_kernelIN5flash19enable_sm80_to_sm89INS1_16FlashAttnBwdSm80INS1_25CollectiveMainloopBwdSm80ILi2ELi1EN4cute5tupleIJNS5_1CILi64EEENS7_ILi80EEENS7_ILi192EEEEEENS_10bfloat16_tEfNS_4arch4Sm80ELb1ELb0ELb0ELb1ELb0ELb0ELb1ELb0ELi2ELi4ELi2ELi2ELb0EEENS1_24CollectiveEpilogueBwdGQAISB_fSE_Li256ELb1ELb0EEENS1_25SingleTileBwdLPTSchedulerILb1ELi80ELb0EEEEEEEEEvNT_6ParamsE:
	.zero		1184


//--------------------- .nv.constant0._ZN7cutlass13device_kernelIN5flash32FlashAttnBwdPostprocessConvertdQIN4cute5tupleIJNS3_1CILi80EEENS5_ILi192EEEEEENS_10bfloat16_tEfNS_4arch4Sm80ELi256ENS3_8TiledMMAINS3_8MMA_AtomIJNS3_30SM80_16x8x16_F32BF16BF16F32_TNEEEENS3_6LayoutINS4_IJNS5_ILi4EEENS5_ILi2EEENS5_ILi1EEEEEENS4_IJSJ_SH_NS5_ILi0EEEEEEEENS4_IJNS5_ILi64EEENS5_ILi16EEESP_EEEEELb1EEEEEvNT_6ParamsE --------------------------
	.section	.nv.constant0._ZN7cutlass13device_kernelIN5flash32FlashAttnBwdPostprocessConvertdQIN4cute5tupleIJNS3_1CILi80EEENS5_ILi192EEEEEENS_10bfloat16_tEfNS_4arch4Sm80ELi256ENS3_8TiledMMAINS3_8MMA_AtomIJNS3_30SM80_16x8x16_F32BF16BF16F32_TNEEEENS3_6LayoutINS4_IJNS5_ILi4EEENS5_ILi2EEENS5_ILi1EEEEEENS4_IJSJ_SH_NS5_ILi0EEEEEEEENS4_IJNS5_ILi64EEENS5_ILi16EEESP_EEEEELb1EEEEEvNT_6ParamsE,"a",@progbits
	.sectionflags	@""
	.align	4
.nv.constant0._ZN7cutlass13device_kernelIN5flash32FlashAttnBwdPostprocessConvertdQIN4cute5tupleIJNS3_1CILi80EEENS5_ILi192EEEEEENS_10bfloat16_tEfNS_4arch4Sm80ELi256ENS3_8TiledMMAINS3_8MMA_AtomIJNS3_30SM80_16x8x16_F32BF16BF16F32_TNEEEENS3_6LayoutINS4_IJNS5_ILi4EEENS5_ILi2EEENS5_ILi1EEEEEENS4_IJSJ_SH_NS5_ILi0EEEEEEEENS4_IJNS5_ILi64EEENS5_ILi16EEESP_EEEEELb1EEEEEvNT_6ParamsE:
	.zero		640


//--------------------- .nv.constant0._ZN7cutlass13device_kernelIN5flash32FlashAttnBwdPostprocessConvertdQIN4cute5tupleIJNS3_1CILi64EEENS5_ILi192EEEEEENS_10bfloat16_tEfNS_4arch4Sm80ELi256ENS3_8TiledMMAINS3_8MMA_AtomIJNS3_30SM80_16x8x16_F32BF16BF16F32_TNEEEENS3_6LayoutINS4_IJNS5_ILi2EEENS5_ILi4EEENS5_ILi1EEEEEENS4_IJSJ_SH_NS5_ILi0EEEEEEEENS4_IJNS5_ILi32EEES6_NS5_ILi16EEEEEEEELb0EEEEEvNT_6ParamsE --------------------------
	.section	.nv.constant0._ZN7cutlass13device_kernelIN5flash32FlashAttnBwdPostprocessConvertdQIN4cute5tupleIJNS3_1CILi64EEENS5_ILi192EEEEEENS_10bfloat16_tEfNS_4arch4Sm80ELi256ENS3_8TiledMMAINS3_8MMA_AtomIJNS3_30SM80_16x8x16_F32BF16BF16F32_TNEEEENS3_6LayoutINS4_IJNS5_ILi2EEENS5_ILi4EEENS5_ILi1EEEEEENS4_IJSJ_SH_NS5_ILi0EEEEEEEENS4_IJNS5_ILi32EEES6_NS5_ILi16EEEEEEEELb0EEEEEvNT_6ParamsE,"a",@progbits
	.sectionflags	@""
	.align	4
.nv.constant0._ZN7cutlass13device_kernelIN5flash32FlashAttnBwdPostprocessConvertdQIN4cute5tupleIJNS3_1CILi64EEENS5_ILi192EEEEEENS_10bfloat16_tEfNS_4arch4Sm80ELi256ENS3_8TiledMMAINS3_8MMA_AtomIJNS3_30SM80_16x8x16_F32BF16BF16F32_TNEEEENS3_6LayoutINS4_IJNS5_ILi2EEENS5_ILi4EEENS5_ILi1EEEEEENS4_IJSJ_SH_NS5_ILi0EEEEEEEENS4_IJNS5_ILi32EEES6_NS5_ILi16EEEEEEEELb0EEEEEvNT_6ParamsE:
	.zero		640


//--------------------- .nv.constant0._ZN7cutlass13device_kernelIN5flash19enable_sm80_to_sm89INS1_16FlashAttnBwdSm80INS1_25CollectiveMainloopBwdSm80ILi2ELi1EN4cute5tupleIJNS5_1CILi64EEENS7_ILi80EEENS7_ILi192EEEEEENS_10bfloat16_tEfNS_4arch4Sm80ELb1ELb0ELb0ELb1ELb1ELb0ELb1ELb0ELi2ELi4ELi2ELi2ELb0EEENS1_24CollectiveEpilogueBwdGQAISB_fSE_Li256ELb1ELb1EEENS1_25SingleTileBwdLPTSchedulerILb1ELi80ELb1EEEEEEEEEvNT_6ParamsE --------------------------
	.section	.nv.constant0._ZN7cutlass13device_kernelIN5flash19enable_sm80_to_sm89INS1_16FlashAttnBwdSm80INS1_25CollectiveMainloopBwdSm80ILi2ELi1EN4cute5tupleIJNS5_1CILi64EEENS7_ILi80EEENS7_ILi192EEEEEENS_10bfloat16_tEfNS_4arch4Sm80ELb1ELb0ELb0ELb1ELb1ELb0ELb1ELb0ELi2ELi4ELi2ELi2ELb0EEENS1_24CollectiveEpilogueBwdGQAISB_fSE_Li256ELb1ELb1EEENS1_25SingleTileBwdLPTSchedulerILb1ELi80ELb1EEEEEEEEEvNT_6ParamsE,"a",@progbits
	.sectionflags	@""
	.align	4
.nv.constant0._ZN7cutlass13device_kernelIN5flash19enable_sm80_to_sm89INS1_16FlashAttnBwdSm80INS1_25CollectiveMainloopBwdSm80ILi2ELi1EN4cute5tupleIJNS5_1CILi64EEENS7_ILi80EEENS7_ILi192EEEEEENS_10bfloat16_tEfNS_4arch4Sm80ELb1ELb0ELb0ELb1ELb1ELb0ELb1ELb0ELi2ELi4ELi2ELi2ELb0EEENS1_24CollectiveEpilogueBwdGQAISB_fSE_Li256ELb1ELb1EEENS1_25SingleTileBwdLPTSchedulerILb1ELi80ELb1EEEEEEEEEvNT_6ParamsE:
	.zero		1184


//--------------------- .nv.constant0._ZN7cutlass13device_kernelIN5flash22FlashAttnBwdPreprocessIN4cute5tupleIJNS3_1CILi64EEENS5_ILi192EEEEEENS_10bfloat16_tEfNS_4arch4Sm80ELb1ELb1EEEEEvNT_6ParamsE --------------------------
	.section	.nv.constant0._ZN7cutlass13device_kernelIN5flash22FlashAttnBwdPreprocessIN4cute5tupleIJNS3_1CILi64EEENS5_ILi192EEEEEENS_10bfloat16_tEfNS_4arch4Sm80ELb1ELb1EEEEEvNT_6ParamsE,"a",@progbits
	.sectionflags	@""
	.align	4
.nv.constant0._ZN7cutlass13device_kernelIN5flash22FlashAttnBwdPreprocessIN4cute5tupleIJNS3_1CILi64EEENS5_ILi192EEEEEENS_10bfloat16_tEfNS_4arch4Sm80ELb1ELb1EEEEEvNT_6ParamsE:
	.zero		768


//--------------------- SYMBOLS --------------------------

	.type		.nv.reservedSmem.offset0,@object
	.size		.nv.reservedSmem.offset0,0x4
